	.target	sm_100a

	.elftype	@"ET_EXEC"


//--------------------- .note.nv.tkinfo           --------------------------
	.section	.note.nv.tkinfo,"",@"SHT_NOTE"
	.sectionflags	@"SHF_NOTE_NV_TKINFO"
	.tkinfo
        /*0018*/ 	.word	0x00000002
        /*0030*/ 	.string	""
        /*0030*/ 	.string	"ptxas"
        /*0030*/ 	.string	"Cuda compilation tools, release 13.0, V13.0.88"
        /*0030*/ 	.string	"Build cuda_13.0.r13.0/compiler.36424714_0"
        /*0030*/ 	.string	"-arch sm_100a -m 64 "



//--------------------- .note.nv.cuinfo           --------------------------
	.section	.note.nv.cuinfo,"",@"SHT_NOTE"
	.sectionflags	@"SHF_NOTE_NV_CUINFO"
        /*0018*/ 	.short	0x0002
        /*001a*/ 	.short	0x0064
        /*001c*/ 	.short	0x0082
	.zero		2


//--------------------- .nv.info                  --------------------------
	.section	.nv.info,"",@"SHT_CUDA_INFO"
	.align	4


	//----- nvinfo : EIATTR_REGCOUNT
	.align		4
        /*0000*/ 	.byte	0x04, 0x2f
        /*0002*/ 	.short	(.L_21 - .L_20)
	.align		4
.L_20:
        /*0004*/ 	.word	index@(_ZN7cutlass13device_kernelINS_4fmha6kernel36Sm100FmhaBwdKernelTmaWarpSpecializedIN4cute5tupleIJiiiiNS5_IJNS5_IJiiEEEiEEEEEENS_6half_tEfNS5_IJNS4_1CILi128EEESB_SB_SB_EEENS1_10collective6NoMaskEEEEEvNT_6ParamsE)
        /*0008*/ 	.word	0x00000080


	//----- nvinfo : EIATTR_FRAME_SIZE
	.align		4
.L_21:
        /*000c*/ 	.byte	0x04, 0x11
        /*000e*/ 	.short	(.L_23 - .L_22)
	.align		4
.L_22:
        /*0010*/ 	.word	index@($__internal_3_$__cuda_sm20_div_u16)
        /*0014*/ 	.word	0x00000018


	//----- nvinfo : EIATTR_FRAME_SIZE
	.align		4
.L_23:
        /*0018*/ 	.byte	0x04, 0x11
        /*001a*/ 	.short	(.L_25 - .L_24)
	.align		4
.L_24:
        /*001c*/ 	.word	index@($__internal_2_$__cuda_sm10x_tcgen05_guardrail_trap_unallocated_columns_being_dealloced)
        /*0020*/ 	.word	0x00000018


	//----- nvinfo : EIATTR_FRAME_SIZE
	.align		4
.L_25:
        /*0024*/ 	.byte	0x04, 0x11
        /*0026*/ 	.short	(.L_27 - .L_26)
	.align		4
.L_26:
        /*0028*/ 	.word	index@($__internal_1_$__cuda_sm10x_tcgen05_guardrail_trap_phase_invalid_during_alloc)
        /*002c*/ 	.word	0x00000018


	//----- nvinfo : EIATTR_FRAME_SIZE
	.align		4
.L_27:
        /*0030*/ 	.byte	0x04, 0x11
        /*0032*/ 	.short	(.L_29 - .L_28)
	.align		4
.L_28:
        /*0034*/ 	.word	index@($__internal_0_$__cuda_sm10x_tcgen05_guardrail_trap_col_being_dealloced_not_returned_by_alloc)
        /*0038*/ 	.word	0x00000018


	//----- nvinfo : EIATTR_FRAME_SIZE
	.align		4
.L_29:
        /*003c*/ 	.byte	0x04, 0x11
        /*003e*/ 	.short	(.L_31 - .L_30)
	.align		4
.L_30:
        /*0040*/ 	.word	index@(_ZN7cutlass13device_kernelINS_4fmha6kernel36Sm100FmhaBwdKernelTmaWarpSpecializedIN4cute5tupleIJiiiiNS5_IJNS5_IJiiEEEiEEEEEENS_6half_tEfNS5_IJNS4_1CILi128EEESB_SB_SB_EEENS1_10collective6NoMaskEEEEEvNT_6ParamsE)
        /*0044*/ 	.word	0x00000018


	//----- nvinfo : EIATTR_MIN_STACK_SIZE
	.align		4
.L_31:
        /*0048*/ 	.byte	0x04, 0x12
        /*004a*/ 	.short	(.L_33 - .L_32)
	.align		4
.L_32:
        /*004c*/ 	.word	index@(_ZN7cutlass13device_kernelINS_4fmha6kernel36Sm100FmhaBwdKernelTmaWarpSpecializedIN4cute5tupleIJiiiiNS5_IJNS5_IJiiEEEiEEEEEENS_6half_tEfNS5_IJNS4_1CILi128EEESB_SB_SB_EEENS1_10collective6NoMaskEEEEEvNT_6ParamsE)
        /*0050*/ 	.word	0x00000018
.L_33:


//--------------------- .nv.compat                --------------------------
	.section	.nv.compat,"",@"SHT_CUDA_COMPAT_INFO"
	.align	4
        /*0000*/ 	.byte	0x02, 0x09, 0x01, 0x00, 0x02, 0x02, 0x02, 0x00, 0x02, 0x05, 0x05, 0x00, 0x03, 0x07, 0x01, 0x01
        /*0010*/ 	.byte	0x02, 0x03, 0x01, 0x00, 0x02, 0x06, 0x01, 0x00, 0x04, 0x0b, 0x08, 0x00, 0x01, 0x00, 0x00, 0x00
        /*0020*/ 	.byte	0x00, 0x00, 0x00, 0x00


//--------------------- .nv.info._ZN7cutlass13device_kernelINS_4fmha6kernel36Sm100FmhaBwdKernelTmaWarpSpecializedIN4cute5tupleIJiiiiNS5_IJNS5_IJiiEEEiEEEEEENS_6half_tEfNS5_IJNS4_1CILi128EEESB_SB_SB_EEENS1_10collective6NoMaskEEEEEvNT_6ParamsE --------------------------
	.section	.nv.info._ZN7cutlass13device_kernelINS_4fmha6kernel36Sm100FmhaBwdKernelTmaWarpSpecializedIN4cute5tupleIJiiiiNS5_IJNS5_IJiiEEEiEEEEEENS_6half_tEfNS5_IJNS4_1CILi128EEESB_SB_SB_EEENS1_10collective6NoMaskEEEEEvNT_6ParamsE,"",@"SHT_CUDA_INFO"
	.sectionflags	@""
	.align	4


	//----- nvinfo : EIATTR_CUDA_API_VERSION
	.align		4
        /*0000*/ 	.byte	0x04, 0x37
        /*0002*/ 	.short	(.L_35 - .L_34)
.L_34:
        /*0004*/ 	.word	0x00000082


	//----- nvinfo : EIATTR_KPARAM_INFO
	.align		4
.L_35:
        /*0008*/ 	.byte	0x04, 0x17
        /*000a*/ 	.short	(.L_37 - .L_36)
.L_36:
        /*000c*/ 	.word	0x00000000
        /*0010*/ 	.short	0x0000
        /*0012*/ 	.short	0x0000
        /*0014*/ 	.byte	0x00, 0xf0, 0x01, 0x1a


	//----- nvinfo : EIATTR_AT_ENTRY_FRAGMENTS
	.align		4
.L_37:
        /*0018*/ 	.byte	0x04, 0x4f
        /*001a*/ 	.short	(.L_39 - .L_38)


	//   ....[0]....
.L_38:
        /*001c*/ 	.word	0x00000006


	//----- nvinfo : EIATTR_RESERVED_SMEM_USED
	.align		4
.L_39:
        /*0020*/ 	.byte	0x01, 0x41
	.zero		2


	//----- nvinfo : EIATTR_SPARSE_MMA_MASK
	.align		4
        /*0024*/ 	.byte	0x03, 0x50
        /*0026*/ 	.short	0x0000


	//----- nvinfo : EIATTR_TCGEN05_1CTA_USED
	.align		4
        /*0028*/ 	.byte	0x01, 0x51
	.zero		2


	//----- nvinfo : EIATTR_MAXREG_COUNT
	.align		4
        /*002c*/ 	.byte	0x03, 0x1b
        /*002e*/ 	.short	0x0080


	//----- nvinfo : EIATTR_NUM_BARRIERS
	.align		4
        /*0030*/ 	.byte	0x02, 0x4c
        /*0032*/ 	.byte	0x04
	.zero		1


	//----- nvinfo : EIATTR_EXTERNS
	.align		4
        /*0034*/ 	.byte	0x04, 0x0f
        /*0036*/ 	.short	(.L_41 - .L_40)


	//   ....[0]....
	.align		4
.L_40:
        /*0038*/ 	.word	index@(__assertfail)


	//----- nvinfo : EIATTR_ANNOTATIONS
	.align		4
.L_41:
        /*003c*/ 	.byte	0x04, 0x55
        /*003e*/ 	.short	(.L_43 - .L_42)


	//   ....[0]....
.L_42:
        /*0040*/ 	.word	0x00000001
        /*0044*/ 	.byte	0xd0, 0x11, 0x00, 0x00, 0x01, 0x00, 0x00, 0x00, 0x20, 0x2e, 0x00, 0x00, 0x01, 0x00, 0x00, 0x00
        /* <DEDUP_REMOVED lines=14> */
        /*0134*/ 	.byte	0xc0, 0xce, 0x00, 0x00


	//----- nvinfo : EIATTR_MERCURY_ISA_VERSION
	.align		4
.L_43:
        /*0138*/ 	.byte	0x03, 0x5f
        /*013a*/ 	.short	0x0101


	//----- nvinfo : EIATTR_INT_WARP_WIDE_INSTR_OFFSETS
	.align		4
        /*013c*/ 	.byte	0x04, 0x31
        /*013e*/ 	.short	(.L_45 - .L_44)


	//   ....[0]....
.L_44:
        /*0140*/ 	.word	0x00010300


	//   ....[1]....
        /*0144*/ 	.word	0x00010320


	//   ....[2]....
        /*0148*/ 	.word	0x00010350


	//----- nvinfo : EIATTR_COOP_GROUP_MASK_REGIDS
	.align		4
.L_45:
        /*014c*/ 	.byte	0x04, 0x29
        /*014e*/ 	.short	(.L_47 - .L_46)


	//   ....[0]....
.L_46:
        /*0150*/ 	.word	0xffffffff


	//   ....[1]....
        /*0154*/ 	.word	0xffffffff


	//   ....[2]....
        /*0158*/ 	.word	0xffffffff


	//   ....[3]....
        /*015c*/ 	.word	0xffffffff


	//   ....[4]....
        /*0160*/ 	.word	0xffffffff


	//   ....[5]....
        /*0164*/ 	.word	0xffffffff


	//   ....[6]....
        /*0168*/ 	.word	0xffffffff


	//   ....[7]....
        /*016c*/ 	.word	0xffffffff


	//   ....[8]....
        /*0170*/ 	.word	0xffffffff


	//   ....[9]....
        /*0174*/ 	.word	0xffffffff


	//   ....[10]....
        /*0178*/ 	.word	0xffffffff


	//   ....[11]....
        /*017c*/ 	.word	0xffffffff


	//   ....[12]....
        /*0180*/ 	.word	0xffffffff


	//   ....[13]....
        /*0184*/ 	.word	0xffffffff


	//   ....[14]....
        /*0188*/ 	.word	0xffffffff


	//   ....[15]....
        /*018c*/ 	.word	0xffffffff


	//----- nvinfo : EIATTR_COOP_GROUP_INSTR_OFFSETS
	.align		4
.L_47:
        /*0190*/ 	.byte	0x04, 0x28
        /*0192*/ 	.short	(.L_49 - .L_48)


	//   ....[0]....
.L_48:
        /*0194*/ 	.word	0x00000080


	//   ....[1]....
        /*0198*/ 	.word	0x00000360


	//   ....[2]....
        /*019c*/ 	.word	0x00000580


	//   ....[3]....
        /*01a0*/ 	.word	0x00000670


	//   ....[4]....
        /*01a4*/ 	.word	0x000007b0


	//   ....[5]....
        /*01a8*/ 	.word	0x000008f0


	//   ....[6]....
        /*01ac*/ 	.word	0x00000a30


	//   ....[7]....
        /*01b0*/ 	.word	0x00000b70


	//   ....[8]....
        /*01b4*/ 	.word	0x00000cb0


	//   ....[9]....
        /*01b8*/ 	.word	0x00000df0


	//   ....[10]....
        /*01bc*/ 	.word	0x00000f30


	//   ....[11]....
        /*01c0*/ 	.word	0x000039a0


	//   ....[12]....
        /*01c4*/ 	.word	0x00003ba0


	//   ....[13]....
        /*01c8*/ 	.word	0x00003bc0


	//   ....[14]....
        /*01cc*/ 	.word	0x000101f0


	//   ....[15]....
        /*01d0*/ 	.word	0x00010420


	//----- nvinfo : EIATTR_REG_RECONFIG
	.align		4
.L_49:
        /*01d4*/ 	.byte	0x01, 0x54
	.zero		2


	//----- nvinfo : EIATTR_VRC_CTA_INIT_COUNT
	.align		4
        /*01d8*/ 	.byte	0x02, 0x4a
        /*01da*/ 	.byte	0x80
	.zero		1


	//----- nvinfo : EIATTR_SYSCALL_OFFSETS
	.align		4
        /*01dc*/ 	.byte	0x04, 0x46
        /*01de*/ 	.short	(.L_51 - .L_50)


	//   ....[0]....
.L_50:
        /*01e0*/ 	.word	0x00008d80


	//   ....[1]....
        /*01e4*/ 	.word	0x00008ef0


	//   ....[2]....
        /*01e8*/ 	.word	0x00009070


	//   ....[3]....
        /*01ec*/ 	.word	0x0000a940


	//   ....[4]....
        /*01f0*/ 	.word	0x0000aab0


	//   ....[5]....
        /*01f4*/ 	.word	0x0000ac20


	//   ....[6]....
        /*01f8*/ 	.word	0x0000ad90


	//   ....[7]....
        /*01fc*/ 	.word	0x0000b1d0


	//   ....[8]....
        /*0200*/ 	.word	0x0000b380


	//   ....[9]....
        /*0204*/ 	.word	0x0000b4f0


	//   ....[10]....
        /*0208*/ 	.word	0x0000c220


	//   ....[11]....
        /*020c*/ 	.word	0x0000d220


	//   ....[12]....
        /*0210*/ 	.word	0x0000d390


	//   ....[13]....
        /*0214*/ 	.word	0x0000d500


	//   ....[14]....
        /*0218*/ 	.word	0x0000d670


	//   ....[15]....
        /*021c*/ 	.word	0x0000e800


	//   ....[16]....
        /*0220*/ 	.word	0x0000e970


	//   ....[17]....
        /*0224*/ 	.word	0x0000eae0


	//   ....[18]....
        /*0228*/ 	.word	0x0000ec50


	//----- nvinfo : EIATTR_MBARRIER_INSTR_OFFSETS
	.align		4
.L_51:
        /*022c*/ 	.byte	0x04, 0x39
        /*022e*/ 	.short	(.L_53 - .L_52)


	//   ....[0]....
.L_52:
        /*0230*/ 	.word	0x00000430
        /*0234*/ 	.word	0x000000ff
        /*0238*/ 	.word	0x00038800
        /*023c*/ 	.short	0x0100
        /*023e*/ 	.byte	0x04
	.zero		1


	//   ....[1]....
        /*0240*/ 	.word	0x00000440
        /*0244*/ 	.word	0x000000ff
        /*0248*/ 	.word	0x00038810
        /*024c*/ 	.short	0x0100
        /*024e*/ 	.byte	0x04
	.zero		1


	//   ....[2]....
        /*0250*/ 	.word	0x00000450
        /*0254*/ 	.word	0x000000ff
        /*0258*/ 	.word	0x00038808
        /*025c*/ 	.short	0x0100
        /*025e*/ 	.byte	0x04
	.zero		1


	//   ....[3]....
        /*0260*/ 	.word	0x00000460
        /*0264*/ 	.word	0x000000ff
        /*0268*/ 	.word	0x00038818
        /*026c*/ 	.short	0x0100
        /*026e*/ 	.byte	0x04
	.zero		1


	//   ....[4]....
        /*0270*/ 	.word	0x00000640
        /*0274*/ 	.word	0x000000ff
        /*0278*/ 	.word	0x00038820
        /*027c*/ 	.short	0x0100
        /*027e*/ 	.byte	0x06
	.zero		1


	//   ....[5]....
        /*0280*/ 	.word	0x00000650
        /*0284*/ 	.word	0x000000ff
        /*0288*/ 	.word	0x00038828
        /*028c*/ 	.short	0x0100
        /*028e*/ 	.byte	0x06
	.zero		1


	//   ....[6]....
        /*0290*/ 	.word	0x00000780
        /*0294*/ 	.word	0x000000ff
        /*0298*/ 	.word	0x00038830
        /*029c*/ 	.short	0x0100
        /*029e*/ 	.byte	0x04
	.zero		1


	//   ....[7]....
        /*02a0*/ 	.word	0x00000790
        /*02a4*/ 	.word	0x000000ff
        /*02a8*/ 	.word	0x00038838
        /*02ac*/ 	.short	0x0100
        /*02ae*/ 	.byte	0x04
	.zero		1


	//   ....[8]....
        /*02b0*/ 	.word	0x000008c0
        /*02b4*/ 	.word	0x000000ff
        /*02b8*/ 	.word	0x00038840
        /*02bc*/ 	.short	0x0100
        /*02be*/ 	.byte	0x04
	.zero		1


	//   ....[9]....
        /*02c0*/ 	.word	0x000008d0
        /*02c4*/ 	.word	0x000000ff
        /*02c8*/ 	.word	0x00038848
        /*02cc*/ 	.short	0x0100
        /*02ce*/ 	.byte	0x04
	.zero		1


	//   ....[10]....
        /*02d0*/ 	.word	0x00000a00
        /*02d4*/ 	.word	0x000000ff
        /*02d8*/ 	.word	0x00038850
        /*02dc*/ 	.short	0x0100
        /*02de*/ 	.byte	0x04
	.zero		1


	//   ....[11]....
        /*02e0*/ 	.word	0x00000a10
        /*02e4*/ 	.word	0x000000ff
        /*02e8*/ 	.word	0x00038858
        /*02ec*/ 	.short	0x0100
        /*02ee*/ 	.byte	0x04
	.zero		1


	//   ....[12]....
        /*02f0*/ 	.word	0x00000b40
        /*02f4*/ 	.word	0x000000ff
        /*02f8*/ 	.word	0x00038860
        /*02fc*/ 	.short	0x0100
        /*02fe*/ 	.byte	0x04
	.zero		1


	//   ....[13]....
        /*0300*/ 	.word	0x00000b50
        /*0304*/ 	.word	0x000000ff
        /*0308*/ 	.word	0x00038868
        /*030c*/ 	.short	0x0100
        /*030e*/ 	.byte	0x04
	.zero		1


	//   ....[14]....
        /*0310*/ 	.word	0x00000c80
        /*0314*/ 	.word	0x000000ff
        /*0318*/ 	.word	0x00038870
        /*031c*/ 	.short	0x0100
        /*031e*/ 	.byte	0x04
	.zero		1


	//   ....[15]....
        /*0320*/ 	.word	0x00000c90
        /*0324*/ 	.word	0x000000ff
        /*0328*/ 	.word	0x00038878
        /*032c*/ 	.short	0x0100
        /*032e*/ 	.byte	0x04
	.zero		1


	//   ....[16]....
        /*0330*/ 	.word	0x00000dc0
        /*0334*/ 	.word	0x000000ff
        /*0338*/ 	.word	0x00038880
        /*033c*/ 	.short	0x0100
        /*033e*/ 	.byte	0x04
	.zero		1


	//   ....[17]....
        /*0340*/ 	.word	0x00000dd0
        /*0344*/ 	.word	0x000000ff
        /*0348*/ 	.word	0x00038888
        /*034c*/ 	.short	0x0100
        /*034e*/ 	.byte	0x04
	.zero		1


	//   ....[18]....
        /*0350*/ 	.word	0x00000f00
        /*0354*/ 	.word	0x000000ff
        /*0358*/ 	.word	0x00038890
        /*035c*/ 	.short	0x0100
        /*035e*/ 	.byte	0x04
	.zero		1


	//   ....[19]....
        /*0360*/ 	.word	0x00000f10
        /*0364*/ 	.word	0x000000ff
        /*0368*/ 	.word	0x00038898
        /*036c*/ 	.short	0x0100
        /*036e*/ 	.byte	0x04
	.zero		1


	//   ....[20]....
        /*0370*/ 	.word	0x00001040
        /*0374*/ 	.word	0x000000ff
        /*0378*/ 	.word	0x000388a0
        /*037c*/ 	.short	0x0100
        /*037e*/ 	.byte	0x04
	.zero		1


	//   ....[21]....
        /*0380*/ 	.word	0x00001050
        /*0384*/ 	.word	0x000000ff
        /*0388*/ 	.word	0x000388b0
        /*038c*/ 	.short	0x0100
        /*038e*/ 	.byte	0x04
	.zero		1


	//   ....[22]....
        /*0390*/ 	.word	0x00001060
        /*0394*/ 	.word	0x000000ff
        /*0398*/ 	.word	0x000388a8
        /*039c*/ 	.short	0x0100
        /*039e*/ 	.byte	0x04
	.zero		1


	//   ....[23]....
        /*03a0*/ 	.word	0x00001070
        /*03a4*/ 	.word	0x000000ff
        /*03a8*/ 	.word	0x000388b8
        /*03ac*/ 	.short	0x0100
        /*03ae*/ 	.byte	0x04
	.zero		1


	//   ....[24]....
        /*03b0*/ 	.word	0x000022b0
        /*03b4*/ 	.word	0x000000ff
        /*03b8*/ 	.word	0x00038810
        /*03bc*/ 	.short	0x010a
        /*03be*/ 	.byte	0x18
	.zero		1


	//   ....[25]....
        /*03c0*/ 	.word	0x00002430
        /*03c4*/ 	.word	0x000000ff
        /*03c8*/ 	.word	0x00038800
        /*03cc*/ 	.short	0x010b
        /*03ce*/ 	.byte	0x18
	.zero		1


	//   ....[26]....
        /*03d0*/ 	.word	0x00002670
        /*03d4*/ 	.word	0x000000ff
        /*03d8*/ 	.word	0x00038838
        /*03dc*/ 	.short	0x010a
        /*03de*/ 	.byte	0x18
	.zero		1


	//   ....[27]....
        /*03e0*/ 	.word	0x00002860
        /*03e4*/ 	.word	0x000000ff
        /*03e8*/ 	.word	0x00038830
        /*03ec*/ 	.short	0x0107
        /*03ee*/ 	.byte	0x18
	.zero		1


	//   ....[28]....
        /*03f0*/ 	.word	0x000028c0
        /*03f4*/ 	.word	0x000000ff
        /*03f8*/ 	.word	0x00038830
        /*03fc*/ 	.short	0x0101
        /*03fe*/ 	.byte	0x18
	.zero		1


	//   ....[29]....
        /*0400*/ 	.word	0x000028f0
        /*0404*/ 	.word	0x000000ff
        /*0408*/ 	.word	0x00038828
        /*040c*/ 	.short	0x010a
        /*040e*/ 	.byte	0x18
	.zero		1


	//   ....[30]....
        /*0410*/ 	.word	0x00002a10
        /*0414*/ 	.word	0x000000ff
        /*0418*/ 	.word	0x00038820
        /*041c*/ 	.short	0x010b
        /*041e*/ 	.byte	0x18
	.zero		1


	//   ....[31]....
        /*0420*/ 	.word	0x00002c60
        /*0424*/ 	.word	0x000000ff
        /*0428*/ 	.word	0x00038848
        /*042c*/ 	.short	0x010a
        /*042e*/ 	.byte	0x18
	.zero		1


	//   ....[32]....
        /*0430*/ 	.word	0x00002dc0
        /*0434*/ 	.word	0x000000ff
        /*0438*/ 	.word	0x00038840
        /*043c*/ 	.short	0x0107
        /*043e*/ 	.byte	0x18
	.zero		1


	//   ....[33]....
        /*0440*/ 	.word	0x00002e30
        /*0444*/ 	.word	0x000000ff
        /*0448*/ 	.word	0x00038840
        /*044c*/ 	.short	0x0101
        /*044e*/ 	.byte	0x18
	.zero		1


	//   ....[34]....
        /*0450*/ 	.word	0x00003000
        /*0454*/ 	.word	0x000000ff
        /*0458*/ 	.word	0x00038810
        /*045c*/ 	.short	0x010a
        /*045e*/ 	.byte	0x11
	.zero		1


	//   ....[35]....
        /*0460*/ 	.word	0x00003260
        /*0464*/ 	.word	0x000000ff
        /*0468*/ 	.word	0x00038838
        /*046c*/ 	.short	0x010a
        /*046e*/ 	.byte	0x18
	.zero		1


	//   ....[36]....
        /*0470*/ 	.word	0x00003450
        /*0474*/ 	.word	0x000000ff
        /*0478*/ 	.word	0x00038830
        /*047c*/ 	.short	0x0107
        /*047e*/ 	.byte	0x18
	.zero		1


	//   ....[37]....
        /*0480*/ 	.word	0x000034b0
        /*0484*/ 	.word	0x000000ff
        /*0488*/ 	.word	0x00038830
        /*048c*/ 	.short	0x0101
        /*048e*/ 	.byte	0x18
	.zero		1


	//   ....[38]....
        /*0490*/ 	.word	0x00003500
        /*0494*/ 	.word	0x000000ff
        /*0498*/ 	.word	0x00038828
        /*049c*/ 	.short	0x010a
        /*049e*/ 	.byte	0x18
	.zero		1


	//   ....[39]....
        /*04a0*/ 	.word	0x000036c0
        /*04a4*/ 	.word	0x000000ff
        /*04a8*/ 	.word	0x00038848
        /*04ac*/ 	.short	0x010a
        /*04ae*/ 	.byte	0x18
	.zero		1


	//   ....[40]....
        /*04b0*/ 	.word	0x00003820
        /*04b4*/ 	.word	0x000000ff
        /*04b8*/ 	.word	0x00038840
        /*04bc*/ 	.short	0x0107
        /*04be*/ 	.byte	0x18
	.zero		1


	//   ....[41]....
        /*04c0*/ 	.word	0x00003890
        /*04c4*/ 	.word	0x000000ff
        /*04c8*/ 	.word	0x00038840
        /*04cc*/ 	.short	0x0101
        /*04ce*/ 	.byte	0x18
	.zero		1


	//   ....[42]....
        /*04d0*/ 	.word	0x00003e00
        /*04d4*/ 	.word	0x000000ff
        /*04d8*/ 	.word	0x00038800
        /*04dc*/ 	.short	0x010a
        /*04de*/ 	.byte	0x16
	.zero		1


	//   ....[43]....
        /*04e0*/ 	.word	0x00003e30
        /*04e4*/ 	.word	0x000000ff
        /*04e8*/ 	.word	0x00038858
        /*04ec*/ 	.short	0x010a
        /*04ee*/ 	.byte	0x16
	.zero		1


	//   ....[44]....
        /*04f0*/ 	.word	0x00004300
        /*04f4*/ 	.word	0x000000ff
        /*04f8*/ 	.word	0x00038820
        /*04fc*/ 	.short	0x010a
        /*04fe*/ 	.byte	0x16
	.zero		1


	//   ....[45]....
        /*0500*/ 	.word	0x00004340
        /*0504*/ 	.word	0x000000ff
        /*0508*/ 	.word	0x00038868
        /*050c*/ 	.short	0x010a
        /*050e*/ 	.byte	0x16
	.zero		1


	//   ....[46]....
        /*0510*/ 	.word	0x00004380
        /*0514*/ 	.word	0x000000ff
        /*0518*/ 	.word	0x00038878
        /*051c*/ 	.short	0x010a
        /*051e*/ 	.byte	0x16
	.zero		1


	//   ....[47]....
        /*0520*/ 	.word	0x00004880
        /*0524*/ 	.word	0x000000ff
        /*0528*/ 	.word	0x00038880
        /*052c*/ 	.short	0x010a
        /*052e*/ 	.byte	0x16
	.zero		1


	//   ....[48]....
        /*0530*/ 	.word	0x000051d0
        /*0534*/ 	.word	0x000000ff
        /*0538*/ 	.word	0x00038800
        /*053c*/ 	.short	0x010a
        /*053e*/ 	.byte	0x04
	.zero		1


	//   ....[49]....
        /*0540*/ 	.word	0x00005240
        /*0544*/ 	.word	0x000000ff
        /*0548*/ 	.word	0x00038858
        /*054c*/ 	.short	0x010a
        /*054e*/ 	.byte	0x16
	.zero		1


	//   ....[50]....
        /*0550*/ 	.word	0x00005700
        /*0554*/ 	.word	0x000000ff
        /*0558*/ 	.word	0x00038890
        /*055c*/ 	.short	0x010a
        /*055e*/ 	.byte	0x16
	.zero		1


	//   ....[51]....
        /*0560*/ 	.word	0x00005750
        /*0564*/ 	.word	0x000000ff
        /*0568*/ 	.word	0x00038868
        /*056c*/ 	.short	0x010a
        /*056e*/ 	.byte	0x16
	.zero		1


	//   ....[52]....
        /*0570*/ 	.word	0x00006140
        /*0574*/ 	.word	0x000000ff
        /*0578*/ 	.word	0x00038878
        /*057c*/ 	.short	0x010a
        /*057e*/ 	.byte	0x16
	.zero		1


	//   ....[53]....
        /*0580*/ 	.word	0x000061b0
        /*0584*/ 	.word	0x000000ff
        /*0588*/ 	.word	0x00038820
        /*058c*/ 	.short	0x010a
        /*058e*/ 	.byte	0x16
	.zero		1


	//   ....[54]....
        /*0590*/ 	.word	0x000065f0
        /*0594*/ 	.word	0x000000ff
        /*0598*/ 	.word	0x00038880
        /*059c*/ 	.short	0x010a
        /*059e*/ 	.byte	0x16
	.zero		1


	//   ....[55]....
        /*05a0*/ 	.word	0x00006af0
        /*05a4*/ 	.word	0x000000ff
        /*05a8*/ 	.word	0x000388b0
        /*05ac*/ 	.short	0x010a
        /*05ae*/ 	.byte	0x16
	.zero		1


	//   ....[56]....
        /*05b0*/ 	.word	0x00006b70
        /*05b4*/ 	.word	0x000000ff
        /*05b8*/ 	.word	0x000388b8
        /*05bc*/ 	.short	0x010a
        /*05be*/ 	.byte	0x16
	.zero		1


	//   ....[57]....
        /*05c0*/ 	.word	0x00006be0
        /*05c4*/ 	.word	0x000000ff
        /*05c8*/ 	.word	0x00038890
        /*05cc*/ 	.short	0x010a
        /*05ce*/ 	.byte	0x16
	.zero		1


	//   ....[58]....
        /*05d0*/ 	.word	0x00007960
        /*05d4*/ 	.word	0x000000ff
        /*05d8*/ 	.word	0x00038870
        /*05dc*/ 	.short	0x010a
        /*05de*/ 	.byte	0x0e
	.zero		1


	//   ....[59]....
        /*05e0*/ 	.word	0x00007b10
        /*05e4*/ 	.word	0x000000ff
        /*05e8*/ 	.word	0x00000000
        /*05ec*/ 	.short	0x0101
        /*05ee*/ 	.byte	0x04
	.zero		1


	//   ....[60]....
        /*05f0*/ 	.word	0x00008ab0
        /*05f4*/ 	.word	0x00000002
        /*05f8*/ 	.word	0x00038850
        /*05fc*/ 	.short	0x010a
        /*05fe*/ 	.byte	0xff
	.zero		1


	//   ....[61]....
        /*0600*/ 	.word	0x00008b30
        /*0604*/ 	.word	0x00000002
        /*0608*/ 	.word	0x00038888
        /*060c*/ 	.short	0x010a
        /*060e*/ 	.byte	0xff
	.zero		1


	//   ....[62]....
        /*0610*/ 	.word	0x00008ba0
        /*0614*/ 	.word	0x00000002
        /*0618*/ 	.word	0x00038830
        /*061c*/ 	.short	0x010a
        /*061e*/ 	.byte	0xff
	.zero		1


	//   ....[63]....
        /*0620*/ 	.word	0x0000ae20
        /*0624*/ 	.word	0x00000002
        /*0628*/ 	.word	0x00038880
        /*062c*/ 	.short	0x0101
        /*062e*/ 	.byte	0xff
	.zero		1


	//   ....[64]....
        /*0630*/ 	.word	0x0000ae80
        /*0634*/ 	.word	0x00000000
        /*0638*/ 	.word	0x00000000
        /*063c*/ 	.short	0x0101
        /*063e*/ 	.byte	0xff
	.zero		1


	//   ....[65]....
        /*0640*/ 	.word	0x0000aed0
        /*0644*/ 	.word	0x00000000
        /*0648*/ 	.word	0x00000000
        /*064c*/ 	.short	0x0101
        /*064e*/ 	.byte	0xff
	.zero		1


	//   ....[66]....
        /*0650*/ 	.word	0x0000af30
        /*0654*/ 	.word	0x00000002
        /*0658*/ 	.word	0x00038840
        /*065c*/ 	.short	0x010a
        /*065e*/ 	.byte	0xff
	.zero		1


	//   ....[67]....
        /*0660*/ 	.word	0x0000afb0
        /*0664*/ 	.word	0x00000002
        /*0668*/ 	.word	0x00038860
        /*066c*/ 	.short	0x010a
        /*066e*/ 	.byte	0xff
	.zero		1


	//   ....[68]....
        /*0670*/ 	.word	0x0000b070
        /*0674*/ 	.word	0x00000002
        /*0678*/ 	.word	0x00038898
        /*067c*/ 	.short	0x010a
        /*067e*/ 	.byte	0xff
	.zero		1


	//   ....[69]....
        /*0680*/ 	.word	0x0000c0f0
        /*0684*/ 	.word	0x000000ff
        /*0688*/ 	.word	0x00000000
        /*068c*/ 	.short	0x0101
        /*068e*/ 	.byte	0x04
	.zero		1


	//   ....[70]....
        /*0690*/ 	.word	0x0000cd30
        /*0694*/ 	.word	0x000000ff
        /*0698*/ 	.word	0x00038890
        /*069c*/ 	.short	0x0101
        /*069e*/ 	.byte	0x24
	.zero		1


	//   ....[71]....
        /*06a0*/ 	.word	0x0000cdd0
        /*06a4*/ 	.word	0x000000ff
        /*06a8*/ 	.word	0x00000000
        /*06ac*/ 	.short	0x0101
        /*06ae*/ 	.byte	0x04
	.zero		1


	//   ....[72]....
        /*06b0*/ 	.word	0x0000d0d0
        /*06b4*/ 	.word	0x000000ff
        /*06b8*/ 	.word	0x000388a0
        /*06bc*/ 	.short	0x010a
        /*06be*/ 	.byte	0x24
	.zero		1


	//   ....[73]....
        /*06c0*/ 	.word	0x0000e680
        /*06c4*/ 	.word	0x000000ff
        /*06c8*/ 	.word	0x00000000
        /*06cc*/ 	.short	0x0101
        /*06ce*/ 	.byte	0x04
	.zero		1


	//   ....[74]....
        /*06d0*/ 	.word	0x0000e6d0
        /*06d4*/ 	.word	0x000000ff
        /*06d8*/ 	.word	0x000388a8
        /*06dc*/ 	.short	0x010a
        /*06de*/ 	.byte	0x24
	.zero		1


	//   ....[75]....
        /*06e0*/ 	.word	0x00010140
        /*06e4*/ 	.word	0x000000ff
        /*06e8*/ 	.word	0x00000000
        /*06ec*/ 	.short	0x0101
        /*06ee*/ 	.byte	0x04
	.zero		1


	//   ....[76]....
        /*06f0*/ 	.word	0x00010450
        /*06f4*/ 	.word	0x00000003
        /*06f8*/ 	.word	0x00038810
        /*06fc*/ 	.short	0x010a
        /*06fe*/ 	.byte	0xff
	.zero		1


	//   ....[77]....
        /*0700*/ 	.word	0x000104b0
        /*0704*/ 	.word	0x00000003
        /*0708*/ 	.word	0x00038838
        /*070c*/ 	.short	0x010a
        /*070e*/ 	.byte	0xff
	.zero		1


	//   ....[78]....
        /*0710*/ 	.word	0x00010510
        /*0714*/ 	.word	0x00000004
        /*0718*/ 	.word	0x00038828
        /*071c*/ 	.short	0x010a
        /*071e*/ 	.byte	0xff
	.zero		1


	//   ....[79]....
        /*0720*/ 	.word	0x00010570
        /*0724*/ 	.word	0x00000004
        /*0728*/ 	.word	0x00038848
        /*072c*/ 	.short	0x010a
        /*072e*/ 	.byte	0xff
	.zero		1


	//   ....[80]....
        /*0730*/ 	.word	0x000105d0
        /*0734*/ 	.word	0x00000000
        /*0738*/ 	.word	0x00038810
        /*073c*/ 	.short	0x010a
        /*073e*/ 	.byte	0xff
	.zero		1


	//   ....[81]....
        /*0740*/ 	.word	0x00010630
        /*0744*/ 	.word	0x00000000
        /*0748*/ 	.word	0x00038838
        /*074c*/ 	.short	0x010a
        /*074e*/ 	.byte	0xff
	.zero		1


	//   ....[82]....
        /*0750*/ 	.word	0x00010690
        /*0754*/ 	.word	0x00000004
        /*0758*/ 	.word	0x00038828
        /*075c*/ 	.short	0x010a
        /*075e*/ 	.byte	0xff
	.zero		1


	//   ....[83]....
        /*0760*/ 	.word	0x000106f0
        /*0764*/ 	.word	0x00000004
        /*0768*/ 	.word	0x00038848
        /*076c*/ 	.short	0x010a
        /*076e*/ 	.byte	0xff
	.zero		1


	//   ....[84]....
        /*0770*/ 	.word	0x00010750
        /*0774*/ 	.word	0x00000002
        /*0778*/ 	.word	0x00038800
        /*077c*/ 	.short	0x010a
        /*077e*/ 	.byte	0xff
	.zero		1


	//   ....[85]....
        /*0780*/ 	.word	0x000107b0
        /*0784*/ 	.word	0x00000008
        /*0788*/ 	.word	0x00038858
        /*078c*/ 	.short	0x010a
        /*078e*/ 	.byte	0xff
	.zero		1


	//   ....[86]....
        /*0790*/ 	.word	0x00010810
        /*0794*/ 	.word	0x00000002
        /*0798*/ 	.word	0x00038820
        /*079c*/ 	.short	0x010a
        /*079e*/ 	.byte	0xff
	.zero		1


	//   ....[87]....
        /*07a0*/ 	.word	0x00010870
        /*07a4*/ 	.word	0x00000002
        /*07a8*/ 	.word	0x00038868
        /*07ac*/ 	.short	0x010a
        /*07ae*/ 	.byte	0xff
	.zero		1


	//   ....[88]....
        /*07b0*/ 	.word	0x000108d0
        /*07b4*/ 	.word	0x00000007
        /*07b8*/ 	.word	0x00038878
        /*07bc*/ 	.short	0x010a
        /*07be*/ 	.byte	0xff
	.zero		1


	//   ....[89]....
        /*07c0*/ 	.word	0x00010930
        /*07c4*/ 	.word	0x00000003
        /*07c8*/ 	.word	0x00038880
        /*07cc*/ 	.short	0x010a
        /*07ce*/ 	.byte	0xff
	.zero		1


	//   ....[90]....
        /*07d0*/ 	.word	0x00010990
        /*07d4*/ 	.word	0x00000000
        /*07d8*/ 	.word	0x00038800
        /*07dc*/ 	.short	0x010a
        /*07de*/ 	.byte	0xff
	.zero		1


	//   ....[91]....
        /*07e0*/ 	.word	0x000109f0
        /*07e4*/ 	.word	0x00000003
        /*07e8*/ 	.word	0x00038858
        /*07ec*/ 	.short	0x010a
        /*07ee*/ 	.byte	0xff
	.zero		1


	//   ....[92]....
        /*07f0*/ 	.word	0x00010a50
        /*07f4*/ 	.word	0x00000000
        /*07f8*/ 	.word	0x00038890
        /*07fc*/ 	.short	0x010a
        /*07fe*/ 	.byte	0xff
	.zero		1


	//   ....[93]....
        /*0800*/ 	.word	0x00010ab0
        /*0804*/ 	.word	0x00000000
        /*0808*/ 	.word	0x00038868
        /*080c*/ 	.short	0x010a
        /*080e*/ 	.byte	0xff
	.zero		1


	//   ....[94]....
        /*0810*/ 	.word	0x00010b10
        /*0814*/ 	.word	0x00000000
        /*0818*/ 	.word	0x00038878
        /*081c*/ 	.short	0x010a
        /*081e*/ 	.byte	0xff
	.zero		1


	//   ....[95]....
        /*0820*/ 	.word	0x00010b70
        /*0824*/ 	.word	0x00000003
        /*0828*/ 	.word	0x00038820
        /*082c*/ 	.short	0x010a
        /*082e*/ 	.byte	0xff
	.zero		1


	//   ....[96]....
        /*0830*/ 	.word	0x00010bd0
        /*0834*/ 	.word	0x00000003
        /*0838*/ 	.word	0x00038880
        /*083c*/ 	.short	0x010a
        /*083e*/ 	.byte	0xff
	.zero		1


	//   ....[97]....
        /*0840*/ 	.word	0x00010c30
        /*0844*/ 	.word	0x00000000
        /*0848*/ 	.word	0x000388b0
        /*084c*/ 	.short	0x010a
        /*084e*/ 	.byte	0xff
	.zero		1


	//   ....[98]....
        /*0850*/ 	.word	0x00010c90
        /*0854*/ 	.word	0x00000000
        /*0858*/ 	.word	0x000388b8
        /*085c*/ 	.short	0x010a
        /*085e*/ 	.byte	0xff
	.zero		1


	//   ....[99]....
        /*0860*/ 	.word	0x00010cf0
        /*0864*/ 	.word	0x00000003
        /*0868*/ 	.word	0x00038890
        /*086c*/ 	.short	0x010a
        /*086e*/ 	.byte	0xff
	.zero		1


	//   ....[100]....
        /*0870*/ 	.word	0x00010d50
        /*0874*/ 	.word	0x00000002
        /*0878*/ 	.word	0x00038870
        /*087c*/ 	.short	0x010a
        /*087e*/ 	.byte	0xff
	.zero		1


	//   ....[101]....
        /*0880*/ 	.word	0x00010da0
        /*0884*/ 	.word	0x00000002
        /*0888*/ 	.word	0x00038850
        /*088c*/ 	.short	0x010a
        /*088e*/ 	.byte	0xff
	.zero		1


	//   ....[102]....
        /*0890*/ 	.word	0x00010df0
        /*0894*/ 	.word	0x00000002
        /*0898*/ 	.word	0x00038888
        /*089c*/ 	.short	0x010a
        /*089e*/ 	.byte	0xff
	.zero		1


	//   ....[103]....
        /*08a0*/ 	.word	0x00010e40
        /*08a4*/ 	.word	0x00000002
        /*08a8*/ 	.word	0x00038830
        /*08ac*/ 	.short	0x010a
        /*08ae*/ 	.byte	0xff
	.zero		1


	//   ....[104]....
        /*08b0*/ 	.word	0x00010e90
        /*08b4*/ 	.word	0x00000002
        /*08b8*/ 	.word	0x00038840
        /*08bc*/ 	.short	0x010a
        /*08be*/ 	.byte	0xff
	.zero		1


	//   ....[105]....
        /*08c0*/ 	.word	0x00010ee0
        /*08c4*/ 	.word	0x00000002
        /*08c8*/ 	.word	0x00038860
        /*08cc*/ 	.short	0x010a
        /*08ce*/ 	.byte	0xff
	.zero		1


	//   ....[106]....
        /*08d0*/ 	.word	0x00010f30
        /*08d4*/ 	.word	0x00000002
        /*08d8*/ 	.word	0x00038898
        /*08dc*/ 	.short	0x010a
        /*08de*/ 	.byte	0xff
	.zero		1


	//   ....[107]....
        /*08e0*/ 	.word	0x00010f90
        /*08e4*/ 	.word	0x00000003
        /*08e8*/ 	.word	0x000388a0
        /*08ec*/ 	.short	0x010a
        /*08ee*/ 	.byte	0xff
	.zero		1


	//   ....[108]....
        /*08f0*/ 	.word	0x00010ff0
        /*08f4*/ 	.word	0x00000000
        /*08f8*/ 	.word	0x000388a8
        /*08fc*/ 	.short	0x010a
        /*08fe*/ 	.byte	0xff
	.zero		1


	//----- nvinfo : EIATTR_NUM_MBARRIERS
	.align		4
.L_53:
        /*0900*/ 	.byte	0x03, 0x38
        /*0902*/ 	.short	0x0018


	//----- nvinfo : EIATTR_EXIT_INSTR_OFFSETS
	.align		4
        /*0904*/ 	.byte	0x04, 0x1c
        /*0906*/ 	.short	(.L_55 - .L_54)


	//   ....[0]....
.L_54:
        /*0908*/ 	.word	0x00001170


	//   ....[1]....
        /*090c*/ 	.word	0x00002140


	//   ....[2]....
        /*0910*/ 	.word	0x00002e50


	//   ....[3]....
        /*0914*/ 	.word	0x00003950


	//   ....[4]....
        /*0918*/ 	.word	0x000077b0


	//   ....[5]....
        /*091c*/ 	.word	0x000077f0


	//   ....[6]....
        /*0920*/ 	.word	0x00008900


	//   ....[7]....
        /*0924*/ 	.word	0x00008930


	//   ....[8]....
        /*0928*/ 	.word	0x00010170


	//   ....[9]....
        /*092c*/ 	.word	0x00010430


	//----- nvinfo : EIATTR_INDIRECT_BRANCH_TARGETS
	.align		4
.L_55:
        /*0930*/ 	.byte	0x04, 0x34
        /*0932*/ 	.short	(.L_57 - .L_56)


	//   ....[0]....
.L_56:
        /*0934*/ 	.word	.L_x_313@srel
        /*0938*/ 	.short	0x0
        /*093a*/ 	.short	0x0
        /*093c*/ 	.word	0x3
        /*0940*/ 	.word	.L_x_314@srel
        /*0944*/ 	.word	.L_x_315@srel
        /*0948*/ 	.word	.L_x_316@srel


	//   ....[1]....
        /*094c*/ 	.word	.L_x_317@srel
        /*0950*/ 	.short	0x0
        /*0952*/ 	.short	0x0
        /*0954*/ 	.word	0x3
        /*0958*/ 	.word	.L_x_167@srel
        /*095c*/ 	.word	.L_x_146@srel
        /*0960*/ 	.word	.L_x_316@srel


	//----- nvinfo : EIATTR_MAX_THREADS
	.align		4
.L_57:
        /*0964*/ 	.byte	0x04, 0x05
        /*0966*/ 	.short	(.L_59 - .L_58)
.L_58:
        /*0968*/ 	.word	0x00000200
        /*096c*/ 	.word	0x00000001
        /*0970*/ 	.word	0x00000001


	//----- nvinfo : EIATTR_CRS_STACK_SIZE
	.align		4
.L_59:
        /*0974*/ 	.byte	0x04, 0x1e
        /*0976*/ 	.short	(.L_61 - .L_60)
.L_60:
        /*0978*/ 	.word	0x00000000


	//----- nvinfo : EIATTR_CBANK_PARAM_SIZE
	.align		4
.L_61:
        /*097c*/ 	.byte	0x03, 0x19
        /*097e*/ 	.short	0x0680


	//----- nvinfo : EIATTR_PARAM_CBANK
	.align		4
        /*0980*/ 	.byte	0x04, 0x0a
        /*0982*/ 	.short	(.L_63 - .L_62)
	.align		4
.L_62:
        /*0984*/ 	.word	index@(.nv.constant0._ZN7cutlass13device_kernelINS_4fmha6kernel36Sm100FmhaBwdKernelTmaWarpSpecializedIN4cute5tupleIJiiiiNS5_IJNS5_IJiiEEEiEEEEEENS_6half_tEfNS5_IJNS4_1CILi128EEESB_SB_SB_EEENS1_10collective6NoMaskEEEEEvNT_6ParamsE)
        /*0988*/ 	.short	0x0380
        /*098a*/ 	.short	0x0680


	//----- nvinfo : EIATTR_SW_WAR
	.align		4
.L_63:
        /*098c*/ 	.byte	0x04, 0x36
        /*098e*/ 	.short	(.L_65 - .L_64)
.L_64:
        /*0990*/ 	.word	0x00000008
.L_65:


//--------------------- .nv.callgraph             --------------------------
	.section	.nv.callgraph,"",@"SHT_CUDA_CALLGRAPH"
	.align	4
	.sectionentsize	8
	.align		4
        /*0000*/ 	.word	0x00000000
	.align		4
        /*0004*/ 	.word	0xffffffff
	.align		4
        /*0008*/ 	.word	index@(_ZN7cutlass13device_kernelINS_4fmha6kernel36Sm100FmhaBwdKernelTmaWarpSpecializedIN4cute5tupleIJiiiiNS5_IJNS5_IJiiEEEiEEEEEENS_6half_tEfNS5_IJNS4_1CILi128EEESB_SB_SB_EEENS1_10collective6NoMaskEEEEEvNT_6ParamsE)
	.align		4
        /*000c*/ 	.word	index@(__assertfail)
	.align		4
        /*0010*/ 	.word	0x00000000
	.align		4
        /*0014*/ 	.word	0xfffffffe
	.align		4
        /*0018*/ 	.word	0x00000000
	.align		4
        /*001c*/ 	.word	0xfffffffd
	.align		4
        /*0020*/ 	.word	0x00000000
	.align		4
        /*0024*/ 	.word	0xfffffffc


//--------------------- .nv.constant4             --------------------------
	.section	.nv.constant4,"a",@progbits
	.align	8
	.align		8
.nv.constant4:
        /*0000*/ 	.dword	__assertfail
	.align		8
        /*0008*/ 	.dword	__unnamed_1
	.align		8
        /*0010*/ 	.dword	__unnamed_2
	.align		8
        /*0018*/ 	.dword	__unnamed_3
	.align		8
        /*0020*/ 	.dword	__unnamed_4
	.align		8
        /*0028*/ 	.dword	_ZN39_INTERNAL_ecef79ce_4_k_cu_e080be61_37184cuda3std3__45__cpo5beginE
	.align		8
        /*0030*/ 	.dword	_ZN39_INTERNAL_ecef79ce_4_k_cu_e080be61_37184cuda3std3__45__cpo3endE
	.align		8
        /*0038*/ 	.dword	_ZN39_INTERNAL_ecef79ce_4_k_cu_e080be61_37184cuda3std3__45__cpo6cbeginE
	.align		8
        /*0040*/ 	.dword	_ZN39_INTERNAL_ecef79ce_4_k_cu_e080be61_37184cuda3std3__45__cpo4cendE
	.align		8
        /*0048*/ 	.dword	_ZN39_INTERNAL_ecef79ce_4_k_cu_e080be61_37184cuda3std3__441_GLOBAL__N__ecef79ce_4_k_cu_e080be61_37186ignoreE
	.align		8
        /*0050*/ 	.dword	_ZN39_INTERNAL_ecef79ce_4_k_cu_e080be61_37184cuda3std3__419piecewise_constructE
	.align		8
        /*0058*/ 	.dword	_ZN39_INTERNAL_ecef79ce_4_k_cu_e080be61_37184cuda3std3__48in_placeE
	.align		8
        /*0060*/ 	.dword	_ZN39_INTERNAL_ecef79ce_4_k_cu_e080be61_37184cuda3std6ranges3__45__cpo4swapE
	.align		8
        /*0068*/ 	.dword	_ZN39_INTERNAL_ecef79ce_4_k_cu_e080be61_37184cuda3std6ranges3__45__cpo9iter_moveE
	.align		8
        /*0070*/ 	.dword	_ZN39_INTERNAL_ecef79ce_4_k_cu_e080be61_37184cute7productE
	.align		8
        /*0078*/ 	.dword	_ZN39_INTERNAL_ecef79ce_4_k_cu_e080be61_37184cute1_E
	.align		8
        /*0080*/ 	.dword	$str$23
	.align		8
        /*0088*/ 	.dword	$str$24
	.align		8
        /*0090*/ 	.dword	$str$25
	.align		8
        /*0098*/ 	.dword	$str$26


//--------------------- .nv.constant2._ZN7cutlass13device_kernelINS_4fmha6kernel36Sm100FmhaBwdKernelTmaWarpSpecializedIN4cute5tupleIJiiiiNS5_IJNS5_IJiiEEEiEEEEEENS_6half_tEfNS5_IJNS4_1CILi128EEESB_SB_SB_EEENS1_10collective6NoMaskEEEEEvNT_6ParamsE --------------------------
	.section	.nv.constant2._ZN7cutlass13device_kernelINS_4fmha6kernel36Sm100FmhaBwdKernelTmaWarpSpecializedIN4cute5tupleIJiiiiNS5_IJNS5_IJiiEEEiEEEEEENS_6half_tEfNS5_IJNS4_1CILi128EEESB_SB_SB_EEENS1_10collective6NoMaskEEEEEvNT_6ParamsE,"a",@progbits
	.sectionflags	@""
	.align	4
.nv.constant2._ZN7cutlass13device_kernelINS_4fmha6kernel36Sm100FmhaBwdKernelTmaWarpSpecializedIN4cute5tupleIJiiiiNS5_IJNS5_IJiiEEEiEEEEEENS_6half_tEfNS5_IJNS4_1CILi128EEESB_SB_SB_EEENS1_10collective6NoMaskEEEEEvNT_6ParamsE:
        /*0000*/ 	.byte	0xe0, 0x21, 0x00, 0x00, 0x60, 0x39, 0x00, 0x00, 0x10, 0x89, 0x00, 0x00, 0x40, 0x89, 0x00, 0x00
        /*0010*/ 	.byte	0x70, 0x78, 0x00, 0x00, 0x10, 0x89, 0x00, 0x00


//--------------------- .text._ZN7cutlass13device_kernelINS_4fmha6kernel36Sm100FmhaBwdKernelTmaWarpSpecializedIN4cute5tupleIJiiiiNS5_IJNS5_IJiiEEEiEEEEEENS_6half_tEfNS5_IJNS4_1CILi128EEESB_SB_SB_EEENS1_10collective6NoMaskEEEEEvNT_6ParamsE --------------------------
	.section	.text._ZN7cutlass13device_kernelINS_4fmha6kernel36Sm100FmhaBwdKernelTmaWarpSpecializedIN4cute5tupleIJiiiiNS5_IJNS5_IJiiEEEiEEEEEENS_6half_tEfNS5_IJNS4_1CILi128EEESB_SB_SB_EEENS1_10collective6NoMaskEEEEEvNT_6ParamsE,"ax",@progbits
	.align	128
.text._ZN7cutlass13device_kernelINS_4fmha6kernel36Sm100FmhaBwdKernelTmaWarpSpecializedIN4cute5tupleIJiiiiNS5_IJNS5_IJiiEEEiEEEEEENS_6half_tEfNS5_IJNS4_1CILi128EEESB_SB_SB_EEENS1_10collective6NoMaskEEEEEvNT_6ParamsE:
        .type           _ZN7cutlass13device_kernelINS_4fmha6kernel36Sm100FmhaBwdKernelTmaWarpSpecializedIN4cute5tupleIJiiiiNS5_IJNS5_IJiiEEEiEEEEEENS_6half_tEfNS5_IJNS4_1CILi128EEESB_SB_SB_EEENS1_10collective6NoMaskEEEEEvNT_6ParamsE,@function
        .size           _ZN7cutlass13device_kernelINS_4fmha6kernel36Sm100FmhaBwdKernelTmaWarpSpecializedIN4cute5tupleIJiiiiNS5_IJNS5_IJiiEEEiEEEEEENS_6half_tEfNS5_IJNS4_1CILi128EEESB_SB_SB_EEENS1_10collective6NoMaskEEEEEvNT_6ParamsE,(.L_x_321 - _ZN7cutlass13device_kernelINS_4fmha6kernel36Sm100FmhaBwdKernelTmaWarpSpecializedIN4cute5tupleIJiiiiNS5_IJNS5_IJiiEEEiEEEEEENS_6half_tEfNS5_IJNS4_1CILi128EEESB_SB_SB_EEENS1_10collective6NoMaskEEEEEvNT_6ParamsE)
        .other          _ZN7cutlass13device_kernelINS_4fmha6kernel36Sm100FmhaBwdKernelTmaWarpSpecializedIN4cute5tupleIJiiiiNS5_IJNS5_IJiiEEEiEEEEEENS_6half_tEfNS5_IJNS4_1CILi128EEESB_SB_SB_EEENS1_10collective6NoMaskEEEEEvNT_6ParamsE,@"STO_CUDA_ENTRY STV_DEFAULT"
_ZN7cutlass13device_kernelINS_4fmha6kernel36Sm100FmhaBwdKernelTmaWarpSpecializedIN4cute5tupleIJiiiiNS5_IJNS5_IJiiEEEiEEEEEENS_6half_tEfNS5_IJNS4_1CILi128EEESB_SB_SB_EEENS1_10collective6NoMaskEEEEEvNT_6ParamsE:
[----:B------:R-:W1:Y:S02]  /*0000*/  LDC R1, c[0x0][0x37c] ;  /* 0x0000df00ff017b82 */ /* 0x000e640000000800 */
[----:B-1----:R-:W-:Y:S01]  /*0010*/  IADD3 R1, PT, PT, R1, -0x18, RZ ;  /* 0xffffffe801017810 */ /* 0x002fe20007ffe0ff */
[----:B------:R-:W1:Y:S01]  /*0020*/  S2R R11, SR_TID.X ;  /* 0x00000000000b7919 */ /* 0x000e620000002100 */
[----:B------:R-:W-:Y:S01]  /*0030*/  UMOV UR5, 0x33334444 ;  /* 0x3333444400057882 */ /* 0x000fe20000000000 */
[----:B------:R-:W-:Y:S01]  /*0040*/  ELECT P0, URZ, PT ;  /* 0x0000000000ff782f */ /* 0x000fe20003800000 */
[----:B------:R-:W-:Y:S01]  /*0050*/  BSSY.RECONVERGENT B0, `(.L_x_0) ;  /* 0x0000030000007945 */ /* 0x000fe20003800200 */
[--C-:B-1----:R-:W-:Y:S01]  /*0060*/  SHF.R.U32.HI R3, RZ, 0x5, R11.reuse ;  /* 0x00000005ff037819 */ /* 0x102fe2000001160b */
[----:B------:R-:W-:-:S04]  /*0070*/  IMAD.MOV.U32 R2, RZ, RZ, R11 ;  /* 0x000000ffff027224 */ /* 0x000fc800078e000b */
[----:B------:R-:W1:Y:S02]  /*0080*/  SHFL.IDX PT, R0, R3, RZ, 0x1f ;  /* 0x00001fff03007589 */ /* 0x000e6400000e0000 */
[----:B-1----:R-:W-:-:S13]  /*0090*/  R2UR UR40, R0 ;  /* 0x00000000002872ca */ /* 0x002fda00000e0000 */
[----:B------:R-:W-:-:S04]  /*00a0*/  USHF.L.U32 UR4, UR40, 0x2, URZ ;  /* 0x0000000228047899 */ /* 0x000fc800080006ff */
[----:B------:R-:W-:-:S04]  /*00b0*/  USHF.R.U64 UR4, UR5, UR4, 0x123333 ;  /* 0x0012333305047499 */ /* 0x000fc80008001204 */
[----:B------:R-:W-:-:S06]  /*00c0*/  ULOP3.LUT UR46, UR4, 0x7, URZ, 0xc0, !UPT ;  /* 0x00000007042e7892 */ /* 0x000fcc000f8ec0ff */
[----:B------:R-:W-:-:S05]  /*00d0*/  IMAD.U32 R0, RZ, RZ, UR46 ;  /* 0x0000002eff007e24 */ /* 0x000fca000f8e00ff */
[----:B------:R-:W-:-:S13]  /*00e0*/  ISETP.NE.OR P6, PT, R0, 0x1, !P0 ;  /* 0x000000010000780c */ /* 0x000fda00047c5670 */
[----:B------:R-:W-:Y:S05]  /*00f0*/  @P6 BRA `(.L_x_1) ;  /* 0x0000000000386947 */ /* 0x000fea0003800000 */
[----:B------:R-:W1:Y:S02]  /*0100*/  LDCU.64 UR4, c[0x0][0x348] ;  /* 0x00006900ff0477ac */ /* 0x000e640008000a00 */
[----:B-1----:R-:W-:Y:S02]  /*0110*/  UIADD3 UR10, UP3, UPT, UR4, 0x300, URZ ;  /* 0x00000300040a7890 */ /* 0x002fe4000ff7e0ff */
[----:B------:R-:W-:Y:S02]  /*0120*/  UIADD3 UR8, UP2, UPT, UR4, 0x100, URZ ;  /* 0x0000010004087890 */ /* 0x000fe4000ff5e0ff */
[----:B------:R-:W-:Y:S02]  /*0130*/  UIADD3 UR6, UP1, UPT, UR4, 0x200, URZ ;  /* 0x0000020004067890 */ /* 0x000fe4000ff3e0ff */
[----:B------:R-:W-:Y:S02]  /*0140*/  UIADD3 UR4, UP0, UPT, UR4, 0x400, URZ ;  /* 0x0000040004047890 */ /* 0x000fe4000ff1e0ff */
[----:B------:R-:W-:-:S02]  /*0150*/  UIADD3.X UR11, UPT, UPT, URZ, UR5, URZ, UP3, !UPT ;  /* 0x00000005ff0b7290 */ /* 0x000fc40009ffe4ff */
[----:B------:R-:W-:Y:S02]  /*0160*/  UIADD3.X UR9, UPT, UPT, URZ, UR5, URZ, UP2, !UPT ;  /* 0x00000005ff097290 */ /* 0x000fe400097fe4ff */
[----:B------:R-:W-:Y:S02]  /*0170*/  UIADD3.X UR7, UPT, UPT, URZ, UR5, URZ, UP1, !UPT ;  /* 0x00000005ff077290 */ /* 0x000fe40008ffe4ff */
[----:B------:R-:W-:-:S03]  /*0180*/  UIADD3.X UR5, UPT, UPT, URZ, UR5, URZ, UP0, !UPT ;  /* 0x00000005ff057290 */ /* 0x000fc600087fe4ff */
[----:B------:R1:W-:Y:S02]  /*0190*/  UTMACCTL.PF [UR10] ;  /* 0x000000000a0079b9 */ /* 0x0003e40008040000 */
[----:B------:R1:W-:Y:S02]  /*01a0*/  UTMACCTL.PF [UR8] ;  /* 0x00000000080079b9 */ /* 0x0003e40008040000 */
[----:B------:R1:W-:Y:S02]  /*01b0*/  UTMACCTL.PF [UR6] ;  /* 0x00000000060079b9 */ /* 0x0003e40008040000 */
[----:B------:R1:W-:Y:S02]  /*01c0*/  UTMACCTL.PF [UR4] ;  /* 0x00000000040079b9 */ /* 0x0003e40008040000 */
[----:B-1----:R-:W-:Y:S05]  /*01d0*/  BRA `(.L_x_2) ;  /* 0x0000000000287947 */ /* 0x002fea0003800000 */
.L_x_1:
[----:B------:R-:W-:-:S09]  /*01e0*/  UISETP.NE.AND UP0, UPT, UR46, 0x2, UPT ;  /* 0x000000022e00788c */ /* 0x000fd2000bf05270 */
[----:B------:R-:W-:Y:S05]  /*01f0*/  BRA.U !UP0, `(.L_x_3) ;  /* 0x00000001083c7547 */ /* 0x000fea000b800000 */
[----:B------:R-:W-:Y:S01]  /*0200*/  PLOP3.LUT P0, PT, PT, PT, PT, 0x80, 0x8 ;  /* 0x000000000008781c */ /* 0x000fe20003f0f070 */
[----:B------:R-:W-:Y:S01]  /*0210*/  UISETP.NE.AND UP0, UPT, UR46, 0x1, UPT ;  /* 0x000000012e00788c */ /* 0x000fe2000bf05270 */
[----:B------:R-:W-:Y:S02]  /*0220*/  LOP3.LUT R78, R78, 0xfffffffd, RZ, 0xc0, !PT ;  /* 0xfffffffd4e4e7812 */ /* 0x000fe400078ec0ff */
[----:B------:R-:W-:Y:S02]  /*0230*/  PLOP3.LUT P4, PT, PT, PT, PT, 0x80, 0x8 ;  /* 0x000000000008781c */ /* 0x000fe40003f8f070 */
[----:B------:R-:W-:Y:S02]  /*0240*/  PLOP3.LUT P2, PT, PT, PT, PT, 0x8, 0x80 ;  /* 0x000000000080781c */ /* 0x000fe40003f4e170 */
[----:B------:R-:W-:-:S05]  /*0250*/  PLOP3.LUT P1, PT, PT, PT, PT, 0x80, 0x8 ;  /* 0x000000000008781c */ /* 0x000fca0003f2f070 */
[----:B------:R-:W-:Y:S01]  /*0260*/  @P0 LOP3.LUT R78, R78, 0x2, RZ, 0xfc, !PT ;  /* 0x000000024e4e0812 */ /* 0x000fe200078efcff */
[----:B------:R-:W-:Y:S07]  /*0270*/  BRA.U UP0, `(.L_x_4) ;  /* 0x0000000100347547 */ /* 0x000fee000b800000 */
.L_x_2:
[----:B------:R-:W-:Y:S02]  /*0280*/  PLOP3.LUT P0, PT, PT, PT, PT, 0x8, 0x80 ;  /* 0x000000000080781c */ /* 0x000fe40003f0e170 */
[----:B------:R-:W-:Y:S02]  /*0290*/  LOP3.LUT R78, R78, 0xfffffffd, RZ, 0xc0, !PT ;  /* 0xfffffffd4e4e7812 */ /* 0x000fe400078ec0ff */
[----:B------:R-:W-:Y:S02]  /*02a0*/  PLOP3.LUT P4, PT, PT, PT, PT, 0x80, 0x8 ;  /* 0x000000000008781c */ /* 0x000fe40003f8f070 */
[----:B------:R-:W-:Y:S02]  /*02b0*/  PLOP3.LUT P2, PT, PT, PT, PT, 0x8, 0x80 ;  /* 0x000000000080781c */ /* 0x000fe40003f4e170 */
[----:B------:R-:W-:-:S05]  /*02c0*/  PLOP3.LUT P1, PT, PT, PT, PT, 0x8, 0x80 ;  /* 0x000000000080781c */ /* 0x000fca0003f2e170 */
[----:B------:R-:W-:Y:S01]  /*02d0*/  @P0 LOP3.LUT R78, R78, 0x2, RZ, 0xfc, !PT ;  /* 0x000000024e4e0812 */ /* 0x000fe200078efcff */
[----:B------:R-:W-:Y:S05]  /*02e0*/  BRA `(.L_x_4) ;  /* 0x0000000000187947 */ /* 0x000fea0003800000 */
.L_x_3:
[----:B------:R-:W-:Y:S02]  /*02f0*/  PLOP3.LUT P0, PT, PT, PT, PT, 0x80, 0x8 ;  /* 0x000000000008781c */ /* 0x000fe40003f0f070 */
[----:B------:R-:W-:Y:S02]  /*0300*/  LOP3.LUT R78, R78, 0xfffffffd, RZ, 0xc0, !PT ;  /* 0xfffffffd4e4e7812 */ /* 0x000fe400078ec0ff */
[----:B------:R-:W-:Y:S02]  /*0310*/  PLOP3.LUT P4, PT, PT, PT, PT, 0x8, 0x80 ;  /* 0x000000000080781c */ /* 0x000fe40003f8e170 */
[----:B------:R-:W-:Y:S02]  /*0320*/  PLOP3.LUT P2, PT, PT, PT, PT, 0x80, 0x8 ;  /* 0x000000000008781c */ /* 0x000fe40003f4f070 */
[----:B------:R-:W-:-:S05]  /*0330*/  PLOP3.LUT P1, PT, PT, PT, PT, 0x8, 0x80 ;  /* 0x000000000080781c */ /* 0x000fca0003f2e170 */
[----:B------:R-:W-:-:S08]  /*0340*/  @P0 LOP3.LUT R78, R78, 0x2, RZ, 0xfc, !PT ;  /* 0x000000024e4e0812 */ /* 0x000fd000078efcff */
.L_x_4:
[----:B------:R-:W-:Y:S05]  /*0350*/  BSYNC.RECONVERGENT B0 ;  /* 0x0000000000007941 */ /* 0x000fea0003800200 */
.L_x_0:
[----:B------:R-:W1:Y:S01]  /*0360*/  SHFL.IDX PT, R0, R3, RZ, 0x1f ;  /* 0x00001fff03007589 */ /* 0x000e6200000e0000 */
[----:B------:R-:W-:Y:S01]  /*0370*/  UISETP.NE.AND UP0, UPT, UR46, 0x2, UPT ;  /* 0x000000022e00788c */ /* 0x000fe2000bf05270 */
[----:B-1----:R-:W-:-:S13]  /*0380*/  ISETP.NE.AND P0, PT, R0, RZ, PT ;  /* 0x000000ff0000720c */ /* 0x002fda0003f05270 */
[----:B------:R-:W-:Y:S05]  /*0390*/  @P0 BRA `(.L_x_5) ;  /* 0x0000000000380947 */ /* 0x000fea0003800000 */
[----:B------:R-:W1:Y:S01]  /*03a0*/  S2UR UR4, SR_CgaCtaId ;  /* 0x00000000000479c3 */ /* 0x000e620000008800 */
[----:B------:R-:W-:Y:S01]  /*03b0*/  UMOV UR5, 0x400 ;  /* 0x0000040000057882 */ /* 0x000fe20000000000 */
[----:B------:R-:W-:Y:S01]  /*03c0*/  UMOV UR6, 0x1 ;  /* 0x0000000100067882 */ /* 0x000fe20000000000 */
[----:B------:R-:W-:Y:S01]  /*03d0*/  ELECT P0, URZ, PT ;  /* 0x0000000000ff782f */ /* 0x000fe20003800000 */
[----:B------:R-:W-:-:S04]  /*03e0*/  UIADD3 UR6, UPT, UPT, -UR6, 0x100000, URZ ;  /* 0x0010000006067890 */ /* 0x000fc8000fffe1ff */
[----:B------:R-:W-:Y:S02]  /*03f0*/  USHF.L.U32 UR7, UR6, 0xb, URZ ;  /* 0x0000000b06077899 */ /* 0x000fe400080006ff */
[----:B------:R-:W-:Y:S02]  /*0400*/  USHF.L.U32 UR6, UR6, 0x1, URZ ;  /* 0x0000000106067899 */ /* 0x000fe400080006ff */
[----:B-1----:R-:W-:Y:S01]  /*0410*/  ULEA UR4, UR4, UR5, 0x18 ;  /* 0x0000000504047291 */ /* 0x002fe2000f8ec0ff */
[----:B------:R-:W1:Y:S11]  /*0420*/  FENCE.VIEW.ASYNC.S ;  /* 0x00000000000073c6 */ /* 0x000e760000000000 */
[----:B-1----:R1:W2:Y:S01]  /*0430*/  SYNCS.EXCH.64 URZ, [UR4+0x38800], UR6 ;  /* 0x0388000604ff75b2 */ /* 0x0022a20008000100 */
[----:B------:R1:W3:Y:S01]  /*0440*/  SYNCS.EXCH.64 URZ, [UR4+0x38810], UR6 ;  /* 0x0388100604ff75b2 */ /* 0x0002e20008000100 */
[----:B------:R1:W4:Y:S01]  /*0450*/  SYNCS.EXCH.64 URZ, [UR4+0x38808], UR6 ;  /* 0x0388080604ff75b2 */ /* 0x0003220008000100 */
[----:B------:R1:W1:Y:S01]  /*0460*/  SYNCS.EXCH.64 URZ, [UR4+0x38818], UR6 ;  /* 0x0388180604ff75b2 */ /* 0x0002620008000100 */
[----:B------:R-:W-:Y:S01]  /*0470*/  NOP ;  /* 0x0000000000007918 */ /* 0x000fe20000000000 */
.L_x_5:
[----:B------:R-:W-:Y:S01]  /*0480*/  NOP ;  /* 0x0000000000007918 */ /* 0x000fe20000000000 */
[----:B------:R-:W-:Y:S05]  /*0490*/  BRA.U !UP0, `(.L_x_6) ;  /* 0x0000000108287547 */ /* 0x000fea000b800000 */
[----:B------:R-:W-:Y:S02]  /*04a0*/  UISETP.NE.AND UP0, UPT, UR46, 0x1, UPT ;  /* 0x000000012e00788c */ /* 0x000fe4000bf05270 */
[----:B------:R-:W-:Y:S02]  /*04b0*/  UPLOP3.LUT UP4, UPT, UPT, UPT, UPT, 0x80, 0x8 ;  /* 0x000000000008789c */ /* 0x000fe40003f8f070 */
[----:B------:R-:W-:Y:S02]  /*04c0*/  UPLOP3.LUT UP3, UPT, UPT, UPT, UPT, 0x40, 0x4 ;  /* 0x000000000004789c */ /* 0x000fe40003f6e870 */
[----:B------:R-:W-:Y:S02]  /*04d0*/  UPLOP3.LUT UP2, UPT, UPT, UPT, UPT, 0x80, 0x8 ;  /* 0x000000000008789c */ /* 0x000fe40003f4f070 */
[----:B------:R-:W-:Y:S01]  /*04e0*/  UPLOP3.LUT UP1, UPT, UPT, UPT, UPT, 0x80, 0x8 ;  /* 0x000000000008789c */ /* 0x000fe20003f2f070 */
[----:B------:R-:W-:Y:S10]  /*04f0*/  BRA.U UP0, `(.L_x_7) ;  /* 0x0000000100207547 */ /* 0x000ff4000b800000 */
[----:B------:R-:W-:Y:S02]  /*0500*/  UPLOP3.LUT UP3, UPT, UPT, UPT, UPT, 0x40, 0x4 ;  /* 0x000000000004789c */ /* 0x000fe40003f6e870 */
[----:B------:R-:W-:Y:S02]  /*0510*/  UPLOP3.LUT UP2, UPT, UPT, UPT, UPT, 0x40, 0x4 ;  /* 0x000000000004789c */ /* 0x000fe40003f4e870 */
[----:B------:R-:W-:Y:S01]  /*0520*/  UPLOP3.LUT UP1, UPT, UPT, UPT, UPT, 0x40, 0x4 ;  /* 0x000000000004789c */ /* 0x000fe20003f2e870 */
[----:B------:R-:W-:Y:S05]  /*0530*/  BRA `(.L_x_7) ;  /* 0x0000000000107947 */ /* 0x000fea0003800000 */
.L_x_6:
[----:B------:R-:W-:Y:S02]  /*0540*/  UPLOP3.LUT UP4, UPT, UPT, UPT, UPT, 0x40, 0x4 ;  /* 0x000000000004789c */ /* 0x000fe40003f8e870 */
[----:B------:R-:W-:Y:S02]  /*0550*/  UPLOP3.LUT UP3, UPT, UPT, UPT, UPT, 0x80, 0x8 ;  /* 0x000000000008789c */ /* 0x000fe40003f6f070 */
[----:B------:R-:W-:Y:S02]  /*0560*/  UPLOP3.LUT UP2, UPT, UPT, UPT, UPT, 0x40, 0x4 ;  /* 0x000000000004789c */ /* 0x000fe40003f4e870 */
[----:B------:R-:W-:Y:S02]  /*0570*/  UPLOP3.LUT UP1, UPT, UPT, UPT, UPT, 0x80, 0x8 ;  /* 0x000000000008789c */ /* 0x000fe40003f2f070 */
.L_x_7:
[----:B------:R-:W5:Y:S02]  /*0580*/  SHFL.IDX PT, R0, R3, RZ, 0x1f ;  /* 0x00001fff03007589 */ /* 0x000f6400000e0000 */
[----:B-----5:R-:W-:-:S13]  /*0590*/  ISETP.NE.AND P0, PT, R0, 0x1, PT ;  /* 0x000000010000780c */ /* 0x020fda0003f05270 */
[----:B------:R-:W-:Y:S05]  /*05a0*/  @P0 BRA `(.L_x_8) ;  /* 0x0000000000300947 */ /* 0x000fea0003800000 */
[----:B-1----:R-:W1:Y:S01]  /*05b0*/  S2UR UR6, SR_CgaCtaId ;  /* 0x00000000000679c3 */ /* 0x002e620000008800 */
[----:B------:R-:W-:Y:S01]  /*05c0*/  UMOV UR4, 0x400 ;  /* 0x0000040000047882 */ /* 0x000fe20000000000 */
[----:B------:R-:W-:Y:S01]  /*05d0*/  UMOV UR5, 0x1 ;  /* 0x0000000100057882 */ /* 0x000fe20000000000 */
[----:B------:R-:W-:Y:S01]  /*05e0*/  ELECT P0, URZ, PT ;  /* 0x0000000000ff782f */ /* 0x000fe20003800000 */
[----:B-1----:R-:W-:Y:S02]  /*05f0*/  ULEA UR6, UR6, UR4, 0x18 ;  /* 0x0000000406067291 */ /* 0x002fe4000f8ec0ff */
[----:B------:R-:W-:-:S04]  /*0600*/  UIADD3 UR4, UPT, UPT, -UR5, 0x100000, URZ ;  /* 0x0010000005047890 */ /* 0x000fc8000fffe1ff */
[----:B------:R-:W-:Y:S02]  /*0610*/  USHF.L.U32 UR5, UR4, 0xb, URZ ;  /* 0x0000000b04057899 */ /* 0x000fe400080006ff */
[----:B------:R-:W-:Y:S01]  /*0620*/  USHF.L.U32 UR4, UR4, 0x1, URZ ;  /* 0x0000000104047899 */ /* 0x000fe200080006ff */
[----:B------:R-:W1:Y:S11]  /*0630*/  FENCE.VIEW.ASYNC.S ;  /* 0x00000000000073c6 */ /* 0x000e760000000000 */
[----:B-1----:R1:W1:Y:S01]  /*0640*/  SYNCS.EXCH.64 URZ, [UR6+0x38820], UR4 ;  /* 0x0388200406ff75b2 */ /* 0x0022620008000100 */
[----:B------:R1:W1:Y:S01]  /*0650*/  SYNCS.EXCH.64 URZ, [UR6+0x38828], UR4 ;  /* 0x0388280406ff75b2 */ /* 0x0002620008000100 */
[----:B------:R-:W-:Y:S01]  /*0660*/  NOP ;  /* 0x0000000000007918 */ /* 0x000fe20000000000 */
.L_x_8:
[----:B------:R-:W5:Y:S01]  /*0670*/  SHFL.IDX PT, R0, R3, RZ, 0x1f ;  /* 0x00001fff03007589 */ /* 0x000f6200000e0000 */
[----:B------:R-:W-:Y:S01]  /*0680*/  NOP ;  /* 0x0000000000007918 */ /* 0x000fe20000000000 */
[----:B-----5:R-:W-:-:S13]  /*0690*/  ISETP.NE.AND P0, PT, R0, 0x2, PT ;  /* 0x000000020000780c */ /* 0x020fda0003f05270 */
[----:B------:R-:W-:Y:S05]  /*06a0*/  @P0 BRA `(.L_x_9) ;  /* 0x0000000000400947 */ /* 0x000fea0003800000 */
[----:B-1----:R-:W1:Y:S01]  /*06b0*/  S2UR UR4, SR_CgaCtaId ;  /* 0x00000000000479c3 */ /* 0x002e620000008800 */
[----:B------:R-:W-:Y:S01]  /*06c0*/  UMOV UR5, 0x400 ;  /* 0x0000040000057882 */ /* 0x000fe20000000000 */
[----:B------:R-:W-:Y:S01]  /*06d0*/  UMOV UR8, 0x20 ;  /* 0x0000002000087882 */ /* 0x000fe20000000000 */
[----:B------:R-:W-:Y:S01]  /*06e0*/  UMOV UR6, 0x100 ;  /* 0x0000010000067882 */ /* 0x000fe20000000000 */
[----:B------:R-:W-:-:S04]  /*06f0*/  UIADD3 UR8, UPT, UPT, -UR8, 0x100000, URZ ;  /* 0x0010000008087890 */ /* 0x000fc8000fffe1ff */
[----:B------:R-:W-:Y:S02]  /*0700*/  USHF.L.U32 UR9, UR8, 0xb, URZ ;  /* 0x0000000b08097899 */ /* 0x000fe400080006ff */
[----:B------:R-:W-:Y:S02]  /*0710*/  USHF.L.U32 UR8, UR8, 0x1, URZ ;  /* 0x0000000108087899 */ /* 0x000fe400080006ff */
[----:B------:R-:W-:-:S04]  /*0720*/  UIADD3 UR6, UPT, UPT, -UR6, 0x100000, URZ ;  /* 0x0010000006067890 */ /* 0x000fc8000fffe1ff */
[----:B------:R-:W-:Y:S02]  /*0730*/  USHF.L.U32 UR7, UR6, 0xb, URZ ;  /* 0x0000000b06077899 */ /* 0x000fe400080006ff */
[----:B------:R-:W-:Y:S01]  /*0740*/  USHF.L.U32 UR6, UR6, 0x1, URZ ;  /* 0x0000000106067899 */ /* 0x000fe200080006ff */
[----:B------:R-:W-:Y:S01]  /*0750*/  ELECT P0, URZ, PT ;  /* 0x0000000000ff782f */ /* 0x000fe20003800000 */
[----:B-1----:R-:W-:Y:S01]  /*0760*/  ULEA UR4, UR4, UR5, 0x18 ;  /* 0x0000000504047291 */ /* 0x002fe2000f8ec0ff */
[----:B------:R-:W1:Y:S11]  /*0770*/  FENCE.VIEW.ASYNC.S ;  /* 0x00000000000073c6 */ /* 0x000e760000000000 */
[----:B-1----:R1:W1:Y:S01]  /*0780*/  SYNCS.EXCH.64 URZ, [UR4+0x38830], UR8 ;  /* 0x0388300804ff75b2 */ /* 0x0022620008000100 */
[----:B------:R1:W1:Y:S01]  /*0790*/  SYNCS.EXCH.64 URZ, [UR4+0x38838], UR6 ;  /* 0x0388380604ff75b2 */ /* 0x0002620008000100 */
[----:B------:R-:W-:Y:S01]  /*07a0*/  NOP ;  /* 0x0000000000007918 */ /* 0x000fe20000000000 */
.L_x_9:
        /* <DEDUP_REMOVED lines=20> */
.L_x_10:
        /* <DEDUP_REMOVED lines=20> */
.L_x_11:
        /* <DEDUP_REMOVED lines=20> */
.L_x_12:
        /* <DEDUP_REMOVED lines=20> */
.L_x_13:
        /* <DEDUP_REMOVED lines=20> */
.L_x_14:
        /* <DEDUP_REMOVED lines=20> */
.L_x_15:
        /* <DEDUP_REMOVED lines=19> */
[----:B------:R1:W1:Y:S01]  /*1060*/  SYNCS.EXCH.64 URZ, [UR4+0x388a8], UR8 ;  /* 0x0388a80804ff75b2 */ /* 0x0002620008000100 */
[----:B------:R1:W1:Y:S01]  /*1070*/  SYNCS.EXCH.64 URZ, [UR4+0x388b8], UR6 ;  /* 0x0388b80604ff75b2 */ /* 0x0002620008000100 */
[----:B------:R-:W-:Y:S01]  /*1080*/  NOP ;  /* 0x0000000000007918 */ /* 0x000fe20000000000 */
.L_x_16:
[----:B------:R-:W-:Y:S01]  /*1090*/  NOP ;  /* 0x0000000000007918 */ /* 0x000fe20000000000 */
[----:B-1----:R-:W1:Y:S01]  /*10a0*/  LDCU.64 UR6, c[0x0][0x380] ;  /* 0x00007000ff0677ac */ /* 0x002e620008000a00 */
[----:B------:R-:W5:Y:S08]  /*10b0*/  S2UR UR27, SR_CTAID.X ;  /* 0x00000000001b79c3 */ /* 0x000f700000002500 */
[----:B------:R-:W2:Y:S08]  /*10c0*/  S2UR UR21, SR_CTAID.Y ;  /* 0x00000000001579c3 */ /* 0x000eb00000002600 */
[----:B------:R-:W2:Y:S01]  /*10d0*/  S2UR UR22, SR_CTAID.Z ;  /* 0x00000000001679c3 */ /* 0x000ea20000002700 */
[----:B-1----:R-:W-:-:S04]  /*10e0*/  UIADD3 UR4, UPT, UPT, UR6, 0x7f, URZ ;  /* 0x0000007f06047890 */ /* 0x002fc8000fffe0ff */
[----:B------:R-:W-:Y:S02]  /*10f0*/  USHF.R.S32.HI UR5, URZ, 0x1f, UR4 ;  /* 0x0000001fff057899 */ /* 0x000fe40008011404 */
[----:B-----5:R-:W-:Y:S02]  /*1100*/  USHF.L.U32 UR27, UR27, 0x7, URZ ;  /* 0x000000071b1b7899 */ /* 0x020fe400080006ff */
[----:B------:R-:W-:Y:S02]  /*1110*/  ULEA.HI UR4, UR5, UR4, URZ, 0x7 ;  /* 0x0000000405047291 */ /* 0x000fe4000f8f38ff */
[----:B------:R-:W-:Y:S02]  /*1120*/  UISETP.GE.U32.AND UP0, UPT, UR27, UR7, UPT ;  /* 0x000000071b00728c */ /* 0x000fe4000bf06070 */
[----:B------:R-:W-:Y:S01]  /*1130*/  USHF.R.S32.HI UR30, URZ, 0x7, UR4 ;  /* 0x00000007ff1e7899 */ /* 0x000fe20008011404 */
[----:B--234-:R-:W-:Y:S08]  /*1140*/  BAR.SYNC.DEFER_BLOCKING 0x0 ;  /* 0x0000000000007b1d */ /* 0x01cff00000010000 */
[----:B------:R-:W-:Y:S01]  /*1150*/  BAR.SYNC.DEFER_BLOCKING 0x0 ;  /* 0x0000000000007b1d */ /* 0x000fe20000010000 */
[----:B------:R-:W-:-:S13]  /*1160*/  PLOP3.LUT P0, PT, PT, PT, UP0, 0x80, 0x8 ;  /* 0x000000000008781c */ /* 0x000fda0003f0f008 */
[----:B------:R-:W-:Y:S05]  /*1170*/  @P0 EXIT ;  /* 0x000000000000094d */ /* 0x000fea0003800000 */
[----:B------:R-:W1:Y:S01]  /*1180*/  LDCU UR4, c[0x0][0x390] ;  /* 0x00007200ff0477ac */ /* 0x000e620008000800 */
[----:B------:R-:W2:Y:S01]  /*1190*/  LDCU.64 UR38, c[0x0][0x358] ;  /* 0x00006b00ff2677ac */ /* 0x000ea20008000a00 */
[----:B-1----:R-:W-:-:S04]  /*11a0*/  UIMAD UR4, UR30, UR4, URZ ;  /* 0x000000041e0472a4 */ /* 0x002fc8000f8e02ff */
[----:B------:R-:W-:Y:S02]  /*11b0*/  UISETP.GT.AND UP0, UPT, UR4, URZ, UPT ;  /* 0x000000ff0400728c */ /* 0x000fe4000bf04270 */
[----:B------:R-:W-:-:S05]  /*11c0*/  MOV R0, UR4 ;  /* 0x0000000400007c02 */ /* 0x000fca0008000f00 */
[----:B------:R1:W-:Y:S02]  /*11d0*/  STL [R1], R0 ;  /* 0x0000000001007387 */ /* 0x0003e40000100800 */
[----:B--2---:R-:W-:Y:S05]  /*11e0*/  BRA.U UP0, `(.L_x_17) ;  /* 0x0000000d00d87547 */ /* 0x004fea000b800000 */
[----:B------:R-:W1:Y:S01]  /*11f0*/  LDC R14, c[0x0][0x360] ;  /* 0x0000d800ff0e7b82 */ /* 0x000e620000000800 */
[----:B------:R-:W2:Y:S01]  /*1200*/  LDCU.64 UR4, c[0x0][0x988] ;  /* 0x00013100ff0477ac */ /* 0x000ea20008000a00 */
[----:B------:R-:W-:Y:S01]  /*1210*/  MOV R4, 0x1300 ;  /* 0x0000130000047802 */ /* 0x000fe20000000f00 */
[----:B------:R-:W3:Y:S01]  /*1220*/  LDCU.64 UR6, c[0x0][0x9a0] ;  /* 0x00013400ff0677ac */ /* 0x000ee20008000a00 */
[----:B------:R-:W4:Y:S01]  /*1230*/  LDCU UR8, c[0x0][0x990] ;  /* 0x00013200ff0877ac */ /* 0x000f220008000800 */
[----:B------:R-:W5:Y:S01]  /*1240*/  LDCU UR9, c[0x0][0x9a8] ;  /* 0x00013500ff0977ac */ /* 0x000f620008000800 */
[----:B--2---:R-:W-:Y:S02]  /*1250*/  UIMAD UR5, UR21, UR5, URZ ;  /* 0x00000005150572a4 */ /* 0x004fe4000f8e02ff */
[----:B---3--:R-:W-:Y:S01]  /*1260*/  UIMAD UR21, UR21, UR7, URZ ;  /* 0x00000007151572a4 */ /* 0x008fe2000f8e02ff */
[----:B-1----:R-:W-:Y:S01]  /*1270*/  IMAD.IADD R0, R2, 0x1, R14 ;  /* 0x0000000102007824 */ /* 0x002fe200078e020e */
[----:B------:R-:W-:Y:S01]  /*1280*/  UIMAD UR5, UR27, UR4, UR5 ;  /* 0x000000041b0572a4 */ /* 0x000fe2000f8e0205 */
[----:B------:R-:W-:Y:S01]  /*1290*/  LOP3.LUT R6, R14, 0xffff, RZ, 0xc0, !PT ;  /* 0x0000ffff0e067812 */ /* 0x000fe200078ec0ff */
[----:B------:R-:W-:-:S02]  /*12a0*/  UIMAD UR21, UR27, UR6, UR21 ;  /* 0x000000061b1572a4 */ /* 0x000fc4000f8e0215 */
[----:B------:R-:W-:Y:S01]  /*12b0*/  LOP3.LUT R0, R0, 0x3fff, RZ, 0x3c, !PT ;  /* 0x00003fff00007812 */ /* 0x000fe200078e3cff */
[----:B----4-:R-:W-:Y:S02]  /*12c0*/  UIMAD UR5, UR22, UR8, UR5 ;  /* 0x00000008160572a4 */ /* 0x010fe4000f8e0205 */
[----:B-----5:R-:W-:Y:S01]  /*12d0*/  UIMAD UR22, UR22, UR9, UR21 ;  /* 0x00000009161672a4 */ /* 0x020fe2000f8e0215 */
[----:B------:R-:W-:-:S11]  /*12e0*/  LOP3.LUT R0, R0, 0xffff, RZ, 0xc0, !PT ;  /* 0x0000ffff00007812 */ /* 0x000fd600078ec0ff */
[----:B------:R-:W-:Y:S05]  /*12f0*/  CALL.REL.NOINC `($__internal_3_$__cuda_sm20_div_u16) ;  /* 0x000000fc00747944 */ /* 0x000fea0003c00000 */
[----:B------:R-:W-:Y:S01]  /*1300*/  LOP3.LUT R16, R16, 0x3, RZ, 0xc0, !PT ;  /* 0x0000000310107812 */ /* 0x000fe200078ec0ff */
[----:B------:R-:W1:Y:S01]  /*1310*/  LDCU UR4, c[0x0][0x388] ;  /* 0x00007100ff0477ac */ /* 0x000e620008000800 */
[----:B------:R-:W-:Y:S01]  /*1320*/  BSSY.RECONVERGENT B1, `(.L_x_18) ;  /* 0x000001d000017945 */ /* 0x000fe20003800200 */
[----:B------:R-:W-:Y:S01]  /*1330*/  IMAD.MOV.U32 R6, RZ, RZ, R2 ;  /* 0x000000ffff067224 */ /* 0x000fe200078e0002 */
[----:B------:R-:W-:-:S13]  /*1340*/  ISETP.NE.AND P0, PT, R16, 0x2, PT ;  /* 0x000000021000780c */ /* 0x000fda0003f05270 */
[----:B------:R-:W-:Y:S05]  /*1350*/  @!P0 BRA `(.L_x_19) ;  /* 0x0000000000648947 */ /* 0x000fea0003800000 */
[----:B------:R-:W2:Y:S01]  /*1360*/  LDC R5, c[0x0][0x384] ;  /* 0x0000e100ff057b82 */ /* 0x000ea20000000800 */
[----:B------:R-:W-:Y:S01]  /*1370*/  HFMA2 R7, -RZ, RZ, 0, 0 ;  /* 0x00000000ff077431 */ /* 0x000fe200000001ff */
[----:B------:R-:W-:-:S07]  /*1380*/  MOV R6, R2 ;  /* 0x0000000200067202 */ /* 0x000fce0000000f00 */
.L_x_22:
[----:B------:R-:W-:Y:S01]  /*1390*/  LOP3.LUT R3, R6, 0x7f, RZ, 0xc0, !PT ;  /* 0x0000007f06037812 */ /* 0x000fe200078ec0ff */
[----:B------:R-:W-:Y:S01]  /*13a0*/  VIADD R7, R7, 0x1 ;  /* 0x0000000107077836 */ /* 0x000fe20000000000 */
[----:B------:R-:W-:Y:S03]  /*13b0*/  BSSY.RECONVERGENT B0, `(.L_x_20) ;  /* 0x0000011000007945 */ /* 0x000fe60003800200 */
[----:B------:R-:W-:Y:S01]  /*13c0*/  VIADD R4, R3, UR27 ;  /* 0x0000001b03047c36 */ /* 0x000fe20008000000 */
[----:B------:R-:W-:Y:S04]  /*13d0*/  LOP3.LUT R0, R7, R16, RZ, 0x3c, !PT ;  /* 0x0000001007007212 */ /* 0x000fe800078e3cff */
[----:B--2---:R-:W-:Y:S02]  /*13e0*/  ISETP.GE.U32.AND P0, PT, R4, R5, PT ;  /* 0x000000050400720c */ /* 0x004fe40003f06070 */
[----:B------:R-:W-:Y:S11]  /*13f0*/  ISETP.NE.AND P2, PT, R0, 0x2, PT ;  /* 0x000000020000780c */ /* 0x000ff60003f45270 */
[----:B------:R-:W-:Y:S05]  /*1400*/  @P0 BRA `(.L_x_21) ;  /* 0x00000000002c0947 */ /* 0x000fea0003800000 */
[----:B------:R-:W-:Y:S04]  /*1410*/  SHF.R.U32.HI R0, RZ, 0x7, R6 ;  /* 0x00000007ff007819 */ /* 0x000fe80000011606 */
[----:B-1----:R-:W-:Y:S11]  /*1420*/  ISETP.GE.AND P0, PT, R0, UR4, PT ;  /* 0x0000000400007c0c */ /* 0x002ff6000bf06270 */
[----:B------:R-:W-:Y:S02]  /*1430*/  @!UPT UIADD3 URZ, UPT, UPT, URZ, URZ, URZ ;  /* 0x000000fffffff290 */ /* 0x000fe4000fffe0ff */
[----:B------:R-:W1:Y:S08]  /*1440*/  @!P0 LDC R4, c[0x0][0x988] ;  /* 0x00026200ff048b82 */ /* 0x000e700000000800 */
[----:B------:R-:W2:Y:S01]  /*1450*/  @!P0 LDC.64 R8, c[0x0][0x980] ;  /* 0x00026000ff088b82 */ /* 0x000ea20000000a00 */
[----:B-1----:R-:W-:Y:S05]  /*1460*/  @!P0 IMAD R0, R3, R4, R0 ;  /* 0x0000000403008224 */ /* 0x002fea00078e0200 */
[C---:B------:R-:W-:Y:S04]  /*1470*/  @!P0 IADD3 R3, P1, PT, R0.reuse, UR5, RZ ;  /* 0x0000000500038c10 */ /* 0x040fe8000ff3e0ff */
[----:B------:R-:W-:Y:S02]  /*1480*/  @!P0 LEA.HI.X.SX32 R0, R0, RZ, 0x1, P1 ;  /* 0x000000ff00008211 */ /* 0x000fe400008f0eff */
[C---:B--2---:R-:W-:Y:S04]  /*1490*/  @!P0 LEA R8, P1, R3.reuse, R8, 0x1 ;  /* 0x0000000803088211 */ /* 0x044fe800078208ff */
[----:B------:R-:W-:Y:S05]  /*14a0*/  @!P0 LEA.HI.X R9, R3, R9, R0, 0x1, P1 ;  /* 0x0000000903098211 */ /* 0x000fea00008f0c00 */
[----:B------:R2:W-:Y:S04]  /*14b0*/  @!P0 STG.E.U16 desc[UR38][R8.64], RZ ;  /* 0x000000ff08008986 */ /* 0x0005e8000c101526 */
.L_x_21:
[----:B-1----:R-:W-:Y:S05]  /*14c0*/  BSYNC.RECONVERGENT B0 ;  /* 0x0000000000007941 */ /* 0x002fea0003800200 */
.L_x_20:
[----:B------:R-:W-:Y:S01]  /*14d0*/  IADD3 R6, PT, PT, R14, R6, RZ ;  /* 0x000000060e067210 */ /* 0x000fe20007ffe0ff */
[----:B------:R-:W-:Y:S06]  /*14e0*/  @P2 BRA `(.L_x_22) ;  /* 0xfffffffc00a82947 */ /* 0x000fec000383ffff */
.L_x_19:
[----:B-1----:R-:W-:Y:S05]  /*14f0*/  BSYNC.RECONVERGENT B1 ;  /* 0x0000000000017941 */ /* 0x002fea0003800200 */
.L_x_18:
[----:B------:R-:W1:Y:S01]  /*1500*/  LDC R17, c[0x0][0x384] ;  /* 0x0000e100ff117b82 */ /* 0x000e620000000800 */
[----:B------:R-:W-:Y:S01]  /*1510*/  BSSY.RECONVERGENT B1, `(.L_x_23) ;  /* 0x0000052000017945 */ /* 0x000fe20003800200 */
[C---:B------:R-:W-:Y:S01]  /*1520*/  LEA R5, R14.reuse, R6, 0x1 ;  /* 0x000000060e057211 */ /* 0x040fe200078e08ff */
[C---:B------:R-:W-:Y:S01]  /*1530*/  IMAD R4, R14.reuse, 0x3, R6 ;  /* 0x000000030e047824 */ /* 0x040fe200078e0206 */
[----:B------:R-:W-:Y:S01]  /*1540*/  SHF.L.U32 R15, R14, 0x2, RZ ;  /* 0x000000020e0f7819 */ /* 0x000fe200000006ff */
[----:B------:R-:W3:Y:S01]  /*1550*/  LDCU UR4, c[0x0][0x388] ;  /* 0x00007100ff0477ac */ /* 0x000ee20008000800 */
[----:B------:R-:W-:-:S07]  /*1560*/  IADD3 R3, PT, PT, R6, R14, RZ ;  /* 0x0000000e06037210 */ /* 0x000fce0007ffe0ff */
.L_x_32:
[----:B------:R-:W-:Y:S01]  /*1570*/  LOP3.LUT R7, R6, 0x7f, RZ, 0xc0, !PT ;  /* 0x0000007f06077812 */ /* 0x000fe200078ec0ff */
[----:B------:R-:W-:Y:S01]  /*1580*/  BSSY.RECONVERGENT B0, `(.L_x_24) ;  /* 0x0000018000007945 */ /* 0x000fe20003800200 */
[----:B--234-:R-:W-:Y:S02]  /*1590*/  LOP3.LUT R9, R3, 0x7f, RZ, 0xc0, !PT ;  /* 0x0000007f03097812 */ /* 0x01cfe400078ec0ff */
[----:B------:R-:W-:Y:S01]  /*15a0*/  LOP3.LUT R10, R5, 0x7f, RZ, 0xc0, !PT ;  /* 0x0000007f050a7812 */ /* 0x000fe200078ec0ff */
[----:B-1----:R-:W-:Y:S01]  /*15b0*/  VIADD R13, R7, UR27 ;  /* 0x0000001b070d7c36 */ /* 0x002fe20008000000 */
[----:B------:R-:W-:Y:S01]  /*15c0*/  LOP3.LUT R11, R4, 0x7f, RZ, 0xc0, !PT ;  /* 0x0000007f040b7812 */ /* 0x000fe200078ec0ff */
[----:B------:R-:W-:Y:S02]  /*15d0*/  VIADD R12, R9, UR27 ;  /* 0x0000001b090c7c36 */ /* 0x000fe40008000000 */
[----:B------:R-:W-:Y:S01]  /*15e0*/  VIADD R8, R10, UR27 ;  /* 0x0000001b0a087c36 */ /* 0x000fe20008000000 */
[-C--:B-1----:R-:W-:Y:S01]  /*15f0*/  ISETP.GE.U32.AND P0, PT, R13, R17.reuse, PT ;  /* 0x000000110d00720c */ /* 0x082fe20003f06070 */
[----:B------:R-:W-:Y:S01]  /*1600*/  VIADD R0, R11, UR27 ;  /* 0x0000001b0b007c36 */ /* 0x000fe20008000000 */
[-C--:B------:R-:W-:Y:S02]  /*1610*/  ISETP.GE.U32.AND P2, PT, R12, R17.reuse, PT ;  /* 0x000000110c00720c */ /* 0x080fe40003f46070 */
[-C--:B------:R-:W-:Y:S02]  /*1620*/  ISETP.GE.U32.AND P3, PT, R8, R17.reuse, PT ;  /* 0x000000110800720c */ /* 0x080fe40003f66070 */
[----:B------:R-:W-:Y:S07]  /*1630*/  ISETP.GE.U32.AND P4, PT, R0, R17, PT ;  /* 0x000000110000720c */ /* 0x000fee0003f86070 */
[----:B------:R-:W-:Y:S06]  /*1640*/  @P0 BRA `(.L_x_25) ;  /* 0x00000000002c0947 */ /* 0x000fec0003800000 */
[----:B------:R-:W-:Y:S04]  /*1650*/  SHF.R.U32.HI R0, RZ, 0x7, R6 ;  /* 0x00000007ff007819 */ /* 0x000fe80000011606 */
[----:B---3--:R-:W-:Y:S11]  /*1660*/  ISETP.GE.AND P0, PT, R0, UR4, PT ;  /* 0x0000000400007c0c */ /* 0x008ff6000bf06270 */
        /* <DEDUP_REMOVED lines=9> */
.L_x_25:
[----:B---3--:R-:W-:Y:S05]  /*1700*/  BSYNC.RECONVERGENT B0 ;  /* 0x0000000000007941 */ /* 0x008fea0003800200 */
.L_x_24:
[----:B------:R-:W-:Y:S04]  /*1710*/  BSSY.RECONVERGENT B0, `(.L_x_26) ;  /* 0x000000d000007945 */ /* 0x000fe80003800200 */
[----:B------:R-:W-:Y:S05]  /*1720*/  @P2 BRA `(.L_x_27) ;  /* 0x00000000002c2947 */ /* 0x000fea0003800000 */
[----:B------:R-:W-:Y:S04]  /*1730*/  SHF.R.U32.HI R0, RZ, 0x7, R3 ;  /* 0x00000007ff007819 */ /* 0x000fe80000011603 */
[----:B------:R-:W-:Y:S11]  /*1740*/  ISETP.GE.AND P0, PT, R0, UR4, PT ;  /* 0x0000000400007c0c */ /* 0x000ff6000bf06270 */
[----:B------:R-:W-:Y:S02]  /*1750*/  @!UPT UIADD3 URZ, UPT, UPT, URZ, URZ, URZ ;  /* 0x000000fffffff290 */ /* 0x000fe4000fffe0ff */
[----:B------:R-:W2:Y:S08]  /*1760*/  @!P0 LDC R7, c[0x0][0x988] ;  /* 0x00026200ff078b82 */ /* 0x000eb00000000800 */
[----:B-1----:R-:W1:Y:S01]  /*1770*/  @!P0 LDC.64 R12, c[0x0][0x980] ;  /* 0x00026000ff0c8b82 */ /* 0x002e620000000a00 */
[----:B--2---:R-:W-:Y:S05]  /*1780*/  @!P0 IMAD R0, R9, R7, R0 ;  /* 0x0000000709008224 */ /* 0x004fea00078e0200 */
[C---:B------:R-:W-:Y:S04]  /*1790*/  @!P0 IADD3 R7, P1, PT, R0.reuse, UR5, RZ ;  /* 0x0000000500078c10 */ /* 0x040fe8000ff3e0ff */
[----:B------:R-:W-:Y:S02]  /*17a0*/  @!P0 LEA.HI.X.SX32 R0, R0, RZ, 0x1, P1 ;  /* 0x000000ff00008211 */ /* 0x000fe400008f0eff */
[C---:B-1----:R-:W-:Y:S04]  /*17b0*/  @!P0 LEA R12, P1, R7.reuse, R12, 0x1 ;  /* 0x0000000c070c8211 */ /* 0x042fe800078208ff */
[----:B------:R-:W-:Y:S05]  /*17c0*/  @!P0 LEA.HI.X R13, R7, R13, R0, 0x1, P1 ;  /* 0x0000000d070d8211 */ /* 0x000fea00008f0c00 */
[----:B------:R2:W-:Y:S04]  /*17d0*/  @!P0 STG.E.U16 desc[UR38][R12.64], RZ ;  /* 0x000000ff0c008986 */ /* 0x0005e8000c101526 */
.L_x_27:
[----:B------:R-:W-:Y:S05]  /*17e0*/  BSYNC.RECONVERGENT B0 ;  /* 0x0000000000007941 */ /* 0x000fea0003800200 */
.L_x_26:
[----:B------:R-:W-:Y:S04]  /*17f0*/  BSSY.RECONVERGENT B0, `(.L_x_28) ;  /* 0x000000d000007945 */ /* 0x000fe80003800200 */
[----:B------:R-:W-:Y:S05]  /*1800*/  @P3 BRA `(.L_x_29) ;  /* 0x00000000002c3947 */ /* 0x000fea0003800000 */
[----:B------:R-:W-:Y:S04]  /*1810*/  SHF.R.U32.HI R0, RZ, 0x7, R5 ;  /* 0x00000007ff007819 */ /* 0x000fe80000011605 */
[----:B------:R-:W-:Y:S11]  /*1820*/  ISETP.GE.AND P0, PT, R0, UR4, PT ;  /* 0x0000000400007c0c */ /* 0x000ff6000bf06270 */
[----:B------:R-:W-:Y:S02]  /*1830*/  @!UPT UIADD3 URZ, UPT, UPT, URZ, URZ, URZ ;  /* 0x000000fffffff290 */ /* 0x000fe4000fffe0ff */
[----:B------:R-:W3:Y:S08]  /*1840*/  @!P0 LDC R7, c[0x0][0x988] ;  /* 0x00026200ff078b82 */ /* 0x000ef00000000800 */
[----:B------:R-:W4:Y:S01]  /*1850*/  @!P0 LDC.64 R8, c[0x0][0x980] ;  /* 0x00026000ff088b82 */ /* 0x000f220000000a00 */
[----:B---3--:R-:W-:Y:S05]  /*1860*/  @!P0 IMAD R0, R10, R7, R0 ;  /* 0x000000070a008224 */ /* 0x008fea00078e0200 */
[C---:B------:R-:W-:Y:S04]  /*1870*/  @!P0 IADD3 R7, P1, PT, R0.reuse, UR5, RZ ;  /* 0x0000000500078c10 */ /* 0x040fe8000ff3e0ff */
[----:B------:R-:W-:Y:S02]  /*1880*/  @!P0 LEA.HI.X.SX32 R0, R0, RZ, 0x1, P1 ;  /* 0x000000ff00008211 */ /* 0x000fe400008f0eff */
[C---:B----4-:R-:W-:Y:S04]  /*1890*/  @!P0 LEA R8, P1, R7.reuse, R8, 0x1 ;  /* 0x0000000807088211 */ /* 0x050fe800078208ff */
[----:B------:R-:W-:Y:S05]  /*18a0*/  @!P0 LEA.HI.X R9, R7, R9, R0, 0x1, P1 ;  /* 0x0000000907098211 */ /* 0x000fea00008f0c00 */
[----:B------:R3:W-:Y:S04]  /*18b0*/  @!P0 STG.E.U16 desc[UR38][R8.64], RZ ;  /* 0x000000ff08008986 */ /* 0x0007e8000c101526 */
.L_x_29:
[----:B------:R-:W-:Y:S05]  /*18c0*/  BSYNC.RECONVERGENT B0 ;  /* 0x0000000000007941 */ /* 0x000fea0003800200 */
.L_x_28:
[----:B------:R-:W-:Y:S01]  /*18d0*/  IADD3 R7, PT, PT, R14, R6, R14 ;  /* 0x000000060e077210 */ /* 0x000fe20007ffe00e */
[----:B------:R-:W-:Y:S04]  /*18e0*/  BSSY.RECONVERGENT B0, `(.L_x_30) ;  /* 0x000000d000007945 */ /* 0x000fe80003800200 */
[----:B------:R-:W-:Y:S05]  /*18f0*/  @P4 BRA `(.L_x_31) ;  /* 0x00000000002c4947 */ /* 0x000fea0003800000 */
[----:B------:R-:W-:Y:S04]  /*1900*/  SHF.R.U32.HI R0, RZ, 0x7, R4 ;  /* 0x00000007ff007819 */ /* 0x000fe80000011604 */
[----:B------:R-:W-:Y:S11]  /*1910*/  ISETP.GE.AND P0, PT, R0, UR4, PT ;  /* 0x0000000400007c0c */ /* 0x000ff6000bf06270 */
[----:B------:R-:W-:Y:S02]  /*1920*/  @!UPT UIADD3 URZ, UPT, UPT, URZ, URZ, URZ ;  /* 0x000000fffffff290 */ /* 0x000fe4000fffe0ff */
[----:B------:R-:W4:Y:S08]  /*1930*/  @!P0 LDC R6, c[0x0][0x988] ;  /* 0x00026200ff068b82 */ /* 0x000f300000000800 */
[----:B---3--:R-:W3:Y:S01]  /*1940*/  @!P0 LDC.64 R8, c[0x0][0x980] ;  /* 0x00026000ff088b82 */ /* 0x008ee20000000a00 */
[----:B----4-:R-:W-:Y:S05]  /*1950*/  @!P0 IMAD R0, R11, R6, R0 ;  /* 0x000000060b008224 */ /* 0x010fea00078e0200 */
[C---:B------:R-:W-:Y:S04]  /*1960*/  @!P0 IADD3 R6, P1, PT, R0.reuse, UR5, RZ ;  /* 0x0000000500068c10 */ /* 0x040fe8000ff3e0ff */
[----:B------:R-:W-:Y:S02]  /*1970*/  @!P0 LEA.HI.X.SX32 R0, R0, RZ, 0x1, P1 ;  /* 0x000000ff00008211 */ /* 0x000fe400008f0eff */
[C---:B---3--:R-:W-:Y:S04]  /*1980*/  @!P0 LEA R8, P1, R6.reuse, R8, 0x1 ;  /* 0x0000000806088211 */ /* 0x048fe800078208ff */
[----:B------:R-:W-:Y:S05]  /*1990*/  @!P0 LEA.HI.X R9, R6, R9, R0, 0x1, P1 ;  /* 0x0000000906098211 */ /* 0x000fea00008f0c00 */
[----:B------:R4:W-:Y:S04]  /*19a0*/  @!P0 STG.E.U16 desc[UR38][R8.64], RZ ;  /* 0x000000ff08008986 */ /* 0x0009e8000c101526 */
.L_x_31:
[----:B------:R-:W-:Y:S05]  /*19b0*/  BSYNC.RECONVERGENT B0 ;  /* 0x0000000000007941 */ /* 0x000fea0003800200 */
.L_x_30:
[----:B------:R-:W-:Y:S01]  /*19c0*/  IADD3 R6, PT, PT, R14, R7, R14 ;  /* 0x000000070e067210 */ /* 0x000fe20007ffe00e */
[C---:B------:R-:W-:Y:S01]  /*19d0*/  IMAD.IADD R5, R15.reuse, 0x1, R5 ;  /* 0x000000010f057824 */ /* 0x040fe200078e0205 */
[C---:B------:R-:W-:Y:S01]  /*19e0*/  IADD3 R4, PT, PT, R15.reuse, R4, RZ ;  /* 0x000000040f047210 */ /* 0x040fe20007ffe0ff */
[----:B------:R-:W-:Y:S01]  /*19f0*/  IMAD.IADD R3, R15, 0x1, R3 ;  /* 0x000000010f037824 */ /* 0x000fe200078e0203 */
[----:B------:R-:W-:Y:S11]  /*1a00*/  ISETP.GE.U32.AND P0, PT, R6, 0x4000, PT ;  /* 0x000040000600780c */ /* 0x000ff60003f06070 */
[----:B------:R-:W-:Y:S02]  /*1a10*/  @!UPT UIADD3 URZ, UPT, UPT, URZ, URZ, URZ ;  /* 0x000000fffffff290 */ /* 0x000fe4000fffe0ff */
[----:B------:R-:W-:Y:S05]  /*1a20*/  @!P0 BRA `(.L_x_32) ;  /* 0xfffffff800d08947 */ /* 0x000fea000383ffff */
[----:B------:R-:W-:Y:S05]  /*1a30*/  BSYNC.RECONVERGENT B1 ;  /* 0x0000000000017941 */ /* 0x000fea0003800200 */
.L_x_23:
[----:B------:R-:W-:Y:S01]  /*1a40*/  ISETP.NE.AND P0, PT, R16, 0x2, PT ;  /* 0x000000021000780c */ /* 0x000fe20003f05270 */
[----:B------:R-:W1:Y:S01]  /*1a50*/  LDCU UR4, c[0x0][0x38c] ;  /* 0x00007180ff0477ac */ /* 0x000e620008000800 */
[----:B------:R-:W-:Y:S11]  /*1a60*/  BSSY.RECONVERGENT B1, `(.L_x_33) ;  /* 0x000001a000017945 */ /* 0x000ff60003800200 */
[----:B------:R-:W-:Y:S05]  /*1a70*/  @!P0 BRA `(.L_x_34) ;  /* 0x0000000000608947 */ /* 0x000fea0003800000 */
[----:B------:R-:W1:Y:S01]  /*1a80*/  LDC R5, c[0x0][0x384] ;  /* 0x0000e100ff057b82 */ /* 0x000e620000000800 */
[----:B---34-:R-:W-:-:S07]  /*1a90*/  HFMA2 R8, -RZ, RZ, 0, 0 ;  /* 0x00000000ff087431 */ /* 0x018fce00000001ff */
.L_x_37:
[----:B------:R-:W-:Y:S01]  /*1aa0*/  LOP3.LUT R3, R2, 0x7f, RZ, 0xc0, !PT ;  /* 0x0000007f02037812 */ /* 0x000fe200078ec0ff */
[----:B------:R-:W-:Y:S01]  /*1ab0*/  VIADD R8, R8, 0x1 ;  /* 0x0000000108087836 */ /* 0x000fe20000000000 */
[----:B------:R-:W-:Y:S03]  /*1ac0*/  BSSY.RECONVERGENT B0, `(.L_x_35) ;  /* 0x0000011000007945 */ /* 0x000fe60003800200 */
[----:B------:R-:W-:Y:S01]  /*1ad0*/  VIADD R4, R3, UR27 ;  /* 0x0000001b03047c36 */ /* 0x000fe20008000000 */
[----:B------:R-:W-:Y:S04]  /*1ae0*/  LOP3.LUT R0, R8, R16, RZ, 0x3c, !PT ;  /* 0x0000001008007212 */ /* 0x000fe800078e3cff */
[----:B-1----:R-:W-:Y:S02]  /*1af0*/  ISETP.GE.U32.AND P0, PT, R4, R5, PT ;  /* 0x000000050400720c */ /* 0x002fe40003f06070 */
[----:B------:R-:W-:Y:S11]  /*1b00*/  ISETP.NE.AND P2, PT, R0, 0x2, PT ;  /* 0x000000020000780c */ /* 0x000ff60003f45270 */
[----:B------:R-:W-:Y:S05]  /*1b10*/  @P0 BRA `(.L_x_36) ;  /* 0x00000000002c0947 */ /* 0x000fea0003800000 */
[----:B------:R-:W-:Y:S04]  /*1b20*/  SHF.R.U32.HI R0, RZ, 0x7, R2 ;  /* 0x00000007ff007819 */ /* 0x000fe80000011602 */
[----:B------:R-:W-:Y:S11]  /*1b30*/  ISETP.GE.AND P0, PT, R0, UR4, PT ;  /* 0x0000000400007c0c */ /* 0x000ff6000bf06270 */
[----:B------:R-:W-:Y:S02]  /*1b40*/  @!UPT UIADD3 URZ, UPT, UPT, URZ, URZ, URZ ;  /* 0x000000fffffff290 */ /* 0x000fe4000fffe0ff */
[----:B------:R-:W1:Y:S08]  /*1b50*/  @!P0 LDC R4, c[0x0][0x9a0] ;  /* 0x00026800ff048b82 */ /* 0x000e700000000800 */
[----:B------:R-:W3:Y:S01]  /*1b60*/  @!P0 LDC.64 R6, c[0x0][0x998] ;  /* 0x00026600ff068b82 */ /* 0x000ee20000000a00 */
[----:B-1----:R-:W-:Y:S05]  /*1b70*/  @!P0 IMAD R0, R3, R4, R0 ;  /* 0x0000000403008224 */ /* 0x002fea00078e0200 */
[C---:B------:R-:W-:Y:S04]  /*1b80*/  @!P0 IADD3 R3, P1, PT, R0.reuse, UR22, RZ ;  /* 0x0000001600038c10 */ /* 0x040fe8000ff3e0ff */
[----:B------:R-:W-:Y:S02]  /*1b90*/  @!P0 LEA.HI.X.SX32 R0, R0, RZ, 0x1, P1 ;  /* 0x000000ff00008211 */ /* 0x000fe400008f0eff */
[C---:B---3--:R-:W-:Y:S04]  /*1ba0*/  @!P0 LEA R6, P1, R3.reuse, R6, 0x1 ;  /* 0x0000000603068211 */ /* 0x048fe800078208ff */
[----:B------:R-:W-:Y:S05]  /*1bb0*/  @!P0 LEA.HI.X R7, R3, R7, R0, 0x1, P1 ;  /* 0x0000000703078211 */ /* 0x000fea00008f0c00 */
[----:B------:R1:W-:Y:S04]  /*1bc0*/  @!P0 STG.E.U16 desc[UR38][R6.64], RZ ;  /* 0x000000ff06008986 */ /* 0x0003e8000c101526 */
.L_x_36:
[----:B------:R-:W-:Y:S05]  /*1bd0*/  BSYNC.RECONVERGENT B0 ;  /* 0x0000000000007941 */ /* 0x000fea0003800200 */
.L_x_35:
[----:B------:R-:W-:Y:S01]  /*1be0*/  IADD3 R2, PT, PT, R14, R2, RZ ;  /* 0x000000020e027210 */ /* 0x000fe20007ffe0ff */
[----:B------:R-:W-:Y:S06]  /*1bf0*/  @P2 BRA `(.L_x_37) ;  /* 0xfffffffc00a82947 */ /* 0x000fec000383ffff */
.L_x_34:
[----:B-1----:R-:W-:Y:S05]  /*1c00*/  BSYNC.RECONVERGENT B1 ;  /* 0x0000000000017941 */ /* 0x002fea0003800200 */
.L_x_33:
[----:B------:R-:W1:Y:S01]  /*1c10*/  LDC R11, c[0x0][0x384] ;  /* 0x0000e100ff0b7b82 */ /* 0x000e620000000800 */
[----:B------:R-:W-:Y:S01]  /*1c20*/  BSSY.RECONVERGENT B1, `(.L_x_38) ;  /* 0x0000051000017945 */ /* 0x000fe20003800200 */
[C---:B------:R-:W-:Y:S01]  /*1c30*/  LEA R5, R14.reuse, R2, 0x1 ;  /* 0x000000020e057211 */ /* 0x040fe200078e08ff */
[----:B------:R-:W-:Y:S01]  /*1c40*/  IMAD R4, R14, 0x3, R2 ;  /* 0x000000030e047824 */ /* 0x000fe200078e0202 */
[----:B------:R-:W-:Y:S01]  /*1c50*/  IADD3 R3, PT, PT, R2, R14, RZ ;  /* 0x0000000e02037210 */ /* 0x000fe20007ffe0ff */
[----:B------:R-:W1:Y:S06]  /*1c60*/  LDCU UR4, c[0x0][0x38c] ;  /* 0x00007180ff0477ac */ /* 0x000e6c0008000800 */
.L_x_47:
[----:B----4-:R-:W-:Y:S01]  /*1c70*/  LOP3.LUT R6, R2, 0x7f, RZ, 0xc0, !PT ;  /* 0x0000007f02067812 */ /* 0x010fe200078ec0ff */
[----:B------:R-:W-:Y:S01]  /*1c80*/  BSSY.RECONVERGENT B0, `(.L_x_39) ;  /* 0x0000018000007945 */ /* 0x000fe20003800200 */
[----:B---34-:R-:W-:Y:S02]  /*1c90*/  LOP3.LUT R8, R3, 0x7f, RZ, 0xc0, !PT ;  /* 0x0000007f03087812 */ /* 0x018fe400078ec0ff */
[----:B------:R-:W-:Y:S01]  /*1ca0*/  LOP3.LUT R9, R5, 0x7f, RZ, 0xc0, !PT ;  /* 0x0000007f05097812 */ /* 0x000fe200078ec0ff */
[----:B-12---:R-:W-:Y:S01]  /*1cb0*/  VIADD R13, R6, UR27 ;  /* 0x0000001b060d7c36 */ /* 0x006fe20008000000 */
        /* <DEDUP_REMOVED lines=10> */
[----:B------:R-:W-:Y:S11]  /*1d60*/  ISETP.GE.AND P0, PT, R0, UR4, PT ;  /* 0x0000000400007c0c */ /* 0x000ff6000bf06270 */
        /* <DEDUP_REMOVED lines=9> */
.L_x_40:
[----:B------:R-:W-:Y:S05]  /*1e00*/  BSYNC.RECONVERGENT B0 ;  /* 0x0000000000007941 */ /* 0x000fea0003800200 */
.L_x_39:
        /* <DEDUP_REMOVED lines=13> */
.L_x_42:
[----:B------:R-:W-:Y:S05]  /*1ee0*/  BSYNC.RECONVERGENT B0 ;  /* 0x0000000000007941 */ /* 0x000fea0003800200 */
.L_x_41:
[----:B------:R-:W-:Y:S04]  /*1ef0*/  BSSY.RECONVERGENT B0, `(.L_x_43) ;  /* 0x000000d000007945 */ /* 0x000fe80003800200 */
[----:B------:R-:W-:Y:S05]  /*1f00*/  @P3 BRA `(.L_x_44) ;  /* 0x00000000002c3947 */ /* 0x000fea0003800000 */
[----:B------:R-:W-:Y:S04]  /*1f10*/  SHF.R.U32.HI R0, RZ, 0x7, R5 ;  /* 0x00000007ff007819 */ /* 0x000fe80000011605 */
[----:B------:R-:W-:Y:S11]  /*1f20*/  ISETP.GE.AND P0, PT, R0, UR4, PT ;  /* 0x0000000400007c0c */ /* 0x000ff6000bf06270 */
[----:B------:R-:W-:Y:S02]  /*1f30*/  @!UPT UIADD3 URZ, UPT, UPT, URZ, URZ, URZ ;  /* 0x000000fffffff290 */ /* 0x000fe4000fffe0ff */
[----:B------:R-:W3:Y:S08]  /*1f40*/  @!P0 LDC R6, c[0x0][0x9a0] ;  /* 0x00026800ff068b82 */ /* 0x000ef00000000800 */
[----:B-12---:R-:W1:Y:S01]  /*1f50*/  @!P0 LDC.64 R12, c[0x0][0x998] ;  /* 0x00026600ff0c8b82 */ /* 0x006e620000000a00 */
[----:B---3--:R-:W-:Y:S05]  /*1f60*/  @!P0 IMAD R0, R9, R6, R0 ;  /* 0x0000000609008224 */ /* 0x008fea00078e0200 */
[C---:B------:R-:W-:Y:S04]  /*1f70*/  @!P0 IADD3 R6, P1, PT, R0.reuse, UR22, RZ ;  /* 0x0000001600068c10 */ /* 0x040fe8000ff3e0ff */
[----:B------:R-:W-:Y:S02]  /*1f80*/  @!P0 LEA.HI.X.SX32 R0, R0, RZ, 0x1, P1 ;  /* 0x000000ff00008211 */ /* 0x000fe400008f0eff */
[C---:B-1----:R-:W-:Y:S04]  /*1f90*/  @!P0 LEA R12, P1, R6.reuse, R12, 0x1 ;  /* 0x0000000c060c8211 */ /* 0x042fe800078208ff */
[----:B------:R-:W-:Y:S05]  /*1fa0*/  @!P0 LEA.HI.X R13, R6, R13, R0, 0x1, P1 ;  /* 0x0000000d060d8211 */ /* 0x000fea00008f0c00 */
[----:B------:R3:W-:Y:S04]  /*1fb0*/  @!P0 STG.E.U16 desc[UR38][R12.64], RZ ;  /* 0x000000ff0c008986 */ /* 0x0007e8000c101526 */
.L_x_44:
[----:B------:R-:W-:Y:S05]  /*1fc0*/  BSYNC.RECONVERGENT B0 ;  /* 0x0000000000007941 */ /* 0x000fea0003800200 */
.L_x_43:
[----:B------:R-:W-:Y:S01]  /*1fd0*/  IADD3 R8, PT, PT, R14, R2, R14 ;  /* 0x000000020e087210 */ /* 0x000fe20007ffe00e */
[----:B------:R-:W-:Y:S04]  /*1fe0*/  BSSY.RECONVERGENT B0, `(.L_x_45) ;  /* 0x000000d000007945 */ /* 0x000fe80003800200 */
[----:B------:R-:W-:Y:S05]  /*1ff0*/  @P4 BRA `(.L_x_46) ;  /* 0x00000000002c4947 */ /* 0x000fea0003800000 */
[----:B------:R-:W-:Y:S04]  /*2000*/  SHF.R.U32.HI R0, RZ, 0x7, R4 ;  /* 0x00000007ff007819 */ /* 0x000fe80000011604 */
[----:B------:R-:W-:Y:S11]  /*2010*/  ISETP.GE.AND P0, PT, R0, UR4, PT ;  /* 0x0000000400007c0c */ /* 0x000ff6000bf06270 */
[----:B------:R-:W-:Y:S02]  /*2020*/  @!UPT UIADD3 URZ, UPT, UPT, URZ, URZ, URZ ;  /* 0x000000fffffff290 */ /* 0x000fe4000fffe0ff */
[----:B------:R-:W4:Y:S08]  /*2030*/  @!P0 LDC R2, c[0x0][0x9a0] ;  /* 0x00026800ff028b82 */ /* 0x000f300000000800 */
[----:B------:R-:W5:Y:S01]  /*2040*/  @!P0 LDC.64 R6, c[0x0][0x998] ;  /* 0x00026600ff068b82 */ /* 0x000f620000000a00 */
[----:B----4-:R-:W-:Y:S05]  /*2050*/  @!P0 IMAD R0, R10, R2, R0 ;  /* 0x000000020a008224 */ /* 0x010fea00078e0200 */
[C---:B------:R-:W-:Y:S04]  /*2060*/  @!P0 IADD3 R2, P1, PT, R0.reuse, UR22, RZ ;  /* 0x0000001600028c10 */ /* 0x040fe8000ff3e0ff */
[----:B------:R-:W-:Y:S02]  /*2070*/  @!P0 LEA.HI.X.SX32 R0, R0, RZ, 0x1, P1 ;  /* 0x000000ff00008211 */ /* 0x000fe400008f0eff */
[C---:B-----5:R-:W-:Y:S04]  /*2080*/  @!P0 LEA R6, P1, R2.reuse, R6, 0x1 ;  /* 0x0000000602068211 */ /* 0x060fe800078208ff */
[----:B------:R-:W-:Y:S05]  /*2090*/  @!P0 LEA.HI.X R7, R2, R7, R0, 0x1, P1 ;  /* 0x0000000702078211 */ /* 0x000fea00008f0c00 */
[----:B------:R4:W-:Y:S04]  /*20a0*/  @!P0 STG.E.U16 desc[UR38][R6.64], RZ ;  /* 0x000000ff06008986 */ /* 0x0009e8000c101526 */
.L_x_46:
[----:B------:R-:W-:Y:S05]  /*20b0*/  BSYNC.RECONVERGENT B0 ;  /* 0x0000000000007941 */ /* 0x000fea0003800200 */
.L_x_45:
        /* <DEDUP_REMOVED lines=8> */
.L_x_38:
[----:B------:R-:W-:Y:S05]  /*2140*/  EXIT ;  /* 0x000000000000794d */ /* 0x000fea0003800000 */
.L_x_17:
[----:B------:R-:W-:-:S09]  /*2150*/  UISETP.GT.AND UP0, UPT, UR46, 0x2, UPT ;  /* 0x000000022e00788c */ /* 0x000fd2000bf04270 */
[----:B------:R-:W-:Y:S05]  /*2160*/  BRA.U UP0, `(.L_x_48) ;  /* 0x0000005500a47547 */ /* 0x000fea000b800000 */
[----:B-1----:R-:W-:Y:S01]  /*2170*/  IMAD.MOV.U32 R0, RZ, RZ, -0x1 ;  /* 0xffffffffff007424 */ /* 0x002fe200078e00ff */
[----:B------:R-:W-:-:S04]  /*2180*/  MOV R3, UR46 ;  /* 0x0000002e00037c02 */ /* 0x000fc80008000f00 */
[----:B------:R-:W-:-:S05]  /*2190*/  VIADDMNMX.U32 R3, R0, R3, 0x2, PT ;  /* 0x0000000200037446 */ /* 0x000fca0003800003 */
[----:B------:R-:W-:-:S06]  /*21a0*/  IMAD.SHL.U32 R4, R3, 0x4, RZ ;  /* 0x0000000403047824 */ /* 0x000fcc00078e00ff */
[----:B------:R-:W1:Y:S02]  /*21b0*/  LDC R4, c[0x2][R4] ;  /* 0x0080000004047b82 */ /* 0x000e640000000800 */
[----:B-1----:R-:W-:-:S04]  /*21c0*/  SHF.R.S32.HI R5, RZ, 0x1f, R4 ;  /* 0x0000001fff057819 */ /* 0x002fc80000011404 */
.L_x_313:
[----:B------:R-:W-:Y:S05]  /*21d0*/  BRX R4 -0x21e0                                                                                                                                                                                                                         (*"BRANCH_TARGETS .L_x_314,.L_x_315,.L_x_316"*) ;  /* 0xffffffdc04887949 */ /* 0x000fea000383ffff */
.L_x_314:
[----:B------:R-:W-:-:S08]  /*21e0*/  NOP ;  /* 0x0000000000007918 */ /* 0x000fd00000000000 */
[----:B------:R-:W1:-:S00]  /*21f0*/  USETMAXREG.DEALLOC.CTAPOOL 0x60 ;  /* 0x00000060000079c8 */ /* 0x000e4000080e0500 */
[----:B-1----:R-:W-:Y:S01]  /*2200*/  LOP3.LUT P0, RZ, R78, 0x2, RZ, 0xc0, !PT ;  /* 0x000000024eff7812 */ /* 0x002fe2000780c0ff */
[----:B------:R-:W-:-:S12]  /*2210*/  BSSY.RECONVERGENT B0, `(.L_x_49) ;  /* 0x0000003000007945 */ /* 0x000fd80003800200 */
[----:B------:R-:W-:Y:S05]  /*2220*/  @!P0 BRA `(.L_x_50) ;  /* 0x0000000000048947 */ /* 0x000fea0003800000 */
[----:B------:R-:W-:Y:S05]  /*2230*/  BPT.TRAP 0x1 ;  /* 0x000000040000795c */ /* 0x000fea0000300000 */
.L_x_50:
[----:B------:R-:W-:Y:S05]  /*2240*/  BSYNC.RECONVERGENT B0 ;  /* 0x0000000000007941 */ /* 0x000fea0003800200 */
.L_x_49:
[----:B------:R-:W1:Y:S01]  /*2250*/  S2UR UR24, SR_CgaCtaId ;  /* 0x00000000001879c3 */ /* 0x000e620000008800 */
[----:B------:R-:W-:Y:S01]  /*2260*/  UMOV UR4, 0x400 ;  /* 0x0000040000047882 */ /* 0x000fe20000000000 */
[----:B------:R-:W-:Y:S01]  /*2270*/  IMAD.MOV.U32 R0, RZ, RZ, 0x1 ;  /* 0x00000001ff007424 */ /* 0x000fe200078e00ff */
[----:B------:R-:W-:-:S04]  /*2280*/  @!P6 MOV R4, 0x8000 ;  /* 0x000080000004e802 */ /* 0x000fc80000000f00 */
[----:B------:R-:W-:Y:S01]  /*2290*/  SHF.L.U32 R0, R0, 0x1f, RZ ;  /* 0x0000001f00007819 */ /* 0x000fe200000006ff */
[----:B-1----:R-:W-:-:S09]  /*22a0*/  ULEA UR24, UR24, UR4, 0x18 ;  /* 0x0000000418187291 */ /* 0x002fd2000f8ec0ff */
[----:B------:R-:W1:Y:S02]  /*22b0*/  SYNCS.PHASECHK.TRANS64.TRYWAIT P0, [UR24+0x38810], R0 ;  /* 0x03881000ff0075a7 */ /* 0x000e640008001118 */
[----:B-1----:R-:W-:Y:S05]  /*22c0*/  @!P0 BRA `(.L_x_51) ;  /* 0x000000e0005c8947 */ /* 0x002fea0003800000 */
.L_x_254:
[----:B------:R-:W-:Y:S01]  /*22d0*/  PLOP3.LUT P0, PT, P2, P1, PT, 0xf8, 0x8f ;  /* 0x00000000008f781c */ /* 0x000fe20001703f70 */
[----:B------:R2:W-:Y:S01]  /*22e0*/  @!P6 SYNCS.ARRIVE.TRANS64 RZ, [UR24+0x38800], R4 ;  /* 0x03880004ffffe9a7 */ /* 0x0005e20008000018 */
[----:B------:R-:W-:Y:S01]  /*22f0*/  LOP3.LUT R78, R78, 0xfffffffe, RZ, 0xc0, !PT ;  /* 0xfffffffe4e4e7812 */ /* 0x000fe200078ec0ff */
[----:B------:R-:W-:Y:S10]  /*2300*/  BSSY.RECONVERGENT B0, `(.L_x_52) ;  /* 0x0000004000007945 */ /* 0x000ff40003800200 */
[----:B------:R-:W-:Y:S01]  /*2310*/  @P0 LOP3.LUT R78, R78, 0x1, RZ, 0xfc, !PT ;  /* 0x000000014e4e0812 */ /* 0x000fe200078efcff */
[----:B------:R-:W-:Y:S05]  /*2320*/  @!P0 BRA `(.L_x_53) ;  /* 0x0000000000048947 */ /* 0x000fea0003800000 */
[----:B------:R-:W-:Y:S05]  /*2330*/  BPT.TRAP 0x1 ;  /* 0x000000040000795c */ /* 0x000fea0000300000 */
.L_x_53:
[----:B------:R-:W-:Y:S05]  /*2340*/  BSYNC.RECONVERGENT B0 ;  /* 0x0000000000007941 */ /* 0x000fea0003800200 */
.L_x_52:
[----:B------:R-:W-:Y:S01]  /*2350*/  LOP3.LUT P0, R2, R2, 0x1f, RZ, 0xc0, !PT ;  /* 0x0000001f02027812 */ /* 0x000fe2000780c0ff */
[----:B------:R-:W-:Y:S03]  /*2360*/  BSSY.RECONVERGENT B0, `(.L_x_54) ;  /* 0x0000004000007945 */ /* 0x000fe60003800200 */
[----:B------:R-:W-:-:S13]  /*2370*/  PLOP3.LUT P0, PT, P0, P6, PT, 0x8f, 0xf8 ;  /* 0x0000000000f8781c */ /* 0x000fda000070d177 */
[----:B------:R-:W-:Y:S05]  /*2380*/  @P0 BRA `(.L_x_55) ;  /* 0x0000000000040947 */ /* 0x000fea0003800000 */
[----:B------:R-:W-:Y:S05]  /*2390*/  BPT.TRAP 0x1 ;  /* 0x000000040000795c */ /* 0x000fea0000300000 */
.L_x_55:
[----:B------:R-:W-:Y:S05]  /*23a0*/  BSYNC.RECONVERGENT B0 ;  /* 0x0000000000007941 */ /* 0x000fea0003800200 */
.L_x_54:
[----:B------:R-:W-:Y:S01]  /*23b0*/  LOP3.LUT P0, RZ, R78, 0x2, RZ, 0xc0, !PT ;  /* 0x000000024eff7812 */ /* 0x000fe2000780c0ff */
[----:B------:R-:W-:-:S12]  /*23c0*/  BSSY.RECONVERGENT B0, `(.L_x_56) ;  /* 0x0000003000007945 */ /* 0x000fd80003800200 */
[----:B------:R-:W-:Y:S05]  /*23d0*/  @!P0 BRA `(.L_x_57) ;  /* 0x0000000000048947 */ /* 0x000fea0003800000 */
[----:B------:R-:W-:Y:S05]  /*23e0*/  BPT.TRAP 0x1 ;  /* 0x000000040000795c */ /* 0x000fea0000300000 */
.L_x_57:
[----:B------:R-:W-:Y:S05]  /*23f0*/  BSYNC.RECONVERGENT B0 ;  /* 0x0000000000007941 */ /* 0x000fea0003800200 */
.L_x_56:
[----:B------:R-:W3:Y:S01]  /*2400*/  LDCU.64 UR4, c[0x0][0x348] ;  /* 0x00006900ff0477ac */ /* 0x000ee20008000a00 */
[----:B-1----:R-:W-:Y:S01]  /*2410*/  @!P6 MOV R3, 0x8000 ;  /* 0x000080000003e802 */ /* 0x002fe20000000f00 */
[----:B------:R-:W1:Y:S03]  /*2420*/  LDCU.64 UR12, c[0x0][0x348] ;  /* 0x00006900ff0c77ac */ /* 0x000e660008000a00 */
[----:B------:R4:W-:Y:S01]  /*2430*/  @!P6 SYNCS.ARRIVE.TRANS64.RED.A0TR RZ, [UR24+0x38800], R3 ;  /* 0x03880003ffffe9a7 */ /* 0x0009e20008300418 */
[----:B------:R-:W-:Y:S02]  /*2440*/  UIADD3 UR25, UPT, UPT, UR24, 0x38800, URZ ;  /* 0x0003880018197890 */ /* 0x000fe4000fffe0ff */
[----:B------:R-:W-:Y:S02]  /*2450*/  UIADD3 UR32, UPT, UPT, UR24, 0x4000, URZ ;  /* 0x0000400018207890 */ /* 0x000fe4000fffe0ff */
[----:B------:R-:W-:-:S02]  /*2460*/  UIADD3 UR16, UPT, UPT, UR24, 0x10000, URZ ;  /* 0x0001000018107890 */ /* 0x000fc4000fffe0ff */
[----:B------:R-:W-:Y:S02]  /*2470*/  UIADD3 UR17, UPT, UPT, UR24, 0x38800, URZ ;  /* 0x0003880018117890 */ /* 0x000fe4000fffe0ff */
[----:B------:R-:W-:Y:S02]  /*2480*/  UIADD3 UR8, UPT, UPT, UR24, 0x14000, URZ ;  /* 0x0001400018087890 */ /* 0x000fe4000fffe0ff */
[----:B---3--:R-:W-:Y:S01]  /*2490*/  UIADD3 UR4, UP0, UPT, UR4, 0x100, URZ ;  /* 0x0000010004047890 */ /* 0x008fe2000ff1e0ff */
[----:B------:R-:W-:Y:S01]  /*24a0*/  UMOV UR42, 0x0 ;  /* 0x00000000002a7882 */ /* 0x000fe20000000000 */
[----:B------:R-:W-:Y:S02]  /*24b0*/  UMOV UR43, 0x10000000 ;  /* 0x10000000002b7882 */ /* 0x000fe40000000000 */
[----:B------:R-:W-:Y:S02]  /*24c0*/  UIADD3.X UR5, UPT, UPT, URZ, UR5, URZ, UP0, !UPT ;  /* 0x00000005ff057290 */ /* 0x000fe400087fe4ff */
[----:B-1----:R-:W-:Y:S01]  /*24d0*/  UIADD3 UR40, UP0, UPT, UR12, 0x300, URZ ;  /* 0x000003000c287890 */ /* 0x002fe2000ff1e0ff */
[----:B------:R-:W-:Y:S01]  /*24e0*/  UMOV UR26, URZ ;  /* 0x000000ff001a7c82 */ /* 0x000fe20008000000 */
[----:B------:R-:W-:-:S02]  /*24f0*/  UMOV UR28, UR21 ;  /* 0x00000015001c7c82 */ /* 0x000fc40008000000 */
[----:B------:R-:W-:Y:S01]  /*2500*/  UIADD3.X UR41, UPT, UPT, URZ, UR13, URZ, UP0, !UPT ;  /* 0x0000000dff297290 */ /* 0x000fe200087fe4ff */
[----:B------:R-:W-:Y:S01]  /*2510*/  UMOV UR29, UR22 ;  /* 0x00000016001d7c82 */ /* 0x000fe20008000000 */
[----:B------:R-:W-:Y:S01]  /*2520*/  UMOV UR34, 0x40 ;  /* 0x0000004000227882 */ /* 0x000fe20000000000 */
[----:B------:R-:W-:Y:S01]  /*2530*/  UMOV UR35, UR27 ;  /* 0x0000001b00237c82 */ /* 0x000fe20008000000 */
[----:B------:R-:W-:Y:S01]  /*2540*/  UMOV UR36, UR21 ;  /* 0x0000001500247c82 */ /* 0x000fe20008000000 */
[----:B------:R-:W-:Y:S01]  /*2550*/  UMOV UR37, UR22 ;  /* 0x0000001600257c82 */ /* 0x000fe20008000000 */
[----:B------:R-:W-:Y:S01]  /*2560*/  UMOV UR19, URZ ;  /* 0x000000ff00137c82 */ /* 0x000fe20008000000 */
[----:B------:R-:W-:Y:S01]  /*2570*/  UMOV UR20, URZ ;  /* 0x000000ff00147c82 */ /* 0x000fe20008000000 */
[----:B------:R-:W-:Y:S01]  /*2580*/  UMOV UR33, UR25 ;  /* 0x0000001900217c82 */ /* 0x000fe20008000000 */
[----:B------:R-:W-:Y:S01]  /*2590*/  UMOV UR18, URZ ;  /* 0x000000ff00127c82 */ /* 0x000fe20008000000 */
[----:B------:R4:W-:Y:S01]  /*25a0*/  UTMALDG.4D [UR24], [UR4], desc[UR42] ;  /* 0x00002a18040075b4 */ /* 0x0009e20008019000 */
[----:B------:R-:W-:Y:S01]  /*25b0*/  UMOV UR10, 0x40 ;  /* 0x00000040000a7882 */ /* 0x000fe20000000000 */
[----:B------:R-:W-:Y:S01]  /*25c0*/  UMOV UR13, UR21 ;  /* 0x00000015000d7c82 */ /* 0x000fe20008000000 */
[----:B------:R-:W-:Y:S01]  /*25d0*/  UMOV UR14, UR22 ;  /* 0x00000016000e7c82 */ /* 0x000fe20008000000 */
[----:B------:R-:W-:Y:S01]  /*25e0*/  UMOV UR9, UR17 ;  /* 0x0000001100097c82 */ /* 0x000fe20008000000 */
[----:B------:R-:W-:Y:S01]  /*25f0*/  UMOV UR11, UR19 ;  /* 0x00000013000b7c82 */ /* 0x000fe20008000000 */
[----:B------:R-:W-:Y:S01]  /*2600*/  UMOV UR12, UR20 ;  /* 0x00000014000c7c82 */ /* 0x000fe20008000000 */
[----:B------:R-:W-:Y:S01]  /*2610*/  UISETP.NE.AND UP0, UPT, UR46, 0x1, UPT ;  /* 0x000000012e00788c */ /* 0x000fe2000bf05270 */
[----:B------:R4:W-:Y:S01]  /*2620*/  UTMALDG.4D [UR32], [UR4], desc[UR42] ;  /* 0x00002a20040075b4 */ /* 0x0009e20008019000 */
[----:B------:R4:W-:Y:S01]  /*2630*/  UTMALDG.5D [UR16], [UR40], desc[UR42] ;  /* 0x00002a10280075b4 */ /* 0x0009e20008021000 */
[----:B------:R4:W-:Y:S06]  /*2640*/  UTMALDG.5D [UR8], [UR40], desc[UR42] ;  /* 0x00002a08280075b4 */ /* 0x0009ec0008021000 */
[----:B----4-:R-:W-:Y:S05]  /*2650*/  BRA.U !UP0, `(.L_x_58) ;  /* 0x0000000108047547 */ /* 0x010fea000b800000 */
[----:B------:R-:W-:Y:S05]  /*2660*/  BPT.TRAP 0x1 ;  /* 0x000000040000795c */ /* 0x000fea0000300000 */
.L_x_58:
[----:B------:R-:W1:Y:S02]  /*2670*/  SYNCS.PHASECHK.TRANS64.TRYWAIT P0, [UR24+0x38838], R0 ;  /* 0x03883800ff0075a7 */ /* 0x000e640008001118 */
[----:B-1----:R-:W-:Y:S05]  /*2680*/  @!P0 BRA `(.L_x_59) ;  /* 0x000000dc00848947 */ /* 0x002fea0003800000 */
.L_x_256:
[----:B------:R-:W3:Y:S01]  /*2690*/  LDCU UR4, c[0x0][0x40c] ;  /* 0x00008180ff0477ac */ /* 0x000ee20008000800 */
[----:B------:R-:W4:Y:S01]  /*26a0*/  LDC.64 R8, c[0x0][0x400] ;  /* 0x00010000ff087b82 */ /* 0x000f220000000a00 */
[C---:B-1----:R-:W-:Y:S01]  /*26b0*/  IMAD.SHL.U32 R3, R2.reuse, 0x4, RZ ;  /* 0x0000000402037824 */ /* 0x042fe200078e00ff */
[----:B------:R-:W-:Y:S01]  /*26c0*/  LEA R2, R2, UR24, 0x4 ;  /* 0x0000001802027c11 */ /* 0x000fe2000f8e20ff */
[----:B------:R-:W1:Y:S02]  /*26d0*/  LDCU UR5, c[0x0][0x410] ;  /* 0x00008200ff0577ac */ /* 0x000e640008000800 */
[C---:B------:R-:W-:Y:S01]  /*26e0*/  VIADD R6, R3.reuse, 0x1 ;  /* 0x0000000103067836 */ /* 0x040fe20000000000 */
[C---:B------:R-:W-:Y:S01]  /*26f0*/  IADD3 R5, PT, PT, R3.reuse, 0x2, RZ ;  /* 0x0000000203057810 */ /* 0x040fe20007ffe0ff */
[C---:B--2---:R-:W-:Y:S01]  /*2700*/  VIADD R4, R3.reuse, 0x3 ;  /* 0x0000000303047836 */ /* 0x044fe20000000000 */
[----:B------:R-:W-:Y:S02]  /*2710*/  ISETP.GE.AND P4, PT, R3, UR6, PT ;  /* 0x0000000603007c0c */ /* 0x000fe4000bf86270 */
[----:B------:R-:W-:-:S02]  /*2720*/  ISETP.GE.AND P3, PT, R6, UR6, PT ;  /* 0x0000000606007c0c */ /* 0x000fc4000bf66270 */
[----:B------:R-:W-:Y:S02]  /*2730*/  ISETP.GE.AND P2, PT, R5, UR6, PT ;  /* 0x0000000605007c0c */ /* 0x000fe4000bf46270 */
[----:B------:R-:W-:Y:S01]  /*2740*/  ISETP.GE.AND P1, PT, R4, UR6, PT ;  /* 0x0000000604007c0c */ /* 0x000fe2000bf26270 */
[----:B---3--:R-:W-:-:S04]  /*2750*/  UIMAD UR4, UR21, UR4, URZ ;  /* 0x00000004150472a4 */ /* 0x008fc8000f8e02ff */
[----:B-1----:R-:W-:-:S06]  /*2760*/  UIMAD UR4, UR22, UR5, UR4 ;  /* 0x00000005160472a4 */ /* 0x002fcc000f8e0204 */
[----:B------:R-:W-:-:S04]  /*2770*/  IADD3 R7, PT, PT, R3, UR4, RZ ;  /* 0x0000000403077c10 */ /* 0x000fc8000fffe0ff */
[C---:B------:R-:W-:Y:S01]  /*2780*/  IADD3 R5, PT, PT, R7.reuse, 0x2, RZ ;  /* 0x0000000207057810 */ /* 0x040fe20007ffe0ff */
[C---:B------:R-:W-:Y:S01]  /*2790*/  VIADD R6, R7.reuse, 0x1 ;  /* 0x0000000107067836 */ /* 0x040fe20000000000 */
[C---:B------:R-:W-:Y:S01]  /*27a0*/  IADD3 R4, PT, PT, R7.reuse, 0x3, RZ ;  /* 0x0000000307047810 */ /* 0x040fe20007ffe0ff */
[----:B----4-:R-:W-:-:S04]  /*27b0*/  IMAD.WIDE.U32 R12, R7, 0x4, R8 ;  /* 0x00000004070c7825 */ /* 0x010fc800078e0008 */
[--C-:B------:R-:W-:Y:S01]  /*27c0*/  IMAD.WIDE.U32 R6, R6, 0x4, R8.reuse ;  /* 0x0000000406067825 */ /* 0x100fe200078e0008 */
[----:B------:R-:W-:Y:S01]  /*27d0*/  @!PT LDS RZ, [RZ] ;  /* 0x00000000fffff984 */ /* 0x000fe20000000800 */
[----:B------:R-:W-:Y:S01]  /*27e0*/  @!PT LDS RZ, [RZ] ;  /* 0x00000000fffff984 */ /* 0x000fe20000000800 */
[----:B------:R-:W-:Y:S01]  /*27f0*/  @!PT LDS RZ, [RZ] ;  /* 0x00000000fffff984 */ /* 0x000fe20000000800 */
[----:B------:R1:W-:Y:S03]  /*2800*/  LDGSTS.E.LTC128B [R2+0x38000], desc[UR38][R12.64], !P4 ;  /* 0x380000000c027fae */ /* 0x0003e6000e1a1226 */
[--C-:B------:R-:W-:Y:S01]  /*2810*/  IMAD.WIDE.U32 R14, R5, 0x4, R8.reuse ;  /* 0x00000004050e7825 */ /* 0x100fe200078e0008 */
[----:B------:R1:W-:Y:S03]  /*2820*/  LDGSTS.E.LTC128B [R2+0x38004], desc[UR38][R6.64], !P3 ;  /* 0x3800400006027fae */ /* 0x0003e6000d9a1226 */
[----:B------:R-:W-:Y:S01]  /*2830*/  IMAD.WIDE.U32 R4, R4, 0x4, R8 ;  /* 0x0000000404047825 */ /* 0x000fe200078e0008 */
[----:B------:R1:W-:Y:S04]  /*2840*/  LDGSTS.E.LTC128B [R2+0x38008], desc[UR38][R14.64], !P2 ;  /* 0x380080000e027fae */ /* 0x0003e8000d1a1226 */
[----:B------:R1:W-:Y:S01]  /*2850*/  LDGSTS.E.LTC128B [R2+0x3800c], desc[UR38][R4.64], !P1 ;  /* 0x3800c00004027fae */ /* 0x0003e2000c9a1226 */
[----:B------:R-:W-:Y:S01]  /*2860*/  NOP ;  /* 0x0000000000007918 */ /* 0x000fe20000000000 */
[----:B------:R-:W-:Y:S02]  /*2870*/  SYNCS.ARRIVE.TRANS64.RED.A0T1 RZ, [UR24+0x38830], RZ ;  /* 0x038830ffffff79a7 */ /* 0x000fe40008200418 */
[----:B------:R-:W-:Y:S01]  /*2880*/  ARRIVES.LDGSTSBAR.64.TRANSCNT [UR24+0x38830] ;  /* 0x03883000ff0079b0 */ /* 0x000fe20008002a18 */
[----:B------:R-:W-:Y:S01]  /*2890*/  NOP ;  /* 0x0000000000007918 */ /* 0x000fe20000000000 */
[----:B------:R-:W-:Y:S05]  /*28a0*/  BRA.U !UP0, `(.L_x_60) ;  /* 0x0000000108047547 */ /* 0x000fea000b800000 */
[----:B------:R-:W-:Y:S05]  /*28b0*/  BPT.TRAP 0x1 ;  /* 0x000000040000795c */ /* 0x000fea0000300000 */
.L_x_60:
[----:B------:R-:W-:Y:S01]  /*28c0*/  SYNCS.ARRIVE.TRANS64.A1T0 RZ, [UR24+0x38830], RZ ;  /* 0x038830ffffff79a7 */ /* 0x000fe20008100018 */
[----:B------:R-:W-:Y:S05]  /*28d0*/  BRA.U !UP1, `(.L_x_61) ;  /* 0x0000000109047547 */ /* 0x000fea000b800000 */
[----:B------:R-:W-:Y:S05]  /*28e0*/  BPT.TRAP 0x1 ;  /* 0x000000040000795c */ /* 0x000fea0000300000 */
.L_x_61:
[----:B------:R-:W2:Y:S01]  /*28f0*/  SYNCS.PHASECHK.TRANS64.TRYWAIT P0, [UR24+0x38828], R0 ;  /* 0x03882800ff0075a7 */ /* 0x000ea20008001118 */
[----:B-1----:R-:W-:Y:S01]  /*2900*/  @!P6 MOV R5, 0x8000 ;  /* 0x000080000005e802 */ /* 0x002fe20000000f00 */
[----:B--2---:R-:W-:Y:S06]  /*2910*/  @!P0 BRA `(.L_x_62) ;  /* 0x000000d800f88947 */ /* 0x004fec0003800000 */
.L_x_258:
[----:B------:R2:W-:Y:S01]  /*2920*/  @!P6 SYNCS.ARRIVE.TRANS64 RZ, [UR24+0x38820], R5 ;  /* 0x03882005ffffe9a7 */ /* 0x0005e20008000018 */
[----:B------:R-:W-:-:S09]  /*2930*/  UPLOP3.LUT UP2, UPT, UP3, UP2, UPT, 0xf8, 0x8f ;  /* 0x00000000008f789c */ /* 0x000fd20001f45f70 */
[----:B------:R-:W-:Y:S05]  /*2940*/  BRA.U !UP2, `(.L_x_63) ;  /* 0x000000010a047547 */ /* 0x000fea000b800000 */
[----:B------:R-:W-:Y:S05]  /*2950*/  BPT.TRAP 0x1 ;  /* 0x000000040000795c */ /* 0x000fea0000300000 */
.L_x_63:
[----:B------:R-:W-:Y:S01]  /*2960*/  LOP3.LUT P0, R11, R11, 0x1f, RZ, 0xc0, !PT ;  /* 0x0000001f0b0b7812 */ /* 0x000fe2000780c0ff */
[----:B------:R-:W-:Y:S03]  /*2970*/  BSSY.RECONVERGENT B0, `(.L_x_64) ;  /* 0x0000004000007945 */ /* 0x000fe60003800200 */
[----:B------:R-:W-:-:S13]  /*2980*/  PLOP3.LUT P0, PT, P0, P6, PT, 0x8f, 0xf8 ;  /* 0x0000000000f8781c */ /* 0x000fda000070d177 */
[----:B------:R-:W-:Y:S05]  /*2990*/  @P0 BRA `(.L_x_65) ;  /* 0x0000000000040947 */ /* 0x000fea0003800000 */
[----:B------:R-:W-:Y:S05]  /*29a0*/  BPT.TRAP 0x1 ;  /* 0x000000040000795c */ /* 0x000fea0000300000 */
.L_x_65:
[----:B------:R-:W-:Y:S05]  /*29b0*/  BSYNC.RECONVERGENT B0 ;  /* 0x0000000000007941 */ /* 0x000fea0003800200 */
.L_x_64:
[----:B------:R-:W-:Y:S05]  /*29c0*/  BRA.U !UP1, `(.L_x_66) ;  /* 0x0000000109047547 */ /* 0x000fea000b800000 */
[----:B------:R-:W-:Y:S05]  /*29d0*/  BPT.TRAP 0x1 ;  /* 0x000000040000795c */ /* 0x000fea0000300000 */
.L_x_66:
[----:B------:R-:W3:Y:S01]  /*29e0*/  LDCU.64 UR6, c[0x0][0x348] ;  /* 0x00006900ff0677ac */ /* 0x000ee20008000a00 */
[----:B-1----:R-:W-:Y:S01]  /*29f0*/  @!P6 MOV R4, 0x8000 ;  /* 0x000080000004e802 */ /* 0x002fe20000000f00 */
[----:B------:R-:W1:Y:S03]  /*2a00*/  LDCU.64 UR10, c[0x0][0x348] ;  /* 0x00006900ff0a77ac */ /* 0x000e660008000a00 */
[----:B------:R4:W-:Y:S01]  /*2a10*/  @!P6 SYNCS.ARRIVE.TRANS64.RED.A0TR RZ, [UR24+0x38820], R4 ;  /* 0x03882004ffffe9a7 */ /* 0x0009e20008300418 */
[----:B------:R-:W-:Y:S02]  /*2a20*/  UIADD3 UR40, UPT, UPT, UR24, 0x8000, URZ ;  /* 0x0000800018287890 */ /* 0x000fe4000fffe0ff */
[----:B------:R-:W-:Y:S01]  /*2a30*/  UIADD3 UR41, UPT, UPT, UR24, 0x38820, URZ ;  /* 0x0003882018297890 */ /* 0x000fe2000fffe0ff */
[----:B------:R-:W-:Y:S01]  /*2a40*/  UMOV UR43, UR27 ;  /* 0x0000001b002b7c82 */ /* 0x000fe20008000000 */
[----:B------:R-:W-:Y:S01]  /*2a50*/  UIADD3 UR32, UPT, UPT, UR24, 0xc000, URZ ;  /* 0x0000c00018207890 */ /* 0x000fe2000fffe0ff */
[----:B------:R-:W-:Y:S01]  /*2a60*/  UMOV UR35, UR27 ;  /* 0x0000001b00237c82 */ /* 0x000fe20008000000 */
[----:B------:R-:W-:-:S02]  /*2a70*/  UIADD3 UR16, UPT, UPT, UR24, 0x20000, URZ ;  /* 0x0002000018107890 */ /* 0x000fc4000fffe0ff */
[----:B---3--:R-:W-:Y:S02]  /*2a80*/  UIADD3 UR6, UP3, UPT, UR6, 0x200, URZ ;  /* 0x0000020006067890 */ /* 0x008fe4000ff7e0ff */
[----:B------:R-:W-:Y:S02]  /*2a90*/  UIADD3 UR17, UPT, UPT, UR24, 0x38820, URZ ;  /* 0x0003882018117890 */ /* 0x000fe4000fffe0ff */
[----:B------:R-:W-:Y:S02]  /*2aa0*/  UIADD3.X UR7, UPT, UPT, URZ, UR7, URZ, UP3, !UPT ;  /* 0x00000007ff077290 */ /* 0x000fe40009ffe4ff */
[----:B-1----:R-:W-:Y:S02]  /*2ab0*/  UIADD3 UR26, UP3, UPT, UR10, 0x400, URZ ;  /* 0x000004000a1a7890 */ /* 0x002fe4000ff7e0ff */
[----:B------:R-:W-:Y:S02]  /*2ac0*/  UIADD3 UR8, UPT, UPT, UR24, 0x24000, URZ ;  /* 0x0002400018087890 */ /* 0x000fe4000fffe0ff */
[----:B------:R-:W-:Y:S01]  /*2ad0*/  UIADD3.X UR27, UPT, UPT, URZ, UR11, URZ, UP3, !UPT ;  /* 0x0000000bff1b7290 */ /* 0x000fe20009ffe4ff */
[----:B------:R-:W-:Y:S01]  /*2ae0*/  UMOV UR28, 0x0 ;  /* 0x00000000001c7882 */ /* 0x000fe20000000000 */
[----:B------:R-:W-:Y:S01]  /*2af0*/  UMOV UR29, 0x10000000 ;  /* 0x10000000001d7882 */ /* 0x000fe20000000000 */
[----:B------:R-:W-:Y:S01]  /*2b00*/  UMOV UR42, URZ ;  /* 0x000000ff002a7c82 */ /* 0x000fe20008000000 */
[----:B------:R-:W-:Y:S01]  /*2b10*/  UMOV UR44, UR21 ;  /* 0x00000015002c7c82 */ /* 0x000fe20008000000 */
[----:B------:R-:W-:Y:S01]  /*2b20*/  UMOV UR45, UR22 ;  /* 0x00000016002d7c82 */ /* 0x000fe20008000000 */
[----:B------:R-:W-:Y:S01]  /*2b30*/  UMOV UR34, 0x40 ;  /* 0x0000004000227882 */ /* 0x000fe20000000000 */
        /* <DEDUP_REMOVED lines=13> */
[----:B------:R4:W-:Y:S01]  /*2c10*/  UTMALDG.4D [UR32], [UR6], desc[UR28] ;  /* 0x00001c20060075b4 */ /* 0x0009e20008019000 */
[----:B------:R4:W-:Y:S01]  /*2c20*/  UTMALDG.5D [UR16], [UR26], desc[UR28] ;  /* 0x00001c101a0075b4 */ /* 0x0009e20008021000 */
[----:B------:R4:W-:Y:S02]  /*2c30*/  UTMALDG.5D [UR8], [UR26], desc[UR28] ;  /* 0x00001c081a0075b4 */ /* 0x0009e40008021000 */
[----:B----4-:R-:W-:Y:S05]  /*2c40*/  BRA.U !UP0, `(.L_x_67) ;  /* 0x0000000108047547 */ /* 0x010fea000b800000 */
[----:B------:R-:W-:Y:S05]  /*2c50*/  BPT.TRAP 0x1 ;  /* 0x000000040000795c */ /* 0x000fea0000300000 */
.L_x_67:
[----:B------:R-:W1:Y:S02]  /*2c60*/  SYNCS.PHASECHK.TRANS64.TRYWAIT P0, [UR24+0x38848], R0 ;  /* 0x03884800ff0075a7 */ /* 0x000e640008001118 */
[----:B-1----:R-:W-:Y:S05]  /*2c70*/  @!P0 BRA `(.L_x_68) ;  /* 0x000000d800388947 */ /* 0x002fea0003800000 */
.L_x_260:
[----:B------:R-:W3:Y:S01]  /*2c80*/  LDCU UR5, c[0x0][0x424] ;  /* 0x00008480ff0577ac */ /* 0x000ee20008000800 */
[----:B------:R-:W4:Y:S01]  /*2c90*/  LDC.64 R8, c[0x0][0x418] ;  /* 0x00010600ff087b82 */ /* 0x000f220000000a00 */
[----:B------:R-:W5:Y:S01]  /*2ca0*/  LDCU UR6, c[0x0][0x428] ;  /* 0x00008500ff0677ac */ /* 0x000f620008000800 */
[----:B---3--:R-:W-:-:S04]  /*2cb0*/  UIMAD UR5, UR21, UR5, URZ ;  /* 0x00000005150572a4 */ /* 0x008fc8000f8e02ff */
[----:B-----5:R-:W-:-:S06]  /*2cc0*/  UIMAD UR5, UR22, UR6, UR5 ;  /* 0x00000006160572a4 */ /* 0x020fcc000f8e0205 */
[----:B------:R-:W-:-:S04]  /*2cd0*/  IADD3 R6, PT, PT, R3, UR5, RZ ;  /* 0x0000000503067c10 */ /* 0x000fc8000fffe0ff */
[C---:B--2---:R-:W-:Y:S02]  /*2ce0*/  IADD3 R5, PT, PT, R6.reuse, 0x1, RZ ;  /* 0x0000000106057810 */ /* 0x044fe40007ffe0ff */
[C---:B-1----:R-:W-:Y:S02]  /*2cf0*/  IADD3 R4, PT, PT, R6.reuse, 0x2, RZ ;  /* 0x0000000206047810 */ /* 0x042fe40007ffe0ff */
        /* <DEDUP_REMOVED lines=18> */
.L_x_69:
[----:B------:R-:W2:Y:S01]  /*2e20*/  LDL R0, [R1] ;  /* 0x0000000001007983 */ /* 0x000ea20000100800 */
[----:B------:R-:W-:Y:S01]  /*2e30*/  SYNCS.ARRIVE.TRANS64.A1T0 RZ, [UR24+0x38840], RZ ;  /* 0x038840ffffff79a7 */ /* 0x000fe20008100018 */
[----:B--2---:R-:W-:-:S13]  /*2e40*/  ISETP.NE.AND P0, PT, R0, 0x1, PT ;  /* 0x000000010000780c */ /* 0x004fda0003f05270 */
[----:B------:R-:W-:Y:S05]  /*2e50*/  @!P0 EXIT ;  /* 0x000000000000894d */ /* 0x000fea0003800000 */
[----:B------:R-:W2:Y:S01]  /*2e60*/  LDC.64 R14, c[0x0][0x400] ;  /* 0x00010000ff0e7b82 */ /* 0x000ea20000000a00 */
[----:B-1----:R-:W-:Y:S02]  /*2e70*/  HFMA2 R7, -RZ, RZ, 0, 5.9604644775390625e-08 ;  /* 0x00000001ff077431 */ /* 0x002fe400000001ff */
[----:B------:R-:W-:Y:S01]  /*2e80*/  IMAD.MOV.U32 R10, RZ, RZ, RZ ;  /* 0x000000ffff0a7224 */ /* 0x000fe200078e00ff */
[----:B------:R-:W-:Y:S01]  /*2e90*/  CS2R R8, SRZ ;  /* 0x0000000000087805 */ /* 0x000fe2000001ff00 */
[----:B------:R-:W1:Y:S03]  /*2ea0*/  LDCU.64 UR28, c[0x0][0x348] ;  /* 0x00006900ff1c77ac */ /* 0x000e660008000a00 */
[----:B------:R-:W3:Y:S01]  /*2eb0*/  LDC.64 R12, c[0x0][0x418] ;  /* 0x00010600ff0c7b82 */ /* 0x000ee20000000a00 */
[----:B------:R-:W4:Y:S01]  /*2ec0*/  LDCU UR7, c[0x0][0x408] ;  /* 0x00008100ff0777ac */ /* 0x000f220008000800 */
[----:B------:R-:W1:Y:S01]  /*2ed0*/  LDCU UR31, c[0x0][0x380] ;  /* 0x00007000ff1f77ac */ /* 0x000e620008000800 */
[----:B------:R-:W1:Y:S01]  /*2ee0*/  LDCU UR15, c[0x0][0x420] ;  /* 0x00008400ff0f77ac */ /* 0x000e620008000800 */
[----:B------:R-:W-:Y:S01]  /*2ef0*/  UMOV UR23, 0x1 ;  /* 0x0000000100177882 */ /* 0x000fe20000000000 */
[----:B------:R-:W-:Y:S01]  /*2f00*/  UMOV UR25, URZ ;  /* 0x000000ff00197c82 */ /* 0x000fe20008000000 */
[----:B------:R-:W-:-:S05]  /*2f10*/  UMOV UR20, URZ ;  /* 0x000000ff00147c82 */ /* 0x000fca0008000000 */
.L_x_88:
[----:B------:R-:W-:Y:S01]  /*2f20*/  UIADD3 UR8, UPT, UPT, UR25, 0x1, URZ ;  /* 0x0000000119087890 */ /* 0x000fe2000fffe0ff */
[----:B------:R-:W-:Y:S01]  /*2f30*/  LOP3.LUT P0, RZ, R78, 0x2, RZ, 0xc0, !PT ;  /* 0x000000024eff7812 */ /* 0x000fe2000780c0ff */
[----:B------:R-:W-:Y:S01]  /*2f40*/  UIADD3 UR6, UPT, UPT, UR20, 0x1, URZ ;  /* 0x0000000114067890 */ /* 0x000fe2000fffe0ff */
[----:B------:R-:W-:Y:S01]  /*2f50*/  BSSY.RECONVERGENT B0, `(.L_x_70) ;  /* 0x0000007000007945 */ /* 0x000fe20003800200 */
[----:B------:R-:W-:Y:S04]  /*2f60*/  UISETP.NE.AND UP0, UPT, UR8, UR30, UPT ;  /* 0x0000001e0800728c */ /* 0x000fe8000bf05270 */
[----:B------:R-:W-:Y:S07]  /*2f70*/  USEL UR25, UR8, URZ, UP0 ;  /* 0x000000ff08197287 */ /* 0x000fee0008000000 */
[----:B------:R-:W-:Y:S07]  /*2f80*/  @UP0 UIADD3 UR6, UPT, UPT, UR20, URZ, URZ ;  /* 0x000000ff14060290 */ /* 0x000fee000fffe0ff */
[----:B------:R-:W-:Y:S01]  /*2f90*/  UMOV UR20, UR6 ;  /* 0x0000000600147c82 */ /* 0x000fe20008000000 */
[----:B-12---:R-:W-:Y:S05]  /*2fa0*/  @!P0 BRA `(.L_x_71) ;  /* 0x0000000000048947 */ /* 0x006fea0003800000 */
[----:B-1--4-:R-:W-:Y:S05]  /*2fb0*/  BPT.TRAP 0x1 ;  /* 0x000000040000795c */ /* 0x012fea0000300000 */
.L_x_71:
[----:B-1--4-:R-:W-:Y:S05]  /*2fc0*/  BSYNC.RECONVERGENT B0 ;  /* 0x0000000000007941 */ /* 0x012fea0003800200 */
.L_x_70:
[----:B------:R-:W-:Y:S01]  /*2fd0*/  ULEA UR17, UR23, UR24, 0x3 ;  /* 0x0000001817117291 */ /* 0x000fe2000f8e18ff */
[----:B------:R-:W-:Y:S02]  /*2fe0*/  SHF.L.U32 R5, R7, 0x1f, RZ ;  /* 0x0000001f07057819 */ /* 0x000fe400000006ff */
[----:B------:R-:W-:Y:S06]  /*2ff0*/  @!P6 MOV R4, 0x8000 ;  /* 0x000080000004e802 */ /* 0x000fec0000000f00 */
[----:B------:R-:W1:Y:S02]  /*3000*/  SYNCS.PHASECHK.TRANS64.TRYWAIT P0, [UR17+0x38810], R5 ;  /* 0x03881005ff0075a7 */ /* 0x000e640008001111 */
[----:B-1----:R-:W-:Y:S05]  /*3010*/  @!P0 BRA `(.L_x_72) ;  /* 0x000000d400688947 */ /* 0x002fea0003800000 */
.L_x_262:
[----:B------:R4:W-:Y:S01]  /*3020*/  @!P6 SYNCS.ARRIVE.TRANS64 RZ, [UR17+0x38800], R4 ;  /* 0x03880004ffffe9a7 */ /* 0x0009e20008000011 */
[----:B------:R-:W-:Y:S01]  /*3030*/  LOP3.LUT P0, RZ, R78, 0x1, RZ, 0xc0, !PT ;  /* 0x000000014eff7812 */ /* 0x000fe2000780c0ff */
[----:B------:R-:W-:Y:S11]  /*3040*/  BSSY.RECONVERGENT B0, `(.L_x_73) ;  /* 0x0000004000007945 */ /* 0x000ff60003800200 */
[----:B------:R-:W-:Y:S01]  /*3050*/  @!UPT UIADD3 URZ, UPT, UPT, URZ, URZ, URZ ;  /* 0x000000fffffff290 */ /* 0x000fe2000fffe0ff */
[----:B------:R-:W-:Y:S05]  /*3060*/  @!P0 BRA `(.L_x_74) ;  /* 0x0000000000048947 */ /* 0x000fea0003800000 */
[----:B------:R-:W-:Y:S05]  /*3070*/  BPT.TRAP 0x1 ;  /* 0x000000040000795c */ /* 0x000fea0000300000 */
.L_x_74:
[----:B------:R-:W-:Y:S05]  /*3080*/  BSYNC.RECONVERGENT B0 ;  /* 0x0000000000007941 */ /* 0x000fea0003800200 */
.L_x_73:
[----:B------:R-:W-:Y:S01]  /*3090*/  ISETP.EQ.OR P2, PT, R11, RZ, P6 ;  /* 0x000000ff0b00720c */ /* 0x000fe20003742670 */
[----:B------:R-:W-:Y:S11]  /*30a0*/  BSSY.RECONVERGENT B0, `(.L_x_75) ;  /* 0x0000004000007945 */ /* 0x000ff60003800200 */
[----:B------:R-:W-:Y:S01]  /*30b0*/  @!UPT UIADD3 URZ, UPT, UPT, URZ, URZ, URZ ;  /* 0x000000fffffff290 */ /* 0x000fe2000fffe0ff */
[----:B------:R-:W-:Y:S05]  /*30c0*/  @P2 BRA `(.L_x_76) ;  /* 0x0000000000042947 */ /* 0x000fea0003800000 */
[----:B------:R-:W-:Y:S05]  /*30d0*/  BPT.TRAP 0x1 ;  /* 0x000000040000795c */ /* 0x000fea0000300000 */
.L_x_76:
[----:B------:R-:W-:Y:S05]  /*30e0*/  BSYNC.RECONVERGENT B0 ;  /* 0x0000000000007941 */ /* 0x000fea0003800200 */
.L_x_75:
[----:B------:R-:W-:Y:S02]  /*30f0*/  ULEA UR8, UR23, UR24, 0xf ;  /* 0x0000001817087291 */ /* 0x000fe4000f8e78ff */
[----:B------:R-:W-:Y:S02]  /*3100*/  UIADD3 UR26, UP0, UPT, UR28, 0x300, URZ ;  /* 0x000003001c1a7890 */ /* 0x000fe4000ff1e0ff */
[----:B------:R-:W-:Y:S02]  /*3110*/  UIADD3 UR17, UPT, UPT, UR17, 0x38800, URZ ;  /* 0x0003880011117890 */ /* 0x000fe4000fffe0ff */
[----:B------:R-:W-:Y:S02]  /*3120*/  USHF.L.U32 UR19, UR25, 0x7, URZ ;  /* 0x0000000719137899 */ /* 0x000fe400080006ff */
[----:B------:R-:W-:Y:S02]  /*3130*/  UIADD3 UR16, UPT, UPT, UR8, 0x10000, URZ ;  /* 0x0001000008107890 */ /* 0x000fe4000fffe0ff */
[----:B------:R-:W-:Y:S01]  /*3140*/  UIADD3.X UR27, UPT, UPT, URZ, UR29, URZ, UP0, !UPT ;  /* 0x0000001dff1b7290 */ /* 0x000fe200087fe4ff */
[----:B------:R-:W-:Y:S01]  /*3150*/  UMOV UR32, 0x0 ;  /* 0x0000000000207882 */ /* 0x000fe20000000000 */
[----:B------:R-:W-:Y:S01]  /*3160*/  UMOV UR33, 0x10000000 ;  /* 0x1000000000217882 */ /* 0x000fe20000000000 */
[----:B------:R-:W-:Y:S01]  /*3170*/  UMOV UR18, URZ ;  /* 0x000000ff00127c82 */ /* 0x000fe20008000000 */
[----:B------:R-:W-:Y:S01]  /*3180*/  UIADD3 UR8, UPT, UPT, UR8, 0x14000, URZ ;  /* 0x0001400008087890 */ /* 0x000fe2000fffe0ff */
[----:B------:R-:W-:Y:S01]  /*3190*/  UMOV UR10, 0x40 ;  /* 0x00000040000a7882 */ /* 0x000fe20000000000 */
[----:B------:R-:W-:Y:S03]  /*31a0*/  UMOV UR12, UR20 ;  /* 0x00000014000c7c82 */ /* 0x000fe60008000000 */
[----:B------:R1:W-:Y:S01]  /*31b0*/  UTMALDG.5D [UR16], [UR26], desc[UR32] ;  /* 0x000020101a0075b4 */ /* 0x0003e20008021000 */
[----:B------:R-:W-:Y:S01]  /*31c0*/  UISETP.NE.AND UP3, UPT, UR46, 0x1, UPT ;  /* 0x000000012e00788c */ /* 0x000fe2000bf65270 */
[----:B------:R-:W-:Y:S01]  /*31d0*/  UMOV UR13, UR21 ;  /* 0x00000015000d7c82 */ /* 0x000fe20008000000 */
[----:B------:R-:W-:Y:S01]  /*31e0*/  UMOV UR14, UR22 ;  /* 0x00000016000e7c82 */ /* 0x000fe20008000000 */
[----:B------:R-:W-:Y:S01]  /*31f0*/  UMOV UR9, UR17 ;  /* 0x0000001100097c82 */ /* 0x000fe20008000000 */
[----:B------:R-:W-:Y:S01]  /*3200*/  UMOV UR11, UR19 ;  /* 0x00000013000b7c82 */ /* 0x000fe20008000000 */
[----:B------:R-:W-:Y:S01]  /*3210*/  UIADD3 UR23, UPT, UPT, UR23, 0x1, URZ ;  /* 0x0000000117177890 */ /* 0x000fe2000fffe0ff */
[----:B------:R1:W-:Y:S03]  /*3220*/  UTMALDG.5D [UR8], [UR26], desc[UR32] ;  /* 0x000020081a0075b4 */ /* 0x0003e60008021000 */
[----:B-1----:R-:W-:Y:S05]  /*3230*/  BRA.U !UP3, `(.L_x_77) ;  /* 0x000000010b047547 */ /* 0x002fea000b800000 */
[----:B------:R-:W-:Y:S05]  /*3240*/  BPT.TRAP 0x1 ;  /* 0x000000040000795c */ /* 0x000fea0000300000 */
.L_x_77:
[----:B----4-:R-:W-:Y:S04]  /*3250*/  SHF.L.U32 R4, R9, 0x1f, RZ ;  /* 0x0000001f09047819 */ /* 0x010fe800000006ff */
[----:B------:R-:W1:Y:S02]  /*3260*/  SYNCS.PHASECHK.TRANS64.TRYWAIT P0, [UR24+0x38838], R4 ;  /* 0x03883804ff0075a7 */ /* 0x000e640008001118 */
[----:B-1----:R-:W-:Y:S05]  /*3270*/  @!P0 BRA `(.L_x_78) ;  /* 0x000000d000e88947 */ /* 0x002fea0003800000 */
.L_x_264:
[----:B------:R-:W-:Y:S02]  /*3280*/  USHF.L.U32 UR19, UR25, 0x7, URZ ;  /* 0x0000000719137899 */ /* 0x000fe400080006ff */
[----:B------:R-:W-:Y:S04]  /*3290*/  UIMAD UR6, UR20, UR7, UR4 ;  /* 0x00000007140672a4 */ /* 0x000fe8000f8e0204 */
[----:B-1----:R-:W-:Y:S04]  /*32a0*/  VIADD R0, R3, UR19 ;  /* 0x0000001303007c36 */ /* 0x002fe80008000000 */
[C---:B------:R-:W-:Y:S01]  /*32b0*/  VIADD R4, R0.reuse, UR6 ;  /* 0x0000000600047c36 */ /* 0x040fe20008000000 */
[C---:B------:R-:W-:Y:S01]  /*32c0*/  ISETP.GE.AND P4, PT, R0.reuse, UR31, PT ;  /* 0x0000001f00007c0c */ /* 0x040fe2000bf86270 */
[----:B------:R-:W-:Y:S02]  /*32d0*/  VIADD R16, R0, 0x1 ;  /* 0x0000000100107836 */ /* 0x000fe40000000000 */
[C---:B------:R-:W-:Y:S01]  /*32e0*/  VIADD R5, R4.reuse, 0x2 ;  /* 0x0000000204057836 */ /* 0x040fe20000000000 */
[CC--:B--2---:R-:W-:Y:S01]  /*32f0*/  LEA R20, P0, R4.reuse, R14.reuse, 0x2 ;  /* 0x0000000e04147211 */ /* 0x0c4fe200078010ff */
[----:B------:R-:W-:Y:S01]  /*3300*/  VIADD R6, R4, 0x1 ;  /* 0x0000000104067836 */ /* 0x000fe20000000000 */
[----:B------:R-:W-:Y:S02]  /*3310*/  ISETP.GE.AND P5, PT, R16, UR31, PT ;  /* 0x0000001f10007c0c */ /* 0x000fe4000bfa6270 */
[CC--:B------:R-:W-:Y:S01]  /*3320*/  LEA.HI.X R21, R4.reuse, R15.reuse, RZ, 0x2, P0 ;  /* 0x0000000f04157211 */ /* 0x0c0fe200000f14ff */
[----:B------:R-:W-:Y:S01]  /*3330*/  VIADD R4, R4, 0x3 ;  /* 0x0000000304047836 */ /* 0x000fe20000000000 */
[CC--:B------:R-:W-:Y:S02]  /*3340*/  LEA R16, P0, R5.reuse, R14.reuse, 0x2 ;  /* 0x0000000e05107211 */ /* 0x0c0fe400078010ff */
[-C--:B------:R-:W-:Y:S01]  /*3350*/  LEA R18, P1, R6, R14.reuse, 0x2 ;  /* 0x0000000e06127211 */ /* 0x080fe200078210ff */
[----:B------:R-:W-:Y:S01]  /*3360*/  @!PT LDS RZ, [RZ] ;  /* 0x00000000fffff984 */ /* 0x000fe20000000800 */
[----:B------:R-:W-:Y:S01]  /*3370*/  @!PT LDS RZ, [RZ] ;  /* 0x00000000fffff984 */ /* 0x000fe20000000800 */
[----:B------:R-:W-:Y:S01]  /*3380*/  @!PT LDS RZ, [RZ] ;  /* 0x00000000fffff984 */ /* 0x000fe20000000800 */
[----:B------:R1:W-:Y:S01]  /*3390*/  LDGSTS.E.LTC128B [R2+0x38000], desc[UR38][R20.64], !P4 ;  /* 0x3800000014027fae */ /* 0x0003e2000e1a1226 */
[-C--:B------:R-:W-:Y:S01]  /*33a0*/  LEA.HI.X R17, R5, R15.reuse, RZ, 0x2, P0 ;  /* 0x0000000f05117211 */ /* 0x080fe200000f14ff */
[----:B------:R-:W-:Y:S01]  /*33b0*/  VIADD R5, R0, 0x2 ;  /* 0x0000000200057836 */ /* 0x000fe20000000000 */
[----:B------:R-:W-:Y:S02]  /*33c0*/  LEA R22, P0, R4, R14, 0x2 ;  /* 0x0000000e04167211 */ /* 0x000fe400078010ff */
[-C--:B------:R-:W-:Y:S02]  /*33d0*/  LEA.HI.X R19, R6, R15.reuse, RZ, 0x2, P1 ;  /* 0x0000000f06137211 */ /* 0x080fe400008f14ff */
[----:B------:R-:W-:Y:S01]  /*33e0*/  LEA.HI.X R23, R4, R15, RZ, 0x2, P0 ;  /* 0x0000000f04177211 */ /* 0x000fe200000f14ff */
[----:B------:R-:W-:Y:S01]  /*33f0*/  VIADD R4, R0, 0x3 ;  /* 0x0000000300047836 */ /* 0x000fe20000000000 */
[----:B------:R-:W-:Y:S01]  /*3400*/  ISETP.GE.AND P3, PT, R5, UR31, PT ;  /* 0x0000001f05007c0c */ /* 0x000fe2000bf66270 */
[----:B------:R1:W-:Y:S03]  /*3410*/  LDGSTS.E.LTC128B [R2+0x38004], desc[UR38][R18.64], !P5 ;  /* 0x3800400012027fae */ /* 0x0003e6000e9a1226 */
[----:B------:R-:W-:Y:S09]  /*3420*/  ISETP.GE.AND P1, PT, R4, UR31, PT ;  /* 0x0000001f04007c0c */ /* 0x000ff2000bf26270 */
        /* <DEDUP_REMOVED lines=8> */
.L_x_79:
[----:B------:R-:W-:Y:S01]  /*34b0*/  SYNCS.ARRIVE.TRANS64.A1T0 RZ, [UR24+0x38830], RZ ;  /* 0x038830ffffff79a7 */ /* 0x000fe20008100018 */
[----:B------:R-:W-:Y:S05]  /*34c0*/  BRA.U !UP1, `(.L_x_80) ;  /* 0x0000000109047547 */ /* 0x000fea000b800000 */
[----:B------:R-:W-:Y:S05]  /*34d0*/  BPT.TRAP 0x1 ;  /* 0x000000040000795c */ /* 0x000fea0000300000 */
.L_x_80:
[----:B------:R-:W-:Y:S02]  /*34e0*/  SHF.L.U32 R6, R8, 0x1f, RZ ;  /* 0x0000001f08067819 */ /* 0x000fe400000006ff */
[----:B------:R-:W-:Y:S02]  /*34f0*/  @!P6 MOV R5, 0x8000 ;  /* 0x000080000005e802 */ /* 0x000fe40000000f00 */
[----:B------:R-:W2:Y:S02]  /*3500*/  SYNCS.PHASECHK.TRANS64.TRYWAIT P0, [UR24+0x38828], R6 ;  /* 0x03882806ff0075a7 */ /* 0x000ea40008001118 */
[----:B--2---:R-:W-:Y:S05]  /*3510*/  @!P0 BRA `(.L_x_81) ;  /* 0x000000d000588947 */ /* 0x004fea0003800000 */
.L_x_266:
[----:B------:R4:W-:Y:S01]  /*3520*/  @!P6 SYNCS.ARRIVE.TRANS64 RZ, [UR24+0x38820], R5 ;  /* 0x03882005ffffe9a7 */ /* 0x0009e20008000018 */
[----:B------:R-:W-:Y:S05]  /*3530*/  BRA.U !UP2, `(.L_x_82) ;  /* 0x000000010a047547 */ /* 0x000fea000b800000 */
[----:B------:R-:W-:Y:S05]  /*3540*/  BPT.TRAP 0x1 ;  /* 0x000000040000795c */ /* 0x000fea0000300000 */
.L_x_82:
[----:B------:R-:W-:Y:S04]  /*3550*/  BSSY.RECONVERGENT B0, `(.L_x_83) ;  /* 0x0000003000007945 */ /* 0x000fe80003800200 */
[----:B------:R-:W-:Y:S05]  /*3560*/  @P2 BRA `(.L_x_84) ;  /* 0x0000000000042947 */ /* 0x000fea0003800000 */
[----:B------:R-:W-:Y:S05]  /*3570*/  BPT.TRAP 0x1 ;  /* 0x000000040000795c */ /* 0x000fea0000300000 */
.L_x_84:
[----:B------:R-:W-:Y:S05]  /*3580*/  BSYNC.RECONVERGENT B0 ;  /* 0x0000000000007941 */ /* 0x000fea0003800200 */
.L_x_83:
[----:B------:R-:W-:Y:S02]  /*3590*/  UIADD3 UR26, UP0, UPT, UR28, 0x400, URZ ;  /* 0x000004001c1a7890 */ /* 0x000fe4000ff1e0ff */
[----:B------:R-:W-:Y:S02]  /*35a0*/  UIADD3 UR17, UPT, UPT, UR24, 0x38820, URZ ;  /* 0x0003882018117890 */ /* 0x000fe4000fffe0ff */
        /* <DEDUP_REMOVED lines=9> */
[----:B------:R-:W-:Y:S01]  /*3640*/  UMOV UR12, UR20 ;  /* 0x00000014000c7c82 */ /* 0x000fe20008000000 */
[----:B------:R-:W-:Y:S01]  /*3650*/  UMOV UR13, UR21 ;  /* 0x00000015000d7c82 */ /* 0x000fe20008000000 */
[----:B------:R-:W-:Y:S01]  /*3660*/  UMOV UR14, UR22 ;  /* 0x00000016000e7c82 */ /* 0x000fe20008000000 */
[----:B------:R-:W-:Y:S02]  /*3670*/  UMOV UR9, UR17 ;  /* 0x0000001100097c82 */ /* 0x000fe40008000000 */
[----:B------:R1:W-:Y:S02]  /*3680*/  UTMALDG.5D [UR8], [UR26], desc[UR32] ;  /* 0x000020081a0075b4 */ /* 0x0003e40008021000 */
[----:B-1----:R-:W-:Y:S05]  /*3690*/  BRA.U !UP3, `(.L_x_85) ;  /* 0x000000010b047547 */ /* 0x002fea000b800000 */
[----:B------:R-:W-:Y:S05]  /*36a0*/  BPT.TRAP 0x1 ;  /* 0x000000040000795c */ /* 0x000fea0000300000 */
.L_x_85:
[----:B----4-:R-:W-:Y:S04]  /*36b0*/  SHF.L.U32 R5, R10, 0x1f, RZ ;  /* 0x0000001f0a057819 */ /* 0x010fe800000006ff */
[----:B------:R-:W1:Y:S02]  /*36c0*/  SYNCS.PHASECHK.TRANS64.TRYWAIT P0, [UR24+0x38848], R5 ;  /* 0x03884805ff0075a7 */ /* 0x000e640008001118 */
[----:B-1----:R-:W-:Y:S05]  /*36d0*/  @!P0 BRA `(.L_x_86) ;  /* 0x000000d000008947 */ /* 0x002fea0003800000 */
.L_x_268:
[----:B------:R-:W-:Y:S06]  /*36e0*/  UIMAD UR6, UR20, UR15, UR5 ;  /* 0x0000000f140672a4 */ /* 0x000fec000f8e0205 */
[----:B-12---:R-:W-:Y:S04]  /*36f0*/  VIADD R4, R0, UR6 ;  /* 0x0000000600047c36 */ /* 0x006fe80008000000 */
[C---:B------:R-:W-:Y:S01]  /*3700*/  VIADD R0, R4.reuse, 0x1 ;  /* 0x0000000104007836 */ /* 0x040fe20000000000 */
[CC--:B---3--:R-:W-:Y:S04]  /*3710*/  LEA R18, P0, R4.reuse, R12.reuse, 0x2 ;  /* 0x0000000c04127211 */ /* 0x0c8fe800078010ff */
[-C--:B------:R-:W-:Y:S02]  /*3720*/  LEA.HI.X R19, R4, R13.reuse, RZ, 0x2, P0 ;  /* 0x0000000d04137211 */ /* 0x080fe400000f14ff */
[CC--:B------:R-:W-:Y:S03]  /*3730*/  LEA R16, P0, R0.reuse, R12.reuse, 0x2 ;  /* 0x0000000c00107211 */ /* 0x0c0fe600078010ff */
[----:B------:R-:W-:Y:S01]  /*3740*/  @!PT LDS RZ, [RZ] ;  /* 0x00000000fffff984 */ /* 0x000fe20000000800 */
[----:B------:R-:W-:Y:S01]  /*3750*/  @!PT LDS RZ, [RZ] ;  /* 0x00000000fffff984 */ /* 0x000fe20000000800 */
[----:B------:R-:W-:Y:S01]  /*3760*/  @!PT LDS RZ, [RZ] ;  /* 0x00000000fffff984 */ /* 0x000fe20000000800 */
[----:B------:R1:W-:Y:S01]  /*3770*/  LDGSTS.E.LTC128B [R2+0x38200], desc[UR38][R18.64], !P4 ;  /* 0x3820000012027fae */ /* 0x0003e2000e1a1226 */
[-C--:B------:R-:W-:Y:S01]  /*3780*/  LEA.HI.X R17, R0, R13.reuse, RZ, 0x2, P0 ;  /* 0x0000000d00117211 */ /* 0x080fe200000f14ff */
[C---:B------:R-:W-:Y:S02]  /*3790*/  VIADD R0, R4.reuse, 0x2 ;  /* 0x0000000204007836 */ /* 0x040fe40000000000 */
[----:B------:R-:W-:Y:S02]  /*37a0*/  VIADD R4, R4, 0x3 ;  /* 0x0000000304047836 */ /* 0x000fe40000000000 */
[----:B------:R1:W-:Y:S01]  /*37b0*/  LDGSTS.E.LTC128B [R2+0x38204], desc[UR38][R16.64], !P5 ;  /* 0x3820400010027fae */ /* 0x0003e2000e9a1226 */
[CC--:B------:R-:W-:Y:S04]  /*37c0*/  LEA R20, P0, R0.reuse, R12.reuse, 0x2 ;  /* 0x0000000c00147211 */ /* 0x0c0fe800078010ff */
[-C--:B------:R-:W-:Y:S02]  /*37d0*/  LEA.HI.X R21, R0, R13.reuse, RZ, 0x2, P0 ;  /* 0x0000000d00157211 */ /* 0x080fe400000f14ff */
[C---:B------:R-:W-:Y:S03]  /*37e0*/  LEA R22, P0, R4.reuse, R12, 0x2 ;  /* 0x0000000c04167211 */ /* 0x040fe600078010ff */
[----:B------:R1:W-:Y:S01]  /*37f0*/  LDGSTS.E.LTC128B [R2+0x38208], desc[UR38][R20.64], !P3 ;  /* 0x3820800014027fae */ /* 0x0003e2000d9a1226 */
[----:B------:R-:W-:Y:S05]  /*3800*/  LEA.HI.X R23, R4, R13, RZ, 0x2, P0 ;  /* 0x0000000d04177211 */ /* 0x000fea00000f14ff */
[----:B------:R1:W-:Y:S01]  /*3810*/  LDGSTS.E.LTC128B [R2+0x3820c], desc[UR38][R22.64], !P1 ;  /* 0x3820c00016027fae */ /* 0x0003e2000c9a1226 */
[----:B------:R-:W-:Y:S01]  /*3820*/  NOP ;  /* 0x0000000000007918 */ /* 0x000fe20000000000 */
[----:B------:R-:W-:Y:S02]  /*3830*/  SYNCS.ARRIVE.TRANS64.RED.A0T1 RZ, [UR24+0x38840], RZ ;  /* 0x038840ffffff79a7 */ /* 0x000fe40008200418 */
[----:B------:R-:W-:Y:S01]  /*3840*/  ARRIVES.LDGSTSBAR.64.TRANSCNT [UR24+0x38840] ;  /* 0x03884000ff0079b0 */ /* 0x000fe20008002a18 */
[----:B------:R-:W-:Y:S01]  /*3850*/  NOP ;  /* 0x0000000000007918 */ /* 0x000fe20000000000 */
[----:B------:R-:W-:Y:S05]  /*3860*/  BRA.U !UP3, `(.L_x_87) ;  /* 0x000000010b047547 */ /* 0x000fea000b800000 */
[----:B------:R-:W-:Y:S05]  /*3870*/  BPT.TRAP 0x1 ;  /* 0x000000040000795c */ /* 0x000fea0000300000 */
.L_x_87:
[----:B------:R-:W-:Y:S01]  /*3880*/  LOP3.LUT R10, R10, 0x1, RZ, 0x3c, !PT ;  /* 0x000000010a0a7812 */ /* 0x000fe200078e3cff */
[----:B------:R-:W-:Y:S01]  /*3890*/  SYNCS.ARRIVE.TRANS64.A1T0 RZ, [UR24+0x38840], RZ ;  /* 0x038840ffffff79a7 */ /* 0x000fe20008100018 */
[----:B------:R-:W2:Y:S01]  /*38a0*/  LDL.LU R0, [R1] ;  /* 0x0000000001007983 */ /* 0x000ea20000300800 */
[----:B------:R-:W-:Y:S01]  /*38b0*/  LOP3.LUT R9, R9, 0x1, RZ, 0x3c, !PT ;  /* 0x0000000109097812 */ /* 0x000fe200078e3cff */
[----:B------:R-:W-:Y:S01]  /*38c0*/  UISETP.NE.AND UP0, UPT, UR23, 0x2, UPT ;  /* 0x000000021700788c */ /* 0x000fe2000bf05270 */
[----:B------:R-:W-:Y:S03]  /*38d0*/  LOP3.LUT R8, R8, 0x1, RZ, 0x3c, !PT ;  /* 0x0000000108087812 */ /* 0x000fe600078e3cff */
[----:B------:R-:W-:Y:S02]  /*38e0*/  USEL UR6, URZ, 0x1, UP0 ;  /* 0x00000001ff067887 */ /* 0x000fe40008000000 */
[----:B------:R-:W-:Y:S04]  /*38f0*/  USEL UR23, UR23, URZ, UP0 ;  /* 0x000000ff17177287 */ /* 0x000fe80008000000 */
[----:B------:R-:W-:Y:S02]  /*3900*/  LOP3.LUT R7, R7, UR6, RZ, 0x3c, !PT ;  /* 0x0000000607077c12 */ /* 0x000fe4000f8e3cff */
[C---:B--2---:R-:W-:Y:S01]  /*3910*/  ISETP.GT.U32.AND P0, PT, R0.reuse, 0x2, PT ;  /* 0x000000020000780c */ /* 0x044fe20003f04070 */
[----:B------:R-:W-:Y:S05]  /*3920*/  VIADD R0, R0, 0xffffffff ;  /* 0xffffffff00007836 */ /* 0x000fea0000000000 */
[----:B------:R2:W-:Y:S07]  /*3930*/  STL [R1], R0 ;  /* 0x0000000001007387 */ /* 0x0005ee0000100800 */
[----:B------:R-:W-:Y:S05]  /*3940*/  @P0 BRA `(.L_x_88) ;  /* 0xfffffff400740947 */ /* 0x000fea000383ffff */
[----:B------:R-:W-:Y:S05]  /*3950*/  EXIT ;  /* 0x000000000000794d */ /* 0x000fea0003800000 */
.L_x_315:
[----:B------:R-:W-:-:S08]  /*3960*/  NOP ;  /* 0x0000000000007918 */ /* 0x000fd00000000000 */
[----:B------:R-:W1:-:S00]  /*3970*/  USETMAXREG.DEALLOC.CTAPOOL 0x60 ;  /* 0x00000060000079c8 */ /* 0x000e4000080e0500 */
[----:B------:R-:W2:Y:S01]  /*3980*/  S2UR UR22, SR_CgaCtaId ;  /* 0x00000000001679c3 */ /* 0x000ea20000008800 */
[----:B------:R-:W-:Y:S01]  /*3990*/  UMOV UR4, 0x40 ;  /* 0x0000004000047882 */ /* 0x000fe20000000000 */
[----:B------:R-:W-:Y:S01]  /*39a0*/  NOP ;  /* 0x0000000000007918 */ /* 0x000fe20000000000 */
[----:B--2---:R-:W-:-:S03]  /*39b0*/  ULEA UR5, UR22, UR4, 0x18 ;  /* 0x0000000416057291 */ /* 0x004fc6000f8ec0ff */
[----:B------:R-:W-:Y:S02]  /*39c0*/  UMOV UR4, 0x400 ;  /* 0x0000040000047882 */ /* 0x000fe40000000000 */
[----:B------:R-:W-:-:S04]  /*39d0*/  ULEA UR22, UR22, UR4, 0x18 ;  /* 0x0000000416167291 */ /* 0x000fc8000f8ec0ff */
[----:B-1----:R-:W1:Y:S02]  /*39e0*/  LDS.U8 R2, [UR5+0x1c] ;  /* 0x00001c05ff027984 */ /* 0x002e640008000000 */
[----:B-1----:R-:W-:-:S13]  /*39f0*/  ISETP.NE.AND P0, PT, R2, RZ, PT ;  /* 0x000000ff0200720c */ /* 0x002fda0003f05270 */
[----:B------:R-:W-:Y:S05]  /*3a00*/  @P0 BRA `(.L_x_89) ;  /* 0x0000000000580947 */ /* 0x000fea0003800000 */
[----:B------:R-:W-:-:S13]  /*3a10*/  ELECT P0, URZ, PT ;  /* 0x0000000000ff782f */ /* 0x000fda0003800000 */
[----:B------:R-:W-:Y:S05]  /*3a20*/  @!P0 BRA `(.L_x_90) ;  /* 0x00000000005c8947 */ /* 0x000fea0003800000 */
[----:B------:R-:W-:Y:S01]  /*3a30*/  UMOV UR4, 0x10 ;  /* 0x0000001000047882 */ /* 0x000fe20000000000 */
[----:B------:R-:W-:Y:S01]  /*3a40*/  HFMA2 R0, -RZ, RZ, 0, 5.9604644775390625e-08 ;  /* 0x00000001ff007431 */ /* 0x000fe200000001ff */
[----:B------:R-:W-:-:S03]  /*3a50*/  MOV R2, 0xffff ;  /* 0x0000ffff00027802 */ /* 0x000fc60000000f00 */
[----:B------:R-:W-:Y:S04]  /*3a60*/  DEPBAR.LE SB1, 0x36 ;  /* 0x00009d800000791a */ /* 0x000fe80000000000 */
[----:B------:R-:W1:Y:S02]  /*3a70*/  UTCATOMSWS.FIND_AND_SET.ALIGN UP0, UR4, UR4 ;  /* 0x00000004000475e3 */ /* 0x000e640008000800 */
[----:B-1----:R-:W-:Y:S01]  /*3a80*/  MOV R3, UR4 ;  /* 0x0000000400037c02 */ /* 0x002fe20008000f00 */
[----:B------:R-:W-:Y:S06]  /*3a90*/  BRA.U UP0, `(.L_x_91) ;  /* 0x0000000100187547 */ /* 0x000fec000b800000 */
.L_x_92:
[----:B------:R-:W-:Y:S05]  /*3aa0*/  NANOSLEEP 0x64 ;  /* 0x000000640000795d */ /* 0x000fea0003800000 */
[----:B------:R-:W-:-:S05]  /*3ab0*/  UMOV UR4, 0x10 ;  /* 0x0000001000047882 */ /* 0x000fca0000000000 */
[----:B------:R-:W-:Y:S04]  /*3ac0*/  DEPBAR.LE SB1, 0x36 ;  /* 0x00009d800000791a */ /* 0x000fe80000000000 */
[----:B------:R-:W1:Y:S02]  /*3ad0*/  UTCATOMSWS.FIND_AND_SET.ALIGN UP0, UR4, UR4 ;  /* 0x00000004000475e3 */ /* 0x000e640008000800 */
[----:B-1----:R-:W-:Y:S01]  /*3ae0*/  MOV R3, UR4 ;  /* 0x0000000400037c02 */ /* 0x002fe20008000f00 */
[----:B------:R-:W-:Y:S05]  /*3af0*/  BRA.U !UP0, `(.L_x_92) ;  /* 0xfffffffd08e87547 */ /* 0x000fea000b83ffff */
.L_x_91:
[-C--:B------:R-:W-:Y:S02]  /*3b00*/  SHF.L.U32 R2, R2, R3.reuse, RZ ;  /* 0x0000000302027219 */ /* 0x080fe400000006ff */
[----:B------:R-:W-:Y:S01]  /*3b10*/  SHF.L.U32 R0, R0, R3, RZ ;  /* 0x0000000300007219 */ /* 0x000fe200000006ff */
[----:B------:R-:W-:Y:S02]  /*3b20*/  IMAD.SHL.U32 R3, R3, 0x20, RZ ;  /* 0x0000002003037824 */ /* 0x000fe400078e00ff */
[----:B------:R1:W-:Y:S04]  /*3b30*/  ATOMS.OR RZ, [UR5+0x14], R2 ;  /* 0x00001402ffff798c */ /* 0x0003e8000b000005 */
[----:B------:R1:W-:Y:S04]  /*3b40*/  ATOMS.OR RZ, [UR5+0x18], R0 ;  /* 0x00001800ffff798c */ /* 0x0003e8000b000005 */
[----:B------:R1:W-:Y:S01]  /*3b50*/  STS [UR22+0x388c0], R3 ;  /* 0x0388c003ff007988 */ /* 0x0003e20008000816 */
[----:B------:R-:W-:Y:S05]  /*3b60*/  BRA `(.L_x_90) ;  /* 0x00000000000c7947 */ /* 0x000fea0003800000 */
.L_x_89:
[----:B------:R1:W-:Y:S01]  /*3b70*/  STS [UR22+0x388c0], R0 ;  /* 0x0388c000ff007988 */ /* 0x0003e20008000816 */
[----:B------:R-:W-:-:S03]  /*3b80*/  MOV R2, 0x3ba0 ;  /* 0x00003ba000027802 */ /* 0x000fc60000000f00 */
[----:B-1----:R-:W-:Y:S05]  /*3b90*/  CALL.REL.NOINC `($__internal_1_$__cuda_sm10x_tcgen05_guardrail_trap_phase_invalid_during_alloc) ;  /* 0x000000d400347944 */ /* 0x002fea0003c00000 */
.L_x_90:
[----:B------:R-:W-:Y:S05]  /*3ba0*/  WARPSYNC.ALL ;  /* 0x0000000000007948 */ /* 0x000fea0003800000 */
[----:B------:R-:W-:Y:S01]  /*3bb0*/  USHF.R.U32.HI UR6, URZ, 0x4, UR22 ;  /* 0x00000004ff067899 */ /* 0x000fe20008011616 */
[----:B------:R-:W-:Y:S01]  /*3bc0*/  NOP ;  /* 0x0000000000007918 */ /* 0x000fe20000000000 */
[----:B------:R-:W-:Y:S01]  /*3bd0*/  UIADD3 UR4, UPT, UPT, UR22, 0x8000, URZ ;  /* 0x0000800016047890 */ /* 0x000fe2000fffe0ff */
[----:B------:R-:W-:Y:S01]  /*3be0*/  BSSY.RECONVERGENT B0, `(.L_x_93) ;  /* 0x000001f000007945 */ /* 0x000fe20003800200 */
[----:B------:R-:W-:Y:S02]  /*3bf0*/  UIADD3 UR10, UPT, UPT, UR22, 0x28000, URZ ;  /* 0x00028000160a7890 */ /* 0x000fe4000fffe0ff */
[----:B------:R-:W-:-:S02]  /*3c00*/  UIADD3 UR5, UPT, UPT, UR22, 0x10000, URZ ;  /* 0x0001000016057890 */ /* 0x000fc4000fffe0ff */
[----:B------:R-:W-:Y:S02]  /*3c10*/  ULOP3.LUT UR9, UR6, 0x3fff, URZ, 0xc0, !UPT ;  /* 0x00003fff06097892 */ /* 0x000fe4000f8ec0ff */
[----:B------:R-:W-:Y:S02]  /*3c20*/  USHF.R.U32.HI UR6, URZ, 0x4, UR4 ;  /* 0x00000004ff067899 */ /* 0x000fe40008011604 */
[----:B------:R-:W-:Y:S02]  /*3c30*/  USHF.R.U32.HI UR4, URZ, 0x4, UR10 ;  /* 0x00000004ff047899 */ /* 0x000fe4000801160a */
[----:B------:R-:W-:Y:S02]  /*3c40*/  USHF.R.U32.HI UR8, URZ, 0x4, UR5 ;  /* 0x00000004ff087899 */ /* 0x000fe40008011605 */
[----:B------:R-:W-:Y:S02]  /*3c50*/  UIADD3 UR7, UPT, UPT, UR22, 0x20000, URZ ;  /* 0x0002000016077890 */ /* 0x000fe4000fffe0ff */
[----:B------:R-:W-:-:S02]  /*3c60*/  ULOP3.LUT UR6, UR6, 0x3fff, URZ, 0xc0, !UPT ;  /* 0x00003fff06067892 */ /* 0x000fc4000f8ec0ff */
[----:B------:R-:W-:Y:S02]  /*3c70*/  ULOP3.LUT UR4, UR4, 0x3fff, URZ, 0xc0, !UPT ;  /* 0x00003fff04047892 */ /* 0x000fe4000f8ec0ff */
[----:B------:R-:W-:Y:S02]  /*3c80*/  ULOP3.LUT UR8, UR8, 0x3fff, URZ, 0xc0, !UPT ;  /* 0x00003fff08087892 */ /* 0x000fe4000f8ec0ff */
[----:B------:R-:W-:Y:S02]  /*3c90*/  USHF.R.U32.HI UR5, URZ, 0x4, UR7 ;  /* 0x00000004ff057899 */ /* 0x000fe40008011607 */
[----:B------:R-:W-:Y:S02]  /*3ca0*/  ULOP3.LUT UR26, UR6, 0x10000, URZ, 0xfc, !UPT ;  /* 0x00010000061a7892 */ /* 0x000fe4000f8efcff */
[----:B------:R-:W-:Y:S02]  /*3cb0*/  ULOP3.LUT UR42, UR9, 0x10000, URZ, 0xfc, !UPT ;  /* 0x00010000092a7892 */ /* 0x000fe4000f8efcff */
[----:B------:R-:W-:-:S02]  /*3cc0*/  ULOP3.LUT UR6, UR4, 0x4000000, URZ, 0xfc, !UPT ;  /* 0x0400000004067892 */ /* 0x000fc4000f8efcff */
[----:B------:R-:W-:Y:S02]  /*3cd0*/  ULOP3.LUT UR24, UR4, 0x10000, URZ, 0xfc, !UPT ;  /* 0x0001000004187892 */ /* 0x000fe4000f8efcff */
[----:B------:R-:W-:Y:S02]  /*3ce0*/  ULOP3.LUT UR9, UR9, 0x4000000, URZ, 0xfc, !UPT ;  /* 0x0400000009097892 */ /* 0x000fe4000f8efcff */
[----:B------:R-:W-:Y:S01]  /*3cf0*/  ULOP3.LUT UR4, UR8, 0x4000000, URZ, 0xfc, !UPT ;  /* 0x0400000008047892 */ /* 0x000fe2000f8efcff */
[----:B------:R-:W-:Y:S01]  /*3d00*/  MOV R4, UR6 ;  /* 0x0000000600047c02 */ /* 0x000fe20008000f00 */
[----:B------:R-:W-:Y:S02]  /*3d10*/  ULOP3.LUT UR5, UR5, 0x3fff, URZ, 0xc0, !UPT ;  /* 0x00003fff05057892 */ /* 0x000fe4000f8ec0ff */
[----:B------:R-:W-:Y:S01]  /*3d20*/  ULOP3.LUT UR47, UR8, 0x10000, URZ, 0xfc, !UPT ;  /* 0x00010000082f7892 */ /* 0x000fe2000f8efcff */
[----:B------:R-:W-:Y:S01]  /*3d30*/  MOV R5, UR9 ;  /* 0x0000000900057c02 */ /* 0x000fe20008000f00 */
[----:B------:R-:W-:Y:S01]  /*3d40*/  ULOP3.LUT UR30, UR5, 0x10000, URZ, 0xfc, !UPT ;  /* 0x00010000051e7892 */ /* 0x000fe2000f8efcff */
[----:B------:R-:W-:Y:S01]  /*3d50*/  MOV R13, UR4 ;  /* 0x00000004000d7c02 */ /* 0x000fe20008000f00 */
[----:B------:R-:W-:Y:S01]  /*3d60*/  ULOP3.LUT UR23, UR5, 0x4000000, URZ, 0xfc, !UPT ;  /* 0x0400000005177892 */ /* 0x000fe2000f8efcff */
[----:B------:R-:W-:Y:S01]  /*3d70*/  UMOV UR43, 0x40004040 ;  /* 0x40004040002b7882 */ /* 0x000fe20000000000 */
[----:B------:R-:W-:Y:S01]  /*3d80*/  UMOV UR27, 0x40004040 ;  /* 0x40004040001b7882 */ /* 0x000fe20000000000 */
[----:B------:R-:W-:Y:S01]  /*3d90*/  UMOV UR31, 0x40004040 ;  /* 0x40004040001f7882 */ /* 0x000fe20000000000 */
[----:B------:R-:W-:Y:S01]  /*3da0*/  UMOV UR25, 0x40004040 ;  /* 0x4000404000197882 */ /* 0x000fe20000000000 */
[----:B------:R-:W-:Y:S06]  /*3db0*/  @!P4 BRA `(.L_x_94) ;  /* 0x000000000004c947 */ /* 0x000fec0003800000 */
[----:B------:R-:W-:Y:S05]  /*3dc0*/  BPT.TRAP 0x1 ;  /* 0x000000040000795c */ /* 0x000fea0000300000 */
.L_x_94:
[----:B------:R-:W-:Y:S05]  /*3dd0*/  BSYNC.RECONVERGENT B0 ;  /* 0x0000000000007941 */ /* 0x000fea0003800200 */
.L_x_93:
[----:B------:R-:W-:Y:S01]  /*3de0*/  SHF.L.U32 R6, RZ, 0x1f, RZ ;  /* 0x0000001fff067819 */ /* 0x000fe200000006ff */
[----:B-1----:R-:W-:-:S03]  /*3df0*/  IMAD.MOV.U32 R0, RZ, RZ, 0x1 ;  /* 0x00000001ff007424 */ /* 0x002fc600078e00ff */
[----:B------:R-:W1:Y:S02]  /*3e00*/  SYNCS.PHASECHK.TRANS64.TRYWAIT P0, [UR22+0x38800], R6 ;  /* 0x03880006ff0075a7 */ /* 0x000e640008001116 */
[----:B------:R-:W-:Y:S01]  /*3e10*/  SHF.L.U32 R0, R0, 0x1f, RZ ;  /* 0x0000001f00007819 */ /* 0x000fe200000006ff */
[----:B-1----:R-:W-:Y:S06]  /*3e20*/  @!P0 BRA `(.L_x_95) ;  /* 0x000000c800448947 */ /* 0x002fec0003800000 */
.L_x_270:
[----:B------:R-:W2:Y:S01]  /*3e30*/  SYNCS.PHASECHK.TRANS64.TRYWAIT P0, [UR22+0x38858], R0 ;  /* 0x03885800ff0075a7 */ /* 0x000ea20008001116 */
[----:B------:R-:W-:Y:S01]  /*3e40*/  HFMA2 R7, -RZ, RZ, 0, 2.288818359375e-05 ;  /* 0x00000180ff077431 */ /* 0x000fe200000001ff */
[----:B------:R-:W-:Y:S01]  /*3e50*/  MOV R3, 0x180 ;  /* 0x0000018000037802 */ /* 0x000fe20000000f00 */
[----:B-1----:R-:W-:Y:S01]  /*3e60*/  HFMA2 R2, -RZ, RZ, 0, 2.288818359375e-05 ;  /* 0x00000180ff027431 */ /* 0x002fe200000001ff */
[----:B--2---:R-:W-:Y:S06]  /*3e70*/  @!P0 BRA `(.L_x_96) ;  /* 0x000000c800488947 */ /* 0x004fec0003800000 */
.L_x_272:
[----:B------:R-:W-:Y:S01]  /*3e80*/  R2UR UR35, R7 ;  /* 0x00000000072372ca */ /* 0x000fe200000e0000 */
[----:B------:R-:W-:Y:S01]  /*3e90*/  IMAD.MOV.U32 R7, RZ, RZ, 0x180 ;  /* 0x00000180ff077424 */ /* 0x000fe200078e00ff */
[----:B------:R-:W-:Y:S01]  /*3ea0*/  R2UR UR33, R2 ;  /* 0x00000000022172ca */ /* 0x000fe200000e0000 */
[----:B------:R-:W-:Y:S01]  /*3eb0*/  IMAD.MOV.U32 R2, RZ, RZ, 0x180 ;  /* 0x00000180ff027424 */ /* 0x000fe200078e00ff */
[----:B------:R-:W-:Y:S01]  /*3ec0*/  R2UR UR34, R3 ;  /* 0x00000000032272ca */ /* 0x000fe200000e0000 */
[----:B------:R-:W-:Y:S01]  /*3ed0*/  IMAD.MOV.U32 R3, RZ, RZ, 0x180 ;  /* 0x00000180ff037424 */ /* 0x000fe200078e00ff */
[----:B------:R-:W-:Y:S01]  /*3ee0*/  R2UR UR32, R7 ;  /* 0x00000000072072ca */ /* 0x000fe200000e0000 */
[----:B------:R-:W-:Y:S01]  /*3ef0*/  UIADD3 UR56, UPT, UPT, UR42, 0x2, URZ ;  /* 0x000000022a387890 */ /* 0x000fe2000fffe0ff */
[C---:B------:R-:W-:Y:S01]  /*3f00*/  R2UR UR29, R2.reuse ;  /* 0x00000000021d72ca */ /* 0x040fe200000e0000 */
[----:B------:R-:W-:Y:S01]  /*3f10*/  UIADD3 UR16, UPT, UPT, UR47, 0x2, URZ ;  /* 0x000000022f107890 */ /* 0x000fe2000fffe0ff */
[C---:B------:R-:W-:Y:S01]  /*3f20*/  R2UR UR28, R3.reuse ;  /* 0x00000000031c72ca */ /* 0x040fe200000e0000 */
[----:B------:R-:W-:Y:S01]  /*3f30*/  UIADD3 UR54, UPT, UPT, UR42, 0x4, URZ ;  /* 0x000000042a367890 */ /* 0x000fe2000fffe0ff */
[----:B------:R-:W-:Y:S01]  /*3f40*/  R2UR UR21, R3 ;  /* 0x00000000031572ca */ /* 0x000fe200000e0000 */
[----:B------:R-:W-:Y:S01]  /*3f50*/  UIADD3 UR14, UPT, UPT, UR47, 0x4, URZ ;  /* 0x000000042f0e7890 */ /* 0x000fe2000fffe0ff */
[----:B------:R-:W-:Y:S01]  /*3f60*/  R2UR UR20, R2 ;  /* 0x00000000021472ca */ /* 0x000fe200000e0000 */
[----:B------:R-:W-:-:S02]  /*3f70*/  UIADD3 UR52, UPT, UPT, UR42, 0x6, URZ ;  /* 0x000000062a347890 */ /* 0x000fc4000fffe0ff */
[----:B------:R-:W-:Y:S02]  /*3f80*/  UIADD3 UR12, UPT, UPT, UR47, 0x6, URZ ;  /* 0x000000062f0c7890 */ /* 0x000fe4000fffe0ff */
[----:B------:R-:W-:Y:S02]  /*3f90*/  UIADD3 UR50, UPT, UPT, UR42, 0x400, URZ ;  /* 0x000004002a327890 */ /* 0x000fe4000fffe0ff */
[----:B------:R-:W-:Y:S02]  /*3fa0*/  UIADD3 UR10, UPT, UPT, UR47, 0x400, URZ ;  /* 0x000004002f0a7890 */ /* 0x000fe4000fffe0ff */
[----:B------:R-:W-:Y:S02]  /*3fb0*/  UIADD3 UR48, UPT, UPT, UR42, 0x402, URZ ;  /* 0x000004022a307890 */ /* 0x000fe4000fffe0ff */
[----:B------:R-:W-:Y:S02]  /*3fc0*/  UIADD3 UR8, UPT, UPT, UR47, 0x402, URZ ;  /* 0x000004022f087890 */ /* 0x000fe4000fffe0ff */
[----:B------:R-:W-:-:S02]  /*3fd0*/  UIADD3 UR44, UPT, UPT, UR42, 0x404, URZ ;  /* 0x000004042a2c7890 */ /* 0x000fc4000fffe0ff */
[----:B------:R-:W-:Y:S02]  /*3fe0*/  UIADD3 UR6, UPT, UPT, UR47, 0x404, URZ ;  /* 0x000004042f067890 */ /* 0x000fe4000fffe0ff */
[----:B------:R-:W-:Y:S01]  /*3ff0*/  UIADD3 UR72, UPT, UPT, UR42, 0x406, URZ ;  /* 0x000004062a487890 */ /* 0x000fe2000fffe0ff */
[----:B------:R-:W-:Y:S01]  /*4000*/  UMOV UR66, 0x0 ;  /* 0x0000000000427882 */ /* 0x000fe20000000000 */
[----:B------:R-:W-:Y:S01]  /*4010*/  UMOV UR67, 0x8200010 ;  /* 0x0820001000437882 */ /* 0x000fe20000000000 */
[----:B------:R-:W-:Y:S01]  /*4020*/  UMOV UR18, UR47 ;  /* 0x0000002f00127c82 */ /* 0x000fe20008000000 */
[----:B------:R-:W-:Y:S01]  /*4030*/  UMOV UR19, 0x40004040 ;  /* 0x4000404000137882 */ /* 0x000fe20000000000 */
[----:B------:R-:W-:Y:S01]  /*4040*/  UIADD3 UR4, UPT, UPT, UR47, 0x406, URZ ;  /* 0x000004062f047890 */ /* 0x000fe2000fffe0ff */
[----:B------:R2:W-:Y:S01]  /*4050*/  UTCHMMA gdesc[UR42], gdesc[UR18], tmem[UR35], tmem[UR66], idesc[UR67], !UPT ;  /* 0x00ff42122a0075ea */ /* 0x0005e2000f800023 */
[----:B------:R-:W-:Y:S01]  /*4060*/  UMOV UR64, 0x0 ;  /* 0x0000000000407882 */ /* 0x000fe20000000000 */
        /* <DEDUP_REMOVED lines=11> */
[----:B------:R2:W-:Y:S01]  /*4120*/  UTCHMMA gdesc[UR56], gdesc[UR16], tmem[UR34], tmem[UR64], idesc[UR65], UPT ;  /* 0x00ff4010380075ea */ /* 0x0005e2000b800022 */
        /* <DEDUP_REMOVED lines=20> */
[----:B------:R2:W-:Y:S01]  /*4270*/  UTCHMMA gdesc[UR44], gdesc[UR6], tmem[UR21], tmem[UR38], idesc[UR39], UPT ;  /* 0x00ff26062c0075ea */ /* 0x0005e2000b800015 */
[----:B------:R2:W-:Y:S01]  /*4280*/  UTCHMMA gdesc[UR72], gdesc[UR4], tmem[UR20], tmem[UR36], idesc[UR37], UPT ;  /* 0x00ff2404480075ea */ /* 0x0005e2000b800014 */
[----:B------:R-:W-:-:S09]  /*4290*/  UISETP.NE.AND UP0, UPT, UR46, 0x2, UPT ;  /* 0x000000022e00788c */ /* 0x000fd2000bf05270 */
[----:B------:R-:W-:Y:S05]  /*42a0*/  BRA.U !UP0, `(.L_x_97) ;  /* 0x0000000108047547 */ /* 0x000fea000b800000 */
[----:B--2---:R-:W-:Y:S05]  /*42b0*/  BPT.TRAP 0x1 ;  /* 0x000000040000795c */ /* 0x004fea0000300000 */
.L_x_97:
[----:B--2---:R-:W-:-:S09]  /*42c0*/  UIADD3 UR4, UPT, UPT, UR22, 0x38850, URZ ;  /* 0x0003885016047890 */ /* 0x004fd2000fffe0ff */
[----:B------:R2:W-:Y:S01]  /*42d0*/  UTCBAR [UR4], URZ ;  /* 0x000000ff040073e9 */ /* 0x0005e200080000ff */
[----:B------:R-:W-:Y:S05]  /*42e0*/  BRA.U !UP4, `(.L_x_98) ;  /* 0x000000010c047547 */ /* 0x000fea000b800000 */
[----:B--2---:R-:W-:Y:S05]  /*42f0*/  BPT.TRAP 0x1 ;  /* 0x000000040000795c */ /* 0x004fea0000300000 */
.L_x_98:
[----:B------:R-:W3:Y:S02]  /*4300*/  SYNCS.PHASECHK.TRANS64.TRYWAIT P0, [UR22+0x38820], R6 ;  /* 0x03882006ff0075a7 */ /* 0x000ee40008001116 */
[----:B---3--:R-:W-:Y:S05]  /*4310*/  @!P0 BRA `(.L_x_99) ;  /* 0x000000c400388947 */ /* 0x008fea0003800000 */
.L_x_274:
[----:B------:R-:W-:Y:S05]  /*4320*/  BRA.U !UP0, `(.L_x_100) ;  /* 0x0000000108047547 */ /* 0x000fea000b800000 */
[----:B--2---:R-:W-:Y:S05]  /*4330*/  BPT.TRAP 0x1 ;  /* 0x000000040000795c */ /* 0x004fea0000300000 */
.L_x_100:
[----:B------:R-:W4:Y:S02]  /*4340*/  SYNCS.PHASECHK.TRANS64.TRYWAIT P0, [UR22+0x38868], R0 ;  /* 0x03886800ff0075a7 */ /* 0x000f240008001116 */
[----:B----4-:R-:W-:Y:S05]  /*4350*/  @!P0 BRA `(.L_x_101) ;  /* 0x000000c400408947 */ /* 0x010fea0003800000 */
.L_x_276:
[----:B------:R-:W-:Y:S05]  /*4360*/  BRA.U !UP0, `(.L_x_102) ;  /* 0x0000000108047547 */ /* 0x000fea000b800000 */
[----:B--2---:R-:W-:Y:S05]  /*4370*/  BPT.TRAP 0x1 ;  /* 0x000000040000795c */ /* 0x004fea0000300000 */
.L_x_102:
[----:B------:R-:W4:Y:S01]  /*4380*/  SYNCS.PHASECHK.TRANS64.TRYWAIT P0, [UR22+0x38878], R0 ;  /* 0x03887800ff0075a7 */ /* 0x000f220008001116 */
[----:B---3--:R-:W-:Y:S01]  /*4390*/  HFMA2 R2, -RZ, RZ, 0, 1.52587890625e-05 ;  /* 0x00000100ff027431 */ /* 0x008fe200000001ff */
[----:B------:R-:W-:Y:S01]  /*43a0*/  MOV R3, 0x100 ;  /* 0x0000010000037802 */ /* 0x000fe20000000f00 */
[----:B----4-:R-:W-:Y:S06]  /*43b0*/  @!P0 BRA `(.L_x_103) ;  /* 0x000000c400408947 */ /* 0x010fec0003800000 */
.L_x_278:
[----:B-1-3--:R-:W-:Y:S01]  /*43c0*/  IMAD.MOV.U32 R0, RZ, RZ, 0x100 ;  /* 0x00000100ff007424 */ /* 0x00afe200078e00ff */
[----:B------:R-:W-:Y:S01]  /*43d0*/  R2UR UR62, R2 ;  /* 0x00000000023e72ca */ /* 0x000fe200000e0000 */
[----:B------:R-:W-:Y:S01]  /*43e0*/  IMAD.MOV.U32 R2, RZ, RZ, 0x100 ;  /* 0x00000100ff027424 */ /* 0x000fe200078e00ff */
[----:B------:R-:W-:Y:S01]  /*43f0*/  R2UR UR63, R3 ;  /* 0x00000000033f72ca */ /* 0x000fe200000e0000 */
[----:B------:R-:W-:Y:S01]  /*4400*/  UIADD3 UR38, UPT, UPT, UR26, 0x2, URZ ;  /* 0x000000021a267890 */ /* 0x000fe2000fffe0ff */
[----:B------:R-:W-:Y:S01]  /*4410*/  R2UR UR61, R0 ;  /* 0x00000000003d72ca */ /* 0x000fe200000e0000 */
[----:B------:R-:W-:Y:S01]  /*4420*/  UIADD3 UR40, UPT, UPT, UR30, 0x2, URZ ;  /* 0x000000021e287890 */ /* 0x000fe2000fffe0ff */
[C---:B------:R-:W-:Y:S01]  /*4430*/  R2UR UR60, R2.reuse ;  /* 0x00000000023c72ca */ /* 0x040fe200000e0000 */
[----:B------:R-:W-:Y:S01]  /*4440*/  UIADD3 UR36, UPT, UPT, UR30, 0x4, URZ ;  /* 0x000000041e247890 */ /* 0x000fe2000fffe0ff */
[----:B------:R-:W-:Y:S01]  /*4450*/  R2UR UR59, R2 ;  /* 0x00000000023b72ca */ /* 0x000fe200000e0000 */
[----:B------:R-:W-:Y:S01]  /*4460*/  UIADD3 UR28, UPT, UPT, UR26, 0x4, URZ ;  /* 0x000000041a1c7890 */ /* 0x000fe2000fffe0ff */
[----:B------:R-:W-:Y:S01]  /*4470*/  R2UR UR58, R0 ;  /* 0x00000000003a72ca */ /* 0x000fe200000e0000 */
[----:B------:R-:W-:Y:S01]  /*4480*/  UIADD3 UR18, UPT, UPT, UR26, 0x6, URZ ;  /* 0x000000061a127890 */ /* 0x000fe2000fffe0ff */
[----:B------:R-:W-:Y:S01]  /*4490*/  R2UR UR33, R2 ;  /* 0x00000000022172ca */ /* 0x000fe200000e0000 */
[----:B------:R-:W-:Y:S01]  /*44a0*/  UIADD3 UR20, UPT, UPT, UR30, 0x6, URZ ;  /* 0x000000061e147890 */ /* 0x000fe2000fffe0ff */
[----:B------:R-:W-:Y:S01]  /*44b0*/  R2UR UR32, R0 ;  /* 0x00000000002072ca */ /* 0x000fe200000e0000 */
[----:B------:R-:W-:Y:S01]  /*44c0*/  UIADD3 UR14, UPT, UPT, UR26, 0x400, URZ ;  /* 0x000004001a0e7890 */ /* 0x000fe2000fffe0ff */
[----:B------:R-:W-:Y:S01]  /*44d0*/  MOV.SPILL R10, UR25 ;  /* 0x00000019000a7c02 */ /* 0x000fe20009000f00 */
[----:B------:R-:W-:Y:S01]  /*44e0*/  UIADD3 UR16, UPT, UPT, UR30, 0x400, URZ ;  /* 0x000004001e107890 */ /* 0x000fe2000fffe0ff */
[----:B------:R-:W-:Y:S01]  /*44f0*/  MOV.SPILL R9, UR24 ;  /* 0x0000001800097c02 */ /* 0x000fe20009000f00 */
[----:B------:R-:W-:Y:S01]  /*4500*/  UIADD3 UR10, UPT, UPT, UR26, 0x402, URZ ;  /* 0x000004021a0a7890 */ /* 0x000fe2000fffe0ff */
[----:B------:R-:W-:Y:S01]  /*4510*/  MOV.SPILL R8, UR23 ;  /* 0x0000001700087c02 */ /* 0x000fe20009000f00 */
[----:B------:R-:W-:Y:S01]  /*4520*/  UIADD3 UR12, UPT, UPT, UR30, 0x402, URZ ;  /* 0x000004021e0c7890 */ /* 0x000fe2000fffe0ff */
[----:B------:R-:W-:Y:S01]  /*4530*/  MOV.SPILL R7, UR22 ;  /* 0x0000001600077c02 */ /* 0x000fe20009000f00 */
[----:B------:R-:W-:-:S02]  /*4540*/  UIADD3 UR6, UPT, UPT, UR26, 0x404, URZ ;  /* 0x000004041a067890 */ /* 0x000fc4000fffe0ff */
[----:B------:R-:W-:Y:S02]  /*4550*/  UIADD3 UR8, UPT, UPT, UR30, 0x404, URZ ;  /* 0x000004041e087890 */ /* 0x000fe4000fffe0ff */
[----:B------:R-:W-:Y:S01]  /*4560*/  UIADD3 UR34, UPT, UPT, UR30, 0x406, URZ ;  /* 0x000004061e227890 */ /* 0x000fe2000fffe0ff */
[----:B------:R-:W-:Y:S01]  /*4570*/  UMOV UR24, 0x0 ;  /* 0x0000000000187882 */ /* 0x000fe20000000000 */
[----:B------:R-:W-:Y:S01]  /*4580*/  UMOV UR25, 0x8200010 ;  /* 0x0820001000197882 */ /* 0x000fe20000000000 */
[----:B--2---:R-:W-:Y:S01]  /*4590*/  UIADD3 UR4, UPT, UPT, UR26, 0x406, URZ ;  /* 0x000004061a047890 */ /* 0x004fe2000fffe0ff */
        /* <DEDUP_REMOVED lines=36> */
[----:B-1----:R-:W-:-:S02]  /*47e0*/  R2UR.FILL UR25, R10 ;  /* 0x000000000a1972ca */ /* 0x002fc400004e0000 */
[----:B------:R-:W-:Y:S02]  /*47f0*/  R2UR.FILL UR24, R9 ;  /* 0x00000000091872ca */ /* 0x000fe400004e0000 */
[----:B--2---:R-:W-:Y:S02]  /*4800*/  R2UR.FILL UR23, R8 ;  /* 0x00000000081772ca */ /* 0x004fe400004e0000 */
[----:B------:R-:W-:Y:S01]  /*4810*/  R2UR.FILL UR22, R7 ;  /* 0x00000000071672ca */ /* 0x000fe200004e0000 */
[----:B------:R-:W-:-:S14]  /*4820*/  BRA.U !UP0, `(.L_x_104) ;  /* 0x0000000108047547 */ /* 0x000fdc000b800000 */
[----:B---3--:R-:W-:Y:S05]  /*4830*/  BPT.TRAP 0x1 ;  /* 0x000000040000795c */ /* 0x008fea0000300000 */
.L_x_104:
[----:B---3--:R-:W-:-:S09]  /*4840*/  UIADD3 UR4, UPT, UPT, UR22, 0x38860, URZ ;  /* 0x0003886016047890 */ /* 0x008fd2000fffe0ff */
[----:B------:R1:W-:Y:S01]  /*4850*/  UTCBAR [UR4], URZ ;  /* 0x000000ff040073e9 */ /* 0x0003e200080000ff */
[----:B------:R-:W-:Y:S05]  /*4860*/  BRA.U !UP0, `(.L_x_105) ;  /* 0x0000000108047547 */ /* 0x000fea000b800000 */
[----:B-1----:R-:W-:Y:S05]  /*4870*/  BPT.TRAP 0x1 ;  /* 0x000000040000795c */ /* 0x002fea0000300000 */
.L_x_105:
[----:B------:R-:W2:Y:S01]  /*4880*/  SYNCS.PHASECHK.TRANS64.TRYWAIT P0, [UR22+0x38880], R6 ;  /* 0x03888006ff0075a7 */ /* 0x000ea20008001116 */
[----:B------:R-:W-:Y:S01]  /*4890*/  HFMA2 R0, -RZ, RZ, 0, 7.62939453125e-06 ;  /* 0x00000080ff007431 */ /* 0x000fe200000001ff */
[----:B------:R-:W-:Y:S01]  /*48a0*/  MOV R2, 0x180 ;  /* 0x0000018000027802 */ /* 0x000fe20000000f00 */
[----:B--2---:R-:W-:Y:S06]  /*48b0*/  @!P0 BRA `(.L_x_106) ;  /* 0x000000c000188947 */ /* 0x004fec0003800000 */
.L_x_280:
[----:B------:R-:W-:Y:S01]  /*48c0*/  R2UR UR66, R2 ;  /* 0x00000000024272ca */ /* 0x000fe200000e0000 */
[----:B------:R-:W-:Y:S01]  /*48d0*/  IMAD.MOV.U32 R2, RZ, RZ, 0x80 ;  /* 0x00000080ff027424 */ /* 0x000fe200078e00ff */
[----:B------:R-:W-:Y:S01]  /*48e0*/  R2UR UR67, R0 ;  /* 0x00000000004372ca */ /* 0x000fe200000e0000 */
[----:B------:R-:W-:Y:S01]  /*48f0*/  IMAD.MOV.U32 R0, RZ, RZ, 0x190 ;  /* 0x00000190ff007424 */ /* 0x000fe200078e00ff */
[----:B------:R-:W-:Y:S01]  /*4900*/  UIADD3 UR8, UPT, UPT, UR23, 0x80, URZ ;  /* 0x0000008017087890 */ /* 0x000fe2000fffe0ff */
[----:B--2---:R-:W-:Y:S01]  /*4910*/  IMAD.MOV.U32 R3, RZ, RZ, 0x188 ;  /* 0x00000188ff037424 */ /* 0x004fe200078e00ff */
[----:B------:R-:W-:Y:S01]  /*4920*/  R2UR UR65, R2 ;  /* 0x00000000024172ca */ /* 0x000fe200000e0000 */
[----:B------:R-:W-:Y:S01]  /*4930*/  IMAD.MOV.U32 R2, RZ, RZ, 0x198 ;  /* 0x00000198ff027424 */ /* 0x000fe200078e00ff */
        /* <DEDUP_REMOVED lines=8> */
[C---:B------:R-:W-:Y:S01]  /*49c0*/  R2UR UR63, R3.reuse ;  /* 0x00000000033f72ca */ /* 0x040fe200000e0000 */
[----:B------:R-:W-:Y:S01]  /*49d0*/  UIADD3 UR6, UPT, UPT, UR23, 0x100, URZ ;  /* 0x0000010017067890 */ /* 0x000fe2000fffe0ff */
[----:B------:R-:W-:Y:S01]  /*49e0*/  R2UR UR58, R2 ;  /* 0x00000000023a72ca */ /* 0x000fe200000e0000 */
[----:B------:R-:W-:Y:S01]  /*49f0*/  IMAD.MOV.U32 R2, RZ, RZ, 0x80 ;  /* 0x00000080ff027424 */ /* 0x000fe200078e00ff */
[----:B------:R-:W-:Y:S01]  /*4a00*/  R2UR UR32, R0 ;  /* 0x00000000002072ca */ /* 0x000fe200000e0000 */
[----:B------:R-:W-:Y:S01]  /*4a10*/  IMAD.MOV.U32 R0, RZ, RZ, 0x1b0 ;  /* 0x000001b0ff007424 */ /* 0x000fe200078e00ff */
[----:B------:R-:W-:Y:S01]  /*4a20*/  R2UR UR59, R3 ;  /* 0x00000000033b72ca */ /* 0x000fe200000e0000 */
[----:B-1----:R-:W-:Y:S01]  /*4a30*/  UIADD3 UR4, UPT, UPT, UR23, 0x180, URZ ;  /* 0x0000018017047890 */ /* 0x002fe2000fffe0ff */
[----:B------:R-:W-:Y:S01]  /*4a40*/  R2UR UR33, R2 ;  /* 0x00000000022172ca */ /* 0x000fe200000e0000 */
[----:B------:R-:W-:Y:S01]  /*4a50*/  UIADD3 UR18, UPT, UPT, UR23, 0x200, URZ ;  /* 0x0000020017127890 */ /* 0x000fe2000fffe0ff */
[----:B------:R-:W-:Y:S01]  /*4a60*/  R2UR UR28, R0 ;  /* 0x00000000001c72ca */ /* 0x000fe200000e0000 */
[----:B------:R-:W-:Y:S01]  /*4a70*/  IMAD.MOV.U32 R0, RZ, RZ, 0x80 ;  /* 0x00000080ff007424 */ /* 0x000fe200078e00ff */
[----:B------:R-:W-:Y:S01]  /*4a80*/  R2UR UR29, R2 ;  /* 0x00000000021d72ca */ /* 0x000fe200000e0000 */
[----:B------:R-:W-:Y:S01]  /*4a90*/  IMAD.MOV.U32 R2, RZ, RZ, 0x1b8 ;  /* 0x000001b8ff027424 */ /* 0x000fe200078e00ff */
[----:B------:R-:W-:-:S02]  /*4aa0*/  UIADD3 UR14, UPT, UPT, UR23, 0x280, URZ ;  /* 0x00000280170e7890 */ /* 0x000fc4000fffe0ff */
[----:B------:R-:W-:Y:S01]  /*4ab0*/  R2UR UR21, R0 ;  /* 0x00000000001572ca */ /* 0x000fe200000e0000 */
[----:B------:R-:W-:Y:S01]  /*4ac0*/  UIADD3 UR12, UPT, UPT, UR23, 0x300, URZ ;  /* 0x00000300170c7890 */ /* 0x000fe2000fffe0ff */
[----:B------:R-:W-:Y:S01]  /*4ad0*/  R2UR UR20, R2 ;  /* 0x00000000021472ca */ /* 0x000fe200000e0000 */
[----:B------:R-:W-:Y:S01]  /*4ae0*/  UIADD3 UR10, UPT, UPT, UR23, 0x380, URZ ;  /* 0x00000380170a7890 */ /* 0x000fe2000fffe0ff */
[----:B------:R-:W-:Y:S01]  /*4af0*/  UMOV UR16, UR23 ;  /* 0x0000001700107c82 */ /* 0x000fe20008000000 */
[----:B------:R-:W-:Y:S01]  /*4b00*/  UMOV UR17, 0x40004040 ;  /* 0x4000404000117882 */ /* 0x000fe20000000000 */
[----:B------:R-:W-:Y:S01]  /*4b10*/  UMOV UR74, 0x0 ;  /* 0x00000000004a7882 */ /* 0x000fe20000000000 */
[----:B------:R-:W-:Y:S01]  /*4b20*/  UMOV UR75, 0x8210010 ;  /* 0x08210010004b7882 */ /* 0x000fe20000000000 */
[----:B------:R-:W-:Y:S01]  /*4b30*/  UMOV UR9, 0x40004040 ;  /* 0x4000404000097882 */ /* 0x000fe20000000000 */
[----:B------:R-:W-:Y:S01]  /*4b40*/  UMOV UR76, 0x0 ;  /* 0x00000000004c7882 */ /* 0x000fe20000000000 */
[----:B------:R-:W-:Y:S01]  /*4b50*/  UMOV UR77, 0x8210010 ;  /* 0x08210010004d7882 */ /* 0x000fe20000000000 */
[----:B------:R-:W-:Y:S01]  /*4b60*/  UMOV UR7, 0x40004040 ;  /* 0x4000404000077882 */ /* 0x000fe20000000000 */
[----:B------:R1:W-:Y:S01]  /*4b70*/  UTCHMMA tmem[UR66], gdesc[UR16], tmem[UR67], tmem[UR74], idesc[UR75], !UPT ;  /* 0x00ff4a10420079ea */ /* 0x0003e2000f800043 */
[----:B------:R-:W-:Y:S01]  /*4b80*/  UMOV UR5, 0x40004040 ;  /* 0x4000404000057882 */ /* 0x000fe20000000000 */
[----:B------:R2:W-:Y:S01]  /*4b90*/  UTCHMMA tmem[UR64], gdesc[UR8], tmem[UR65], tmem[UR76], idesc[UR77], UPT ;  /* 0x00ff4c08400079ea */ /* 0x0005e2000b800041 */
[----:B------:R-:W-:Y:S01]  /*4ba0*/  UMOV UR19, 0x40004040 ;  /* 0x4000404000137882 */ /* 0x000fe20000000000 */
[----:B------:R2:W-:Y:S01]  /*4bb0*/  UTCHMMA tmem[UR62], gdesc[UR6], tmem[UR63], tmem[UR76], idesc[UR77], UPT ;  /* 0x00ff4c063e0079ea */ /* 0x0005e2000b80003f */
[----:B------:R-:W-:Y:S01]  /*4bc0*/  UMOV UR15, 0x40004040 ;  /* 0x40004040000f7882 */ /* 0x000fe20000000000 */
[----:B------:R-:W-:Y:S01]  /*4bd0*/  UMOV UR13, 0x40004040 ;  /* 0x40004040000d7882 */ /* 0x000fe20000000000 */
[----:B------:R-:W-:Y:S01]  /*4be0*/  UMOV UR70, 0x0 ;  /* 0x0000000000467882 */ /* 0x000fe20000000000 */
[----:B------:R-:W-:Y:S01]  /*4bf0*/  UMOV UR71, 0x8210010 ;  /* 0x0821001000477882 */ /* 0x000fe20000000000 */
[----:B------:R-:W-:Y:S01]  /*4c00*/  UMOV UR11, 0x40004040 ;  /* 0x40004040000b7882 */ /* 0x000fe20000000000 */
[----:B------:R-:W-:Y:S01]  /*4c10*/  UMOV UR68, 0x0 ;  /* 0x0000000000447882 */ /* 0x000fe20000000000 */
[----:B------:R-:W-:Y:S01]  /*4c20*/  UMOV UR69, 0x8210010 ;  /* 0x0821001000457882 */ /* 0x000fe20000000000 */
[----:B-1----:R-:W-:Y:S01]  /*4c30*/  UMOV UR66, 0x0 ;  /* 0x0000000000427882 */ /* 0x002fe20000000000 */
[----:B------:R-:W-:Y:S01]  /*4c40*/  UMOV UR67, 0x8210010 ;  /* 0x0821001000437882 */ /* 0x000fe20000000000 */
[----:B------:R-:W-:Y:S01]  /*4c50*/  UMOV UR16, 0x0 ;  /* 0x0000000000107882 */ /* 0x000fe20000000000 */
[----:B------:R-:W-:Y:S01]  /*4c60*/  UMOV UR17, 0x8210010 ;  /* 0x0821001000117882 */ /* 0x000fe20000000000 */
[----:B------:R2:W-:Y:S01]  /*4c70*/  UTCHMMA tmem[UR60], gdesc[UR4], tmem[UR61], tmem[UR66], idesc[UR67], UPT ;  /* 0x00ff42043c0079ea */ /* 0x0005e2000b80003d */
[----:B------:R2:W-:Y:S01]  /*4c80*/  UTCHMMA tmem[UR58], gdesc[UR18], tmem[UR59], tmem[UR16], idesc[UR17], UPT ;  /* 0x00ff10123a0079ea */ /* 0x0005e2000b80003b */
[----:B------:R2:W-:Y:S01]  /*4c90*/  UTCHMMA tmem[UR32], gdesc[UR14], tmem[UR33], tmem[UR74], idesc[UR75], UPT ;  /* 0x00ff4a0e200079ea */ /* 0x0005e2000b800021 */
[----:B------:R2:W-:Y:S01]  /*4ca0*/  UTCHMMA tmem[UR28], gdesc[UR12], tmem[UR29], tmem[UR70], idesc[UR71], UPT ;  /* 0x00ff460c1c0079ea */ /* 0x0005e2000b80001d */
[----:B------:R2:W-:Y:S01]  /*4cb0*/  UTCHMMA tmem[UR20], gdesc[UR10], tmem[UR21], tmem[UR68], idesc[UR69], UPT ;  /* 0x00ff440a140079ea */ /* 0x0005e2000b800015 */
[----:B------:R-:W-:Y:S05]  /*4cc0*/  BRA.U !UP0, `(.L_x_107) ;  /* 0x0000000108047547 */ /* 0x000fea000b800000 */
[----:B--2---:R-:W-:Y:S05]  /*4cd0*/  BPT.TRAP 0x1 ;  /* 0x000000040000795c */ /* 0x004fea0000300000 */
.L_x_107:
[----:B--2---:R-:W-:-:S09]  /*4ce0*/  UIADD3 UR16, UPT, UPT, UR22, 0x38888, URZ ;  /* 0x0003888816107890 */ /* 0x004fd2000fffe0ff */
[----:B------:R1:W-:Y:S01]  /*4cf0*/  UTCBAR [UR16], URZ ;  /* 0x000000ff100073e9 */ /* 0x0003e200080000ff */
[----:B------:R-:W-:Y:S05]  /*4d00*/  BRA.U !UP4, `(.L_x_108) ;  /* 0x000000010c047547 */ /* 0x000fea000b800000 */
[----:B-1----:R-:W-:Y:S05]  /*4d10*/  BPT.TRAP 0x1 ;  /* 0x000000040000795c */ /* 0x002fea0000300000 */
.L_x_108:
[----:B------:R-:W2:Y:S01]  /*4d20*/  LDL R0, [R1] ;  /* 0x0000000001007983 */ /* 0x000ea20000100800 */
[----:B-1----:R-:W-:Y:S01]  /*4d30*/  UIADD3 UR16, UPT, UPT, UR22, 0x38828, URZ ;  /* 0x0003882816107890 */ /* 0x002fe2000fffe0ff */
[----:B------:R-:W-:Y:S01]  /*4d40*/  MOV R12, RZ ;  /* 0x000000ff000c7202 */ /* 0x000fe20000000f00 */
[----:B------:R-:W-:Y:S01]  /*4d50*/  UMOV UR33, URZ ;  /* 0x000000ff00217c82 */ /* 0x000fe20008000000 */
[----:B------:R-:W-:-:S06]  /*4d60*/  UMOV UR28, URZ ;  /* 0x000000ff001c7c82 */ /* 0x000fcc0008000000 */
[----:B------:R1:W-:Y:S01]  /*4d70*/  UTCBAR [UR16], URZ ;  /* 0x000000ff100073e9 */ /* 0x0003e200080000ff */
[----:B--2---:R-:W-:-:S13]  /*4d80*/  ISETP.NE.AND P0, PT, R0, 0x1, PT ;  /* 0x000000010000780c */ /* 0x004fda0003f05270 */
[----:B-1----:R-:W-:Y:S05]  /*4d90*/  @!P0 BRA `(.L_x_109) ;  /* 0x0000001c00448947 */ /* 0x002fea0003800000 */
[----:B------:R-:W-:Y:S01]  /*4da0*/  UMOV UR20, UR52 ;  /* 0x0000003400147c82 */ /* 0x000fe20008000000 */
[----:B------:R-:W-:Y:S01]  /*4db0*/  R2UR UR52, R4 ;  /* 0x00000000043472ca */ /* 0x000fe200000e0000 */
[----:B------:R-:W-:Y:S01]  /*4dc0*/  UMOV UR16, UR54 ;  /* 0x0000003600107c82 */ /* 0x000fe20008000000 */
[----:B------:R-:W-:Y:S01]  /*4dd0*/  R2UR UR35, R5 ;  /* 0x00000000052372ca */ /* 0x000fe200000e0000 */
[----:B------:R-:W-:Y:S01]  /*4de0*/  UMOV UR29, 0x40004040 ;  /* 0x40004040001d7882 */ /* 0x000fe20000000000 */
[----:B------:R-:W-:Y:S01]  /*4df0*/  UMOV UR17, 0x40004040 ;  /* 0x4000404000117882 */ /* 0x000fe20000000000 */
[----:B------:R-:W-:Y:S01]  /*4e00*/  UMOV UR21, 0x40004040 ;  /* 0x4000404000157882 */ /* 0x000fe20000000000 */
[----:B------:R-:W-:Y:S02]  /*4e10*/  HFMA2 R10, -RZ, RZ, 0, 5.9604644775390625e-08 ;  /* 0x00000001ff0a7431 */ /* 0x000fe400000001ff */
[----:B------:R-:W-:Y:S02]  /*4e20*/  IMAD.U32 R22, RZ, RZ, UR16 ;  /* 0x00000010ff167e24 */ /* 0x000fe4000f8e00ff */
[----:B------:R-:W-:Y:S01]  /*4e30*/  HFMA2 R7, -RZ, RZ, 0, 5.9604644775390625e-08 ;  /* 0x00000001ff077431 */ /* 0x000fe200000001ff */
[----:B------:R-:W-:Y:S01]  /*4e40*/  UMOV UR28, UR56 ;  /* 0x00000038001c7c82 */ /* 0x000fe20008000000 */
[----:B------:R-:W-:Y:S01]  /*4e50*/  MOV R25, UR29 ;  /* 0x0000001d00197c02 */ /* 0x000fe20008000f00 */
[----:B------:R-:W-:Y:S01]  /*4e60*/  UMOV UR16, UR50 ;  /* 0x0000003200107c82 */ /* 0x000fe20008000000 */
[----:B------:R-:W-:Y:S01]  /*4e70*/  MOV R23, UR17 ;  /* 0x0000001100177c02 */ /* 0x000fe20008000f00 */
[----:B------:R-:W-:Y:S01]  /*4e80*/  IMAD.U32 R20, RZ, RZ, UR20 ;  /* 0x00000014ff147e24 */ /* 0x000fe2000f8e00ff */
[----:B------:R-:W-:Y:S01]  /*4e90*/  MOV R21, UR21 ;  /* 0x0000001500157c02 */ /* 0x000fe20008000f00 */
[----:B------:R-:W-:Y:S01]  /*4ea0*/  IMAD.MOV.U32 R11, RZ, RZ, RZ ;  /* 0x000000ffff0b7224 */ /* 0x000fe200078e00ff */
[----:B------:R-:W-:Y:S01]  /*4eb0*/  MOV R19, UR17 ;  /* 0x0000001100137c02 */ /* 0x000fe20008000f00 */
[----:B------:R-:W-:Y:S01]  /*4ec0*/  IMAD.MOV.U32 R9, RZ, RZ, RZ ;  /* 0x000000ffff097224 */ /* 0x000fe200078e00ff */
[----:B------:R-:W-:Y:S01]  /*4ed0*/  MOV R12, RZ ;  /* 0x000000ff000c7202 */ /* 0x000fe20000000f00 */
[----:B------:R-:W-:Y:S01]  /*4ee0*/  IMAD.MOV.U32 R8, RZ, RZ, 0x1 ;  /* 0x00000001ff087424 */ /* 0x000fe200078e00ff */
[----:B------:R-:W-:Y:S01]  /*4ef0*/  UMOV UR76, UR48 ;  /* 0x00000030004c7c82 */ /* 0x000fe20008000000 */
[----:B------:R-:W-:Y:S01]  /*4f00*/  IMAD.MOV.U32 R6, RZ, RZ, RZ ;  /* 0x000000ffff067224 */ /* 0x000fe200078e00ff */
[----:B------:R-:W-:Y:S01]  /*4f10*/  UMOV UR74, UR44 ;  /* 0x0000002c004a7c82 */ /* 0x000fe20008000000 */
[----:B------:R-:W-:Y:S01]  /*4f20*/  UMOV UR70, UR34 ;  /* 0x0000002200467c82 */ /* 0x000fe20008000000 */
[----:B------:R-:W-:Y:S01]  /*4f30*/  IMAD.U32 R24, RZ, RZ, UR28 ;  /* 0x0000001cff187e24 */ /* 0x000fe2000f8e00ff */
[----:B------:R-:W-:Y:S01]  /*4f40*/  UIADD3 UR54, UPT, UPT, UR52, 0x80, URZ ;  /* 0x0000008034367890 */ /* 0x000fe2000fffe0ff */
[----:B------:R-:W-:Y:S01]  /*4f50*/  IMAD.U32 R18, RZ, RZ, UR16 ;  /* 0x00000010ff127e24 */ /* 0x000fe2000f8e00ff */
[----:B------:R-:W-:-:S02]  /*4f60*/  UIADD3 UR50, UPT, UPT, UR35, 0x80, URZ ;  /* 0x0000008023327890 */ /* 0x000fc4000fffe0ff */
[----:B------:R-:W-:Y:S02]  /*4f70*/  UIADD3 UR48, UPT, UPT, UR35, 0x180, URZ ;  /* 0x0000018023307890 */ /* 0x000fe4000fffe0ff */
[----:B------:R-:W-:Y:S02]  /*4f80*/  UIADD3 UR44, UPT, UPT, UR35, 0x200, URZ ;  /* 0x00000200232c7890 */ /* 0x000fe4000fffe0ff */
[----:B------:R-:W-:Y:S01]  /*4f90*/  UIADD3 UR34, UPT, UPT, UR35, 0x280, URZ ;  /* 0x0000028023227890 */ /* 0x000fe2000fffe0ff */
[----:B------:R-:W-:Y:S01]  /*4fa0*/  UMOV UR77, 0x40004040 ;  /* 0x40004040004d7882 */ /* 0x000fe20000000000 */
[----:B------:R-:W-:Y:S01]  /*4fb0*/  UMOV UR75, 0x40004040 ;  /* 0x40004040004b7882 */ /* 0x000fe20000000000 */
[----:B------:R-:W-:Y:S01]  /*4fc0*/  UMOV UR73, 0x40004040 ;  /* 0x4000404000497882 */ /* 0x000fe20000000000 */
[----:B------:R-:W-:Y:S01]  /*4fd0*/  UMOV UR71, 0x40004040 ;  /* 0x4000404000477882 */ /* 0x000fe20000000000 */
[----:B------:R-:W-:Y:S01]  /*4fe0*/  UMOV UR68, UR8 ;  /* 0x0000000800447c82 */ /* 0x000fe20008000000 */
[----:B------:R-:W-:Y:S01]  /*4ff0*/  UMOV UR69, 0x40004040 ;  /* 0x4000404000457882 */ /* 0x000fe20000000000 */
[----:B------:R-:W-:Y:S01]  /*5000*/  UMOV UR66, UR6 ;  /* 0x0000000600427c82 */ /* 0x000fe20008000000 */
[----:B------:R-:W-:Y:S01]  /*5010*/  UMOV UR67, 0x40004040 ;  /* 0x4000404000437882 */ /* 0x000fe20000000000 */
[----:B------:R-:W-:Y:S01]  /*5020*/  UMOV UR64, UR4 ;  /* 0x0000000400407c82 */ /* 0x000fe20008000000 */
[----:B------:R-:W-:Y:S01]  /*5030*/  UMOV UR65, 0x40004040 ;  /* 0x4000404000417882 */ /* 0x000fe20000000000 */
[----:B------:R-:W-:Y:S01]  /*5040*/  UMOV UR16, 0x1 ;  /* 0x0000000100107882 */ /* 0x000fe20000000000 */
[----:B------:R-:W-:Y:S01]  /*5050*/  UMOV UR28, URZ ;  /* 0x000000ff001c7c82 */ /* 0x000fe20008000000 */
[----:B------:R-:W-:Y:S01]  /*5060*/  UMOV UR62, UR18 ;  /* 0x00000012003e7c82 */ /* 0x000fe20008000000 */
[----:B------:R-:W-:Y:S01]  /*5070*/  UMOV UR63, 0x40004040 ;  /* 0x40004040003f7882 */ /* 0x000fe20000000000 */
[----:B------:R-:W-:Y:S01]  /*5080*/  UMOV UR60, UR14 ;  /* 0x0000000e003c7c82 */ /* 0x000fe20008000000 */
[----:B------:R-:W-:Y:S01]  /*5090*/  UMOV UR61, 0x40004040 ;  /* 0x40004040003d7882 */ /* 0x000fe20000000000 */
[----:B------:R-:W-:Y:S01]  /*50a0*/  UIADD3 UR52, UPT, UPT, UR52, 0x280, URZ ;  /* 0x0000028034347890 */ /* 0x000fe2000fffe0ff */
[----:B------:R-:W-:Y:S01]  /*50b0*/  UMOV UR58, UR12 ;  /* 0x0000000c003a7c82 */ /* 0x000fe20008000000 */
[----:B------:R-:W-:Y:S01]  /*50c0*/  UMOV UR59, 0x40004040 ;  /* 0x40004040003b7882 */ /* 0x000fe20000000000 */
[----:B------:R-:W-:Y:S01]  /*50d0*/  UMOV UR56, UR10 ;  /* 0x0000000a00387c82 */ /* 0x000fe20008000000 */
[----:B------:R-:W-:Y:S01]  /*50e0*/  UMOV UR57, 0x40004040 ;  /* 0x4000404000397882 */ /* 0x000fe20000000000 */
[----:B------:R-:W-:Y:S01]  /*50f0*/  UMOV UR33, URZ ;  /* 0x000000ff00217c82 */ /* 0x000fe20008000000 */
[----:B------:R-:W-:Y:S01]  /*5100*/  UMOV UR55, 0x40004040 ;  /* 0x4000404000377882 */ /* 0x000fe20000000000 */
[----:B------:R-:W-:Y:S01]  /*5110*/  UMOV UR53, 0x40004040 ;  /* 0x4000404000357882 */ /* 0x000fe20000000000 */
[----:B------:R-:W-:Y:S01]  /*5120*/  UMOV UR51, 0x40004040 ;  /* 0x4000404000337882 */ /* 0x000fe20000000000 */
[----:B------:R-:W-:Y:S01]  /*5130*/  UMOV UR49, 0x40004040 ;  /* 0x4000404000317882 */ /* 0x000fe20000000000 */
[----:B------:R-:W-:Y:S01]  /*5140*/  UMOV UR45, 0x40004040 ;  /* 0x40004040002d7882 */ /* 0x000fe20000000000 */
[----:B------:R-:W-:Y:S01]  /*5150*/  UMOV UR35, 0x40004040 ;  /* 0x4000404000237882 */ /* 0x000fe20000000000 */
.L_x_133:
[----:B------:R-:W-:Y:S04]  /*5160*/  BSSY.RECONVERGENT B0, `(.L_x_110) ;  /* 0x0000003000007945 */ /* 0x000fe80003800200 */
[----:B-1----:R-:W-:Y:S05]  /*5170*/  @!P4 BRA `(.L_x_111) ;  /* 0x000000000004c947 */ /* 0x002fea0003800000 */
[----:B------:R-:W-:Y:S05]  /*5180*/  BPT.TRAP 0x1 ;  /* 0x000000040000795c */ /* 0x000fea0000300000 */
.L_x_111:
[----:B------:R-:W-:Y:S05]  /*5190*/  BSYNC.RECONVERGENT B0 ;  /* 0x0000000000007941 */ /* 0x000fea0003800200 */
.L_x_110:
[----:B------:R-:W-:Y:S01]  /*51a0*/  ULEA UR4, UR16, UR22, 0x3 ;  /* 0x0000001610047291 */ /* 0x000fe2000f8e18ff */
[----:B------:R-:W-:Y:S01]  /*51b0*/  SHF.L.U32 R2, R6, 0x1f, RZ ;  /* 0x0000001f06027819 */ /* 0x000fe200000006ff */
[----:B------:R-:W-:Y:S07]  /*51c0*/  UISETP.NE.AND UP0, UPT, UR46, 0x2, UPT ;  /* 0x000000022e00788c */ /* 0x000fee000bf05270 */
[----:B------:R-:W1:Y:S02]  /*51d0*/  SYNCS.PHASECHK.TRANS64.TRYWAIT P0, [UR4+0x38800], R2 ;  /* 0x03880002ff0075a7 */ /* 0x000e640008001104 */
[----:B-1----:R-:W-:Y:S05]  /*51e0*/  @!P0 BRA `(.L_x_112) ;  /* 0x000000b400e48947 */ /* 0x002fea0003800000 */
.L_x_282:
[----:B------:R-:W-:Y:S05]  /*51f0*/  BRA.U !UP0, `(.L_x_113) ;  /* 0x0000000108047547 */ /* 0x000fea000b800000 */
[----:B------:R-:W-:Y:S05]  /*5200*/  BPT.TRAP 0x1 ;  /* 0x000000040000795c */ /* 0x000fea0000300000 */
.L_x_113:
[----:B------:R-:W-:Y:S01]  /*5210*/  SHF.L.U32 R14, R9, 0x1f, RZ ;  /* 0x0000001f090e7819 */ /* 0x000fe200000006ff */
[----:B-1----:R-:W-:Y:S02]  /*5220*/  HFMA2 R0, -RZ, RZ, 0, 2.288818359375e-05 ;  /* 0x00000180ff007431 */ /* 0x002fe400000001ff */
[----:B------:R-:W-:Y:S01]  /*5230*/  IMAD.MOV.U32 R2, RZ, RZ, 0x180 ;  /* 0x00000180ff027424 */ /* 0x000fe200078e00ff */
[----:B------:R-:W1:Y:S02]  /*5240*/  SYNCS.PHASECHK.TRANS64.TRYWAIT P0, [UR22+0x38858], R14 ;  /* 0x0388580eff0075a7 */ /* 0x000e640008001116 */
[----:B-1----:R-:W-:Y:S05]  /*5250*/  @!P0 BRA `(.L_x_114) ;  /* 0x000000b400e08947 */ /* 0x002fea0003800000 */
.L_x_284:
[----:B------:R-:W-:Y:S01]  /*5260*/  R2UR UR6, R2 ;  /* 0x00000000020672ca */ /* 0x000fe200000e0000 */
[----:B------:R-:W-:Y:S01]  /*5270*/  ULEA UR4, UR16, UR47, 0xb ;  /* 0x0000002f10047291 */ /* 0x000fe2000f8e58ff */
[----:B------:R-:W-:Y:S01]  /*5280*/  MOV.SPILL R17, UR27 ;  /* 0x0000001b00117c02 */ /* 0x000fe20009000f00 */
[----:B------:R-:W-:Y:S01]  /*5290*/  UMOV UR10, 0x0 ;  /* 0x00000000000a7882 */ /* 0x000fe20000000000 */
[----:B------:R-:W-:Y:S01]  /*52a0*/  MOV.SPILL R16, UR26 ;  /* 0x0000001a00107c02 */ /* 0x000fe20009000f00 */
[----:B------:R-:W-:Y:S01]  /*52b0*/  UMOV UR11, 0x8200010 ;  /* 0x08200010000b7882 */ /* 0x000fe20000000000 */
[----:B------:R-:W-:Y:S01]  /*52c0*/  R2UR UR26, R24 ;  /* 0x00000000181a72ca */ /* 0x000fe200000e0000 */
[----:B------:R-:W-:Y:S01]  /*52d0*/  UMOV UR5, 0x40004040 ;  /* 0x4000404000057882 */ /* 0x000fe20000000000 */
[----:B------:R-:W-:Y:S01]  /*52e0*/  R2UR UR27, R25 ;  /* 0x00000000191b72ca */ /* 0x000fe200000e0000 */
[----:B------:R-:W-:Y:S01]  /*52f0*/  UIADD3 UR8, UPT, UPT, UR4, 0x2, URZ ;  /* 0x0000000204087890 */ /* 0x000fe2000fffe0ff */
[----:B------:R-:W-:Y:S01]  /*5300*/  R2UR UR14, R0 ;  /* 0x00000000000e72ca */ /* 0x000fe200000e0000 */
[----:B------:R-:W-:Y:S01]  /*5310*/  UMOV UR7, 0x8200010 ;  /* 0x0820001000077882 */ /* 0x000fe20000000000 */
[----:B------:R-:W-:Y:S01]  /*5320*/  MOV.SPILL R15, UR25 ;  /* 0x00000019000f7c02 */ /* 0x000fe20009000f00 */
[----:B------:R2:W-:Y:S01]  /*5330*/  UTCHMMA gdesc[UR42], gdesc[UR4], tmem[UR6], tmem[UR10], idesc[UR11], !UPT ;  /* 0x00ff0a042a0075ea */ /* 0x0005e2000f800006 */
[----:B-1----:R-:W-:Y:S01]  /*5340*/  MOV.SPILL R14, UR24 ;  /* 0x00000018000e7c02 */ /* 0x002fe20009000f00 */
[----:B------:R-:W-:Y:S01]  /*5350*/  UIADD3 UR12, UPT, UPT, UR4, 0x4, URZ ;  /* 0x00000004040c7890 */ /* 0x000fe2000fffe0ff */
[----:B------:R-:W-:Y:S01]  /*5360*/  R2UR UR24, R22 ;  /* 0x00000000161872ca */ /* 0x000fe200000e0000 */
[----:B------:R-:W-:Y:S01]  /*5370*/  UIADD3 UR32, UPT, UPT, UR16, 0x1, URZ ;  /* 0x0000000110207890 */ /* 0x000fe2000fffe0ff */
[----:B------:R-:W-:Y:S01]  /*5380*/  R2UR UR25, R23 ;  /* 0x00000000171972ca */ /* 0x000fe200000e0000 */
[----:B------:R-:W-:Y:S01]  /*5390*/  UMOV UR9, 0x40004040 ;  /* 0x4000404000097882 */ /* 0x000fe20000000000 */
[----:B------:R-:W-:Y:S01]  /*53a0*/  UMOV UR15, 0x8200010 ;  /* 0x08200010000f7882 */ /* 0x000fe20000000000 */
[----:B------:R-:W-:Y:S01]  /*53b0*/  IMAD.MOV.U32 R3, RZ, RZ, 0x180 ;  /* 0x00000180ff037424 */ /* 0x000fe200078e00ff */
[----:B------:R-:W-:Y:S01]  /*53c0*/  UMOV UR13, 0x40004040 ;  /* 0x40004040000d7882 */ /* 0x000fe20000000000 */
[----:B------:R-:W-:Y:S02]  /*53d0*/  IMAD.MOV.U32 R2, RZ, RZ, 0x180 ;  /* 0x00000180ff027424 */ /* 0x000fe400078e00ff */
[----:B------:R-:W-:Y:S01]  /*53e0*/  IMAD.MOV.U32 R0, RZ, RZ, 0x180 ;  /* 0x00000180ff007424 */ /* 0x000fe200078e00ff */
[----:B------:R-:W-:Y:S02]  /*53f0*/  R2UR UR18, R3 ;  /* 0x00000000031272ca */ /* 0x000fe400000e0000 */
[----:B------:R-:W-:Y:S02]  /*5400*/  R2UR UR19, R2 ;  /* 0x00000000021372ca */ /* 0x000fe400000e0000 */
[C---:B------:R-:W-:Y:S02]  /*5410*/  R2UR UR21, R0.reuse ;  /* 0x00000000001572ca */ /* 0x040fe400000e0000 */
[C---:B------:R-:W-:Y:S02]  /*5420*/  R2UR UR23, R0.reuse ;  /* 0x00000000001772ca */ /* 0x040fe400000e0000 */
[C---:B------:R-:W-:Y:S02]  /*5430*/  R2UR UR20, R0.reuse ;  /* 0x00000000001472ca */ /* 0x040fe400000e0000 */
[----:B------:R-:W-:Y:S01]  /*5440*/  R2UR UR17, R0 ;  /* 0x00000000001172ca */ /* 0x000fe200000e0000 */
[----:B--2---:R-:W-:Y:S01]  /*5450*/  UIADD3 UR10, UPT, UPT, UR4, 0x6, URZ ;  /* 0x00000006040a7890 */ /* 0x004fe2000fffe0ff */
[----:B------:R-:W-:Y:S01]  /*5460*/  UMOV UR6, 0x0 ;  /* 0x0000000000067882 */ /* 0x000fe20000000000 */
[----:B------:R-:W-:Y:S01]  /*5470*/  UMOV UR11, 0x40004040 ;  /* 0x40004040000b7882 */ /* 0x000fe20000000000 */
[----:B------:R1:W-:Y:S02]  /*5480*/  UTCHMMA gdesc[UR26], gdesc[UR8], tmem[UR14], tmem[UR6], idesc[UR7], UPT ;  /* 0x00ff06081a0075ea */ /* 0x0003e4000b80000e */
[----:B-1----:R-:W-:Y:S01]  /*5490*/  UIADD3 UR6, UPT, UPT, UR4, 0x400, URZ ;  /* 0x0000040004067890 */ /* 0x002fe2000fffe0ff */
[----:B------:R-:W-:Y:S01]  /*54a0*/  R2UR UR8, R20 ;  /* 0x00000000140872ca */ /* 0x000fe200000e0000 */
[----:B------:R-:W-:Y:S01]  /*54b0*/  UMOV UR14, 0x0 ;  /* 0x00000000000e7882 */ /* 0x000fe20000000000 */
[----:B------:R-:W-:Y:S01]  /*54c0*/  R2UR UR9, R21 ;  /* 0x00000000150972ca */ /* 0x000fe200000e0000 */
[----:B------:R1:W-:Y:S01]  /*54d0*/  UTCHMMA gdesc[UR24], gdesc[UR12], tmem[UR18], tmem[UR14], idesc[UR15], UPT ;  /* 0x00ff0e0c180075ea */ /* 0x0003e2000b800012 */
[----:B------:R-:W-:Y:S01]  /*54e0*/  UMOV UR7, 0x40004040 ;  /* 0x4000404000077882 */ /* 0x000fe20000000000 */
[----:B------:R-:W-:Y:S02]  /*54f0*/  R2UR.FILL UR27, R17 ;  /* 0x00000000111b72ca */ /* 0x000fe400004e0000 */
[----:B------:R-:W-:Y:S01]  /*5500*/  R2UR.FILL UR26, R16 ;  /* 0x00000000101a72ca */ /* 0x000fe200004e0000 */
[----:B-1----:R-:W-:Y:S01]  /*5510*/  UIADD3 UR14, UPT, UPT, UR4, 0x402, URZ ;  /* 0x00000402040e7890 */ /* 0x002fe2000fffe0ff */
[----:B------:R-:W-:Y:S01]  /*5520*/  R2UR.FILL UR25, R15 ;  /* 0x000000000f1972ca */ /* 0x000fe200004e0000 */
[----:B------:R-:W-:Y:S01]  /*5530*/  UMOV UR12, 0x0 ;  /* 0x00000000000c7882 */ /* 0x000fe20000000000 */
[----:B------:R-:W-:Y:S01]  /*5540*/  UMOV UR13, 0x8200010 ;  /* 0x08200010000d7882 */ /* 0x000fe20000000000 */
[----:B------:R-:W-:Y:S03]  /*5550*/  UMOV UR18, 0x0 ;  /* 0x0000000000127882 */ /* 0x000fe60000000000 */
[----:B------:R1:W-:Y:S01]  /*5560*/  UTCHMMA gdesc[UR8], gdesc[UR10], tmem[UR19], tmem[UR12], idesc[UR13], UPT ;  /* 0x00ff0c0a080075ea */ /* 0x0003e2000b800013 */
[----:B------:R-:W-:Y:S01]  /*5570*/  UMOV UR15, 0x40004040 ;  /* 0x40004040000f7882 */ /* 0x000fe20000000000 */
[----:B------:R-:W-:Y:S02]  /*5580*/  R2UR.FILL UR24, R14 ;  /* 0x000000000e1872ca */ /* 0x000fe400004e0000 */
[----:B-1----:R-:W-:Y:S01]  /*5590*/  R2UR UR12, R18 ;  /* 0x00000000120c72ca */ /* 0x002fe200000e0000 */
[----:B------:R-:W-:Y:S01]  /*55a0*/  UMOV UR8, 0x0 ;  /* 0x0000000000087882 */ /* 0x000fe20000000000 */
[----:B------:R-:W-:Y:S01]  /*55b0*/  R2UR UR13, R19 ;  /* 0x00000000130d72ca */ /* 0x000fe200000e0000 */
[----:B------:R-:W-:Y:S01]  /*55c0*/  UMOV UR9, 0x8200010 ;  /* 0x0820001000097882 */ /* 0x000fe20000000000 */
[----:B------:R-:W-:Y:S01]  /*55d0*/  UMOV UR19, 0x8200010 ;  /* 0x0820001000137882 */ /* 0x000fe20000000000 */
[----:B------:R-:W-:Y:S01]  /*55e0*/  UMOV UR10, 0x0 ;  /* 0x00000000000a7882 */ /* 0x000fe20000000000 */
[----:B------:R-:W-:Y:S09]  /*55f0*/  UMOV UR11, 0x8200010 ;  /* 0x08200010000b7882 */ /* 0x000ff20000000000 */
[----:B------:R1:W-:Y:S01]  /*5600*/  UTCHMMA gdesc[UR12], gdesc[UR6], tmem[UR21], tmem[UR8], idesc[UR9], UPT ;  /* 0x00ff08060c0075ea */ /* 0x0003e2000b800015 */
[----:B------:R2:W-:Y:S01]  /*5610*/  UTCHMMA gdesc[UR76], gdesc[UR14], tmem[UR23], tmem[UR18], idesc[UR19], UPT ;  /* 0x00ff120e4c0075ea */ /* 0x0005e2000b800017 */
[----:B-1----:R-:W-:Y:S02]  /*5620*/  UIADD3 UR8, UPT, UPT, UR4, 0x404, URZ ;  /* 0x0000040404087890 */ /* 0x002fe4000fffe0ff */
[----:B------:R-:W-:Y:S01]  /*5630*/  UIADD3 UR4, UPT, UPT, UR4, 0x406, URZ ;  /* 0x0000040604047890 */ /* 0x000fe2000fffe0ff */
[----:B------:R-:W-:Y:S01]  /*5640*/  UMOV UR12, 0x0 ;  /* 0x00000000000c7882 */ /* 0x000fe20000000000 */
[----:B------:R-:W-:Y:S01]  /*5650*/  UMOV UR13, 0x8200010 ;  /* 0x08200010000d7882 */ /* 0x000fe20000000000 */
[----:B------:R-:W-:Y:S04]  /*5660*/  UMOV UR9, 0x40004040 ;  /* 0x4000404000097882 */ /* 0x000fe80000000000 */
[----:B------:R2:W-:Y:S02]  /*5670*/  UTCHMMA gdesc[UR74], gdesc[UR8], tmem[UR20], tmem[UR12], idesc[UR13], UPT ;  /* 0x00ff0c084a0075ea */ /* 0x0005e4000b800014 */
[----:B------:R2:W-:Y:S01]  /*5680*/  UTCHMMA gdesc[UR72], gdesc[UR4], tmem[UR17], tmem[UR10], idesc[UR11], UPT ;  /* 0x00ff0a04480075ea */ /* 0x0005e2000b800011 */
[----:B------:R-:W-:Y:S05]  /*5690*/  BRA.U !UP0, `(.L_x_115) ;  /* 0x0000000108047547 */ /* 0x000fea000b800000 */
[----:B--2---:R-:W-:Y:S05]  /*56a0*/  BPT.TRAP 0x1 ;  /* 0x000000040000795c */ /* 0x004fea0000300000 */
.L_x_115:
[----:B--2---:R-:W-:Y:S09]  /*56b0*/  UIADD3 UR4, UPT, UPT, UR22, 0x38850, URZ ;  /* 0x0003885016047890 */ /* 0x004ff2000fffe0ff */
[----:B------:R1:W-:Y:S01]  /*56c0*/  UTCBAR [UR4], URZ ;  /* 0x000000ff040073e9 */ /* 0x0003e200080000ff */
[----:B------:R-:W-:Y:S05]  /*56d0*/  BRA.U !UP0, `(.L_x_116) ;  /* 0x0000000108047547 */ /* 0x000fea000b800000 */
[----:B-1----:R-:W-:Y:S05]  /*56e0*/  BPT.TRAP 0x1 ;  /* 0x000000040000795c */ /* 0x002fea0000300000 */
.L_x_116:
[----:B------:R-:W-:Y:S04]  /*56f0*/  SHF.L.U32 R2, R12, 0x1f, RZ ;  /* 0x0000001f0c027819 */ /* 0x000fe800000006ff */
[----:B------:R-:W2:Y:S02]  /*5700*/  SYNCS.PHASECHK.TRANS64.TRYWAIT P0, [UR22+0x38890], R2 ;  /* 0x03889002ff0075a7 */ /* 0x000ea40008001116 */
[----:B--2---:R-:W-:Y:S05]  /*5710*/  @!P0 BRA `(.L_x_117) ;  /* 0x000000b000c88947 */ /* 0x004fea0003800000 */
.L_x_286:
[----:B------:R-:W-:Y:S05]  /*5720*/  BRA.U !UP0, `(.L_x_118) ;  /* 0x0000000108047547 */ /* 0x000fea000b800000 */
[----:B-1----:R-:W-:Y:S05]  /*5730*/  BPT.TRAP 0x1 ;  /* 0x000000040000795c */ /* 0x002fea0000300000 */
.L_x_118:
[----:B--2---:R-:W-:Y:S04]  /*5740*/  SHF.L.U32 R2, R11, 0x1f, RZ ;  /* 0x0000001f0b027819 */ /* 0x004fe800000006ff */
[----:B------:R-:W2:Y:S02]  /*5750*/  SYNCS.PHASECHK.TRANS64.TRYWAIT P0, [UR22+0x38868], R2 ;  /* 0x03886802ff0075a7 */ /* 0x000ea40008001116 */
[----:B--2---:R-:W-:Y:S05]  /*5760*/  @!P0 BRA `(.L_x_119) ;  /* 0x000000b000cc8947 */ /* 0x004fea0003800000 */
.L_x_288:
[----:B------:R-:W-:Y:S01]  /*5770*/  ELECT P0, URZ, PT ;  /* 0x0000000000ff782f */ /* 0x000fe20003800000 */
[----:B--2---:R-:W-:Y:S01]  /*5780*/  IMAD.MOV.U32 R0, RZ, RZ, 0x100 ;  /* 0x00000100ff007424 */ /* 0x004fe200078e00ff */
[----:B------:R-:W-:Y:S01]  /*5790*/  UMOV UR12, 0x0 ;  /* 0x00000000000c7882 */ /* 0x000fe20000000000 */
[----:B------:R-:W-:Y:S01]  /*57a0*/  UMOV UR13, 0x8218010 ;  /* 0x08218010000d7882 */ /* 0x000fe20000000000 */
[----:B------:R-:W-:Y:S01]  /*57b0*/  UMOV UR11, 0x40004040 ;  /* 0x40004040000b7882 */ /* 0x000fe20000000000 */
[----:B------:R-:W-:Y:S02]  /*57c0*/  ELECT P2, URZ, PT ;  /* 0x0000000000ff782f */ /* 0x000fe40003840000 */
[C---:B------:R-:W-:Y:S02]  /*57d0*/  R2UR UR7, R0.reuse ;  /* 0x00000000000772ca */ /* 0x040fe400000e0000 */
[----:B------:R-:W-:Y:S02]  /*57e0*/  ELECT P3, URZ, PT ;  /* 0x0000000000ff782f */ /* 0x000fe40003860000 */
[C---:B------:R-:W-:Y:S02]  /*57f0*/  R2UR UR21, R0.reuse ;  /* 0x00000000001572ca */ /* 0x040fe400000e0000 */
[----:B------:R-:W-:Y:S02]  /*5800*/  ELECT P1, URZ, PT ;  /* 0x0000000000ff782f */ /* 0x000fe40003820000 */
[C---:B------:R-:W-:Y:S02]  /*5810*/  R2UR UR20, R0.reuse ;  /* 0x00000000001472ca */ /* 0x040fe400000e0000 */
[----:B------:R-:W-:Y:S01]  /*5820*/  R2UR UR18, R0 ;  /* 0x00000000001272ca */ /* 0x000fe200000e0000 */
[----:B------:R-:W-:Y:S01]  /*5830*/  @P0 IMAD.MOV.U32 R15, RZ, RZ, 0x40004040 ;  /* 0x40004040ff0f0424 */ /* 0x000fe200078e00ff */
[C---:B------:R-:W-:Y:S01]  /*5840*/  @P0 R2UR UR5, R4.reuse ;  /* 0x00000000040502ca */ /* 0x040fe200000e0000 */
[----:B------:R-:W-:Y:S01]  /*5850*/  @P0 IMAD.MOV.U32 R3, RZ, RZ, 0x40004040 ;  /* 0x40004040ff030424 */ /* 0x000fe200078e00ff */
[----:B-1----:R-:W-:Y:S02]  /*5860*/  @P0 R2UR UR4, R5 ;  /* 0x00000000050402ca */ /* 0x002fe400000e0000 */
[----:B------:R-:W-:Y:S09]  /*5870*/  @P0 R2UR UR9, R15 ;  /* 0x000000000f0902ca */ /* 0x000ff200000e0000 */
[----:B------:R-:W-:Y:S01]  /*5880*/  IMAD.U32 R14, RZ, RZ, UR5 ;  /* 0x00000005ff0e7e24 */ /* 0x000fe2000f8e00ff */
[----:B------:R-:W-:Y:S01]  /*5890*/  @P0 R2UR UR5, R3 ;  /* 0x00000000030502ca */ /* 0x000fe200000e0000 */
[----:B------:R-:W-:Y:S02]  /*58a0*/  IMAD.U32 R2, RZ, RZ, UR4 ;  /* 0x00000004ff027e24 */ /* 0x000fe4000f8e00ff */
[----:B------:R-:W-:Y:S01]  /*58b0*/  @P2 VIADD R3, R4, 0x100 ;  /* 0x0000010004032836 */ /* 0x000fe20000000000 */
[----:B------:R-:W-:Y:S01]  /*58c0*/  @P0 R2UR UR8, R14 ;  /* 0x000000000e0802ca */ /* 0x000fe200000e0000 */
[----:B------:R-:W-:Y:S01]  /*58d0*/  IMAD.MOV.U32 R14, RZ, RZ, 0x100 ;  /* 0x00000100ff0e7424 */ /* 0x000fe200078e00ff */
[----:B------:R-:W-:Y:S02]  /*58e0*/  @P0 R2UR UR4, R2 ;  /* 0x00000000020402ca */ /* 0x000fe400000e0000 */
[----:B------:R-:W-:Y:S01]  /*58f0*/  ELECT P0, URZ, PT ;  /* 0x0000000000ff782f */ /* 0x000fe20003800000 */
[----:B------:R-:W-:Y:S01]  /*5900*/  IMAD.MOV.U32 R2, RZ, RZ, 0x100 ;  /* 0x00000100ff027424 */ /* 0x000fe200078e00ff */
[----:B------:R-:W-:Y:S02]  /*5910*/  @P2 R2UR UR10, R3 ;  /* 0x00000000030a22ca */ /* 0x000fe400000e0000 */
[----:B------:R-:W-:Y:S01]  /*5920*/  R2UR UR14, R14 ;  /* 0x000000000e0e72ca */ /* 0x000fe200000e0000 */
[C---:B------:R-:W-:Y:S01]  /*5930*/  @P2 VIADD R14, R5.reuse, 0x100 ;  /* 0x00000100050e2836 */ /* 0x040fe20000000000 */
[C---:B------:R-:W-:Y:S02]  /*5940*/  R2UR UR16, R2.reuse ;  /* 0x00000000021072ca */ /* 0x040fe400000e0000 */
[----:B------:R-:W-:Y:S01]  /*5950*/  R2UR UR19, R2 ;  /* 0x00000000021372ca */ /* 0x000fe200000e0000 */
[----:B------:R-:W-:Y:S01]  /*5960*/  @P1 VIADD R2, R5, 0x300 ;  /* 0x0000030005021836 */ /* 0x000fe20000000000 */
[----:B------:R-:W-:Y:S01]  /*5970*/  @P2 R2UR UR6, R14 ;  /* 0x000000000e0622ca */ /* 0x000fe200000e0000 */
[C---:B------:R-:W-:Y:S01]  /*5980*/  @P3 VIADD R14, R4.reuse, 0x200 ;  /* 0x00000200040e3836 */ /* 0x040fe20000000000 */
[----:B------:R1:W-:Y:S01]  /*5990*/  UTCHMMA gdesc[UR8], gdesc[UR4], tmem[UR7], tmem[UR12], idesc[UR13], !UPT ;  /* 0x00ff0c04080075ea */ /* 0x0003e2000f800007 */
[----:B------:R-:W-:Y:S01]  /*59a0*/  @P0 VIADD R3, R4, 0x180 ;  /* 0x0000018004030836 */ /* 0x000fe20000000000 */
[----:B------:R-:W-:Y:S01]  /*59b0*/  @P1 R2UR UR15, R2 ;  /* 0x00000000020f12ca */ /* 0x000fe200000e0000 */
[----:B-1----:R-:W-:Y:S01]  /*59c0*/  UMOV UR4, 0x0 ;  /* 0x0000000000047882 */ /* 0x002fe20000000000 */
[----:B------:R-:W-:Y:S01]  /*59d0*/  UMOV UR5, 0x8218010 ;  /* 0x0821801000057882 */ /* 0x000fe20000000000 */
[----:B------:R-:W-:Y:S01]  /*59e0*/  UMOV UR8, 0x0 ;  /* 0x0000000000087882 */ /* 0x000fe20000000000 */
[----:B------:R1:W-:Y:S01]  /*59f0*/  UTCHMMA gdesc[UR54], gdesc[UR50], tmem[UR14], tmem[UR4], idesc[UR5], UPT ;  /* 0x00ff0432360075ea */ /* 0x0003e2000b80000e */
[----:B------:R-:W-:Y:S01]  /*5a00*/  UMOV UR9, 0x8218010 ;  /* 0x0821801000097882 */ /* 0x000fe20000000000 */
[----:B------:R-:W-:Y:S01]  /*5a10*/  UMOV UR7, 0x40004040 ;  /* 0x4000404000077882 */ /* 0x000fe20000000000 */
[----:B------:R-:W-:Y:S02]  /*5a20*/  @P0 R2UR UR13, R3 ;  /* 0x00000000030d02ca */ /* 0x000fe400000e0000 */
[----:B------:R-:W-:Y:S01]  /*5a30*/  ELECT P0, URZ, PT ;  /* 0x0000000000ff782f */ /* 0x000fe20003800000 */
[----:B------:R2:W-:Y:S01]  /*5a40*/  UTCHMMA gdesc[UR10], gdesc[UR6], tmem[UR16], tmem[UR8], idesc[UR9], UPT ;  /* 0x00ff08060a0075ea */ /* 0x0005e2000b800010 */
[C---:B------:R-:W-:Y:S05]  /*5a50*/  @P1 VIADD R3, R4.reuse, 0x300 ;  /* 0x0000030004031836 */ /* 0x040fea0000000000 */
[----:B------:R-:W-:Y:S06]  /*5a60*/  @P1 R2UR UR12, R3 ;  /* 0x00000000030c12ca */ /* 0x000fec00000e0000 */
[----:B------:R-:W-:Y:S02]  /*5a70*/  @P0 VIADD R0, R5, 0x380 ;  /* 0x0000038005000836 */ /* 0x000fe40000000000 */
[----:B------:R-:W-:Y:S01]  /*5a80*/  @P0 VIADD R2, R4, 0x380 ;  /* 0x0000038004020836 */ /* 0x000fe20000000000 */
[----:B-1----:R-:W-:Y:S01]  /*5a90*/  UMOV UR4, UR13 ;  /* 0x0000000d00047c82 */ /* 0x002fe20008000000 */
[----:B------:R-:W-:Y:S01]  /*5aa0*/  UMOV UR5, 0x40004040 ;  /* 0x4000404000057882 */ /* 0x000fe20000000000 */
[----:B------:R-:W-:Y:S02]  /*5ab0*/  UMOV UR13, 0x40004040 ;  /* 0x40004040000d7882 */ /* 0x000fe40000000000 */
[----:B------:R-:W-:Y:S02]  /*5ac0*/  @P0 R2UR UR14, R2 ;  /* 0x00000000020e02ca */ /* 0x000fe400000e0000 */
[----:B--2---:R-:W-:Y:S01]  /*5ad0*/  @P3 R2UR UR8, R14 ;  /* 0x000000000e0832ca */ /* 0x004fe200000e0000 */
[----:B------:R-:W-:Y:S01]  /*5ae0*/  UMOV UR6, 0x0 ;  /* 0x0000000000067882 */ /* 0x000fe20000000000 */
[----:B------:R-:W-:Y:S01]  /*5af0*/  UMOV UR7, 0x8218010 ;  /* 0x0821801000077882 */ /* 0x000fe20000000000 */
[----:B------:R-:W-:Y:S01]  /*5b00*/  UMOV UR10, 0x0 ;  /* 0x00000000000a7882 */ /* 0x000fe20000000000 */
[----:B------:R1:W-:Y:S01]  /*5b10*/  UTCHMMA gdesc[UR4], gdesc[UR48], tmem[UR21], tmem[UR6], idesc[UR7], UPT ;  /* 0x00ff0630040075ea */ /* 0x0003e2000b800015 */
[----:B------:R-:W-:Y:S01]  /*5b20*/  UMOV UR11, 0x8218010 ;  /* 0x08218010000b7882 */ /* 0x000fe20000000000 */
[----:B------:R-:W-:Y:S01]  /*5b30*/  UMOV UR9, 0x40004040 ;  /* 0x4000404000097882 */ /* 0x000fe20000000000 */
[----:B------:R-:W-:Y:S01]  /*5b40*/  @P0 R2UR UR16, R0 ;  /* 0x00000000001002ca */ /* 0x000fe200000e0000 */
[----:B------:R-:W-:Y:S05]  /*5b50*/  IMAD.MOV.U32 R0, RZ, RZ, 0x100 ;  /* 0x00000100ff007424 */ /* 0x000fea00078e00ff */
[----:B------:R2:W-:Y:S01]  /*5b60*/  UTCHMMA gdesc[UR8], gdesc[UR44], tmem[UR19], tmem[UR10], idesc[UR11], UPT ;  /* 0x00ff0a2c080075ea */ /* 0x0005e2000b800013 */
[----:B------:R3:W-:Y:S01]  /*5b70*/  UTCHMMA gdesc[UR52], gdesc[UR34], tmem[UR20], tmem[UR6], idesc[UR7], UPT ;  /* 0x00ff0622340075ea */ /* 0x0007e2000b800014 */
[----:B------:R-:W-:Y:S01]  /*5b80*/  R2UR UR17, R0 ;  /* 0x00000000001172ca */ /* 0x000fe200000e0000 */
[----:B-1----:R-:W-:Y:S01]  /*5b90*/  UMOV UR4, 0x0 ;  /* 0x0000000000047882 */ /* 0x002fe20000000000 */
[----:B------:R-:W-:Y:S01]  /*5ba0*/  UMOV UR5, 0x8218010 ;  /* 0x0821801000057882 */ /* 0x000fe20000000000 */
[----:B--2---:R-:W-:Y:S01]  /*5bb0*/  UMOV UR8, 0x0 ;  /* 0x0000000000087882 */ /* 0x004fe20000000000 */
[----:B---3--:R-:W-:Y:S01]  /*5bc0*/  UMOV UR6, UR15 ;  /* 0x0000000f00067c82 */ /* 0x008fe20008000000 */
[----:B------:R-:W-:Y:S01]  /*5bd0*/  UMOV UR7, 0x40004040 ;  /* 0x4000404000077882 */ /* 0x000fe20000000000 */
[----:B------:R-:W-:Y:S01]  /*5be0*/  UMOV UR9, 0x8218010 ;  /* 0x0821801000097882 */ /* 0x000fe20000000000 */
[----:B------:R1:W-:Y:S01]  /*5bf0*/  UTCHMMA gdesc[UR12], gdesc[UR6], tmem[UR18], tmem[UR4], idesc[UR5], UPT ;  /* 0x00ff04060c0075ea */ /* 0x0003e2000b800012 */
[----:B------:R-:W-:Y:S01]  /*5c00*/  UMOV UR10, UR14 ;  /* 0x0000000e000a7c82 */ /* 0x000fe20008000000 */
[----:B------:R-:W-:Y:S01]  /*5c10*/  UMOV UR11, 0x40004040 ;  /* 0x40004040000b7882 */ /* 0x000fe20000000000 */
[----:B-1----:R-:W-:Y:S01]  /*5c20*/  UMOV UR4, UR16 ;  /* 0x0000001000047c82 */ /* 0x002fe20008000000 */
[----:B------:R-:W-:Y:S02]  /*5c30*/  UMOV UR5, 0x40004040 ;  /* 0x4000404000057882 */ /* 0x000fe40000000000 */
[----:B------:R1:W-:Y:S01]  /*5c40*/  UTCHMMA gdesc[UR10], gdesc[UR4], tmem[UR17], tmem[UR8], idesc[UR9], UPT ;  /* 0x00ff08040a0075ea */ /* 0x0003e2000b800011 */
[----:B------:R-:W-:Y:S05]  /*5c50*/  BRA.U !UP0, `(.L_x_120) ;  /* 0x0000000108047547 */ /* 0x000fea000b800000 */
[----:B-1----:R-:W-:Y:S05]  /*5c60*/  BPT.TRAP 0x1 ;  /* 0x000000040000795c */ /* 0x002fea0000300000 */
.L_x_120:
[----:B------:R-:W-:Y:S01]  /*5c70*/  UISETP.NE.U32.AND UP1, UPT, UR28, URZ, UPT ;  /* 0x000000ff1c00728c */ /* 0x000fe2000bf25070 */
[----:B------:R-:W-:Y:S01]  /*5c80*/  R2UR UR6, R13 ;  /* 0x000000000d0672ca */ /* 0x000fe200000e0000 */
[----:B-1----:R-:W-:Y:S01]  /*5c90*/  UIADD3 UR4, UPT, UPT, UR22, 0x38870, URZ ;  /* 0x0003887016047890 */ /* 0x002fe2000fffe0ff */
[----:B------:R-:W-:Y:S01]  /*5ca0*/  IMAD.MOV.U32 R0, RZ, RZ, RZ ;  /* 0x000000ffff007224 */ /* 0x000fe200078e00ff */
[----:B------:R-:W-:Y:S01]  /*5cb0*/  UIADD3 UR8, UPT, UPT, UR24, 0x2, URZ ;  /* 0x0000000218087890 */ /* 0x000fe2000fffe0ff */
[----:B------:R-:W-:Y:S01]  /*5cc0*/  IMAD.MOV.U32 R2, RZ, RZ, RZ ;  /* 0x000000ffff027224 */ /* 0x000fe200078e00ff */
[----:B------:R-:W-:Y:S01]  /*5cd0*/  UIADD3 UR14, UPT, UPT, UR24, 0x4, URZ ;  /* 0x00000004180e7890 */ /* 0x000fe2000fffe0ff */
[----:B------:R-:W-:Y:S01]  /*5ce0*/  BSSY.RECONVERGENT B0, `(.L_x_121) ;  /* 0x0000037000007945 */ /* 0x000fe20003800200 */
[----:B------:R-:W-:Y:S01]  /*5cf0*/  R2UR UR5, R0 ;  /* 0x00000000000572ca */ /* 0x000fe200000e0000 */
[----:B------:R-:W-:Y:S01]  /*5d00*/  UMOV UR20, 0x0 ;  /* 0x0000000000147882 */ /* 0x000fe20000000000 */
[----:B------:R-:W-:Y:S01]  /*5d10*/  R2UR UR18, R2 ;  /* 0x00000000021272ca */ /* 0x000fe200000e0000 */
[----:B------:R1:W-:Y:S01]  /*5d20*/  UTCBAR [UR4], URZ ;  /* 0x000000ff040073e9 */ /* 0x0003e200080000ff */
[C---:B------:R-:W-:Y:S01]  /*5d30*/  R2UR UR23, R0.reuse ;  /* 0x00000000001772ca */ /* 0x040fe200000e0000 */
[----:B------:R-:W-:Y:S01]  /*5d40*/  UMOV UR21, 0x8210010 ;  /* 0x0821001000157882 */ /* 0x000fe20000000000 */
[----:B------:R-:W-:Y:S01]  /*5d50*/  ULEA UR16, UR33, UR6, 0xb ;  /* 0x0000000621107291 */ /* 0x000fe2000f8e58ff */
[----:B------:R-:W-:Y:S01]  /*5d60*/  R2UR UR19, R0 ;  /* 0x00000000001372ca */ /* 0x000fe200000e0000 */
[----:B------:R-:W-:Y:S01]  /*5d70*/  UMOV UR17, 0x40004040 ;  /* 0x4000404000117882 */ /* 0x000fe20000000000 */
[----:B------:R-:W-:Y:S01]  /*5d80*/  UMOV UR12, 0x0 ;  /* 0x00000000000c7882 */ /* 0x000fe20000000000 */
[----:B------:R-:W-:Y:S01]  /*5d90*/  UIADD3 UR10, UPT, UPT, UR16, 0x80, URZ ;  /* 0x00000080100a7890 */ /* 0x000fe2000fffe0ff */
[----:B------:R-:W-:Y:S01]  /*5da0*/  LOP3.LUT R10, R10, 0x1, RZ, 0x3c, !PT ;  /* 0x000000010a0a7812 */ /* 0x000fe200078e3cff */
[----:B------:R-:W-:Y:S01]  /*5db0*/  UIADD3 UR6, UPT, UPT, UR16, 0x100, URZ ;  /* 0x0000010010067890 */ /* 0x000fe2000fffe0ff */
[----:B------:R-:W-:Y:S02]  /*5dc0*/  UMOV UR13, 0x8210010 ;  /* 0x08210010000d7882 */ /* 0x000fe40000000000 */
[----:B------:R2:W-:Y:S01]  /*5dd0*/  UTCHMMA gdesc[UR24], gdesc[UR16], tmem[UR5], tmem[UR20], idesc[UR21], UP1 ;  /* 0x00ff1410180075ea */ /* 0x0005e20008800005 */
[----:B------:R-:W-:Y:S01]  /*5de0*/  UMOV UR9, 0x40004040 ;  /* 0x4000404000097882 */ /* 0x000fe20000000000 */
[----:B------:R-:W-:Y:S01]  /*5df0*/  UMOV UR11, 0x40004040 ;  /* 0x40004040000b7882 */ /* 0x000fe20000000000 */
[----:B------:R-:W-:Y:S01]  /*5e00*/  UMOV UR28, 0x0 ;  /* 0x00000000001c7882 */ /* 0x000fe20000000000 */
[----:B------:R3:W-:Y:S01]  /*5e10*/  UTCHMMA gdesc[UR8], gdesc[UR10], tmem[UR18], tmem[UR12], idesc[UR13], UPT ;  /* 0x00ff0c0a080075ea */ /* 0x0007e2000b800012 */
[----:B------:R-:W-:Y:S01]  /*5e20*/  UMOV UR29, 0x8210010 ;  /* 0x08210010001d7882 */ /* 0x000fe20000000000 */
[----:B------:R-:W-:Y:S01]  /*5e30*/  UMOV UR15, 0x40004040 ;  /* 0x40004040000f7882 */ /* 0x000fe20000000000 */
[----:B------:R-:W-:Y:S02]  /*5e40*/  UMOV UR7, 0x40004040 ;  /* 0x4000404000077882 */ /* 0x000fe40000000000 */
[----:B------:R4:W-:Y:S01]  /*5e50*/  UTCHMMA gdesc[UR14], gdesc[UR6], tmem[UR23], tmem[UR28], idesc[UR29], UPT ;  /* 0x00ff1c060e0075ea */ /* 0x0009e2000b800017 */
[----:B-1----:R-:W-:Y:S02]  /*5e60*/  UIADD3 UR4, UPT, UPT, UR16, 0x180, URZ ;  /* 0x0000018010047890 */ /* 0x002fe4000fffe0ff */
[----:B--2---:R-:W-:Y:S01]  /*5e70*/  UIADD3 UR20, UPT, UPT, UR24, 0x400, URZ ;  /* 0x0000040018147890 */ /* 0x004fe2000fffe0ff */
[----:B------:R-:W-:Y:S01]  /*5e80*/  R2UR UR17, R2 ;  /* 0x00000000021172ca */ /* 0x000fe200000e0000 */
[----:B------:R-:W-:Y:S01]  /*5e90*/  UMOV UR5, 0x40004040 ;  /* 0x4000404000057882 */ /* 0x000fe20000000000 */
[----:B------:R-:W-:Y:S01]  /*5ea0*/  UMOV UR21, 0x40004040 ;  /* 0x4000404000157882 */ /* 0x000fe20000000000 */
[----:B---3--:R-:W-:Y:S02]  /*5eb0*/  UIADD3 UR12, UPT, UPT, UR24, 0x6, URZ ;  /* 0x00000006180c7890 */ /* 0x008fe4000fffe0ff */
[----:B------:R-:W-:Y:S02]  /*5ec0*/  UIADD3 UR10, UPT, UPT, UR16, 0x280, URZ ;  /* 0x00000280100a7890 */ /* 0x000fe4000fffe0ff */
[----:B------:R-:W-:Y:S01]  /*5ed0*/  UIADD3 UR18, UPT, UPT, UR24, 0x404, URZ ;  /* 0x0000040418127890 */ /* 0x000fe2000fffe0ff */
[C---:B----4-:R-:W-:Y:S01]  /*5ee0*/  R2UR UR28, R0.reuse ;  /* 0x00000000001c72ca */ /* 0x050fe200000e0000 */
[----:B------:R-:W-:Y:S01]  /*5ef0*/  UIADD3 UR14, UPT, UPT, UR16, 0x200, URZ ;  /* 0x00000200100e7890 */ /* 0x000fe2000fffe0ff */
[----:B------:R-:W-:Y:S01]  /*5f00*/  R2UR UR29, R0 ;  /* 0x00000000001d72ca */ /* 0x000fe200000e0000 */
[----:B------:R-:W-:Y:S01]  /*5f10*/  UIADD3 UR6, UPT, UPT, UR24, 0x402, URZ ;  /* 0x0000040218067890 */ /* 0x000fe2000fffe0ff */
[----:B------:R-:W-:Y:S01]  /*5f20*/  UMOV UR8, 0x0 ;  /* 0x0000000000087882 */ /* 0x000fe20000000000 */
[----:B------:R-:W-:Y:S01]  /*5f30*/  UMOV UR9, 0x8210010 ;  /* 0x0821001000097882 */ /* 0x000fe20000000000 */
[----:B------:R-:W-:Y:S02]  /*5f40*/  UMOV UR13, 0x40004040 ;  /* 0x40004040000d7882 */ /* 0x000fe40000000000 */
[----:B------:R1:W-:Y:S05]  /*5f50*/  UTCHMMA gdesc[UR12], gdesc[UR4], tmem[UR19], tmem[UR8], idesc[UR9], UPT ;  /* 0x00ff08040c0075ea */ /* 0x0003ea000b800013 */
[----:B------:R2:W-:Y:S01]  /*5f60*/  UTCHMMA gdesc[UR20], gdesc[UR14], tmem[UR28], tmem[UR8], idesc[UR9], UPT ;  /* 0x00ff080e140075ea */ /* 0x0005e2000b80001c */
[----:B------:R3:W-:Y:S01]  /*5f70*/  UTCHMMA gdesc[UR6], gdesc[UR10], tmem[UR17], tmem[UR8], idesc[UR9], UPT ;  /* 0x00ff080a060075ea */ /* 0x0007e2000b800011 */
[----:B-1----:R-:W-:Y:S02]  /*5f80*/  UIADD3 UR12, UPT, UPT, UR16, 0x300, URZ ;  /* 0x00000300100c7890 */ /* 0x002fe4000fffe0ff */
[----:B------:R-:W-:Y:S01]  /*5f90*/  UIADD3 UR4, UPT, UPT, UR24, 0x406, URZ ;  /* 0x0000040618047890 */ /* 0x000fe2000fffe0ff */
[----:B--2---:R-:W-:Y:S01]  /*5fa0*/  UMOV UR20, 0x0 ;  /* 0x0000000000147882 */ /* 0x004fe20000000000 */
[----:B---3--:R-:W-:Y:S01]  /*5fb0*/  UIADD3 UR8, UPT, UPT, UR16, 0x380, URZ ;  /* 0x0000038010087890 */ /* 0x008fe2000fffe0ff */
[----:B------:R-:W-:Y:S01]  /*5fc0*/  UMOV UR21, 0x8210010 ;  /* 0x0821001000157882 */ /* 0x000fe20000000000 */
[----:B------:R-:W-:Y:S01]  /*5fd0*/  UMOV UR19, 0x40004040 ;  /* 0x4000404000137882 */ /* 0x000fe20000000000 */
[----:B------:R-:W-:Y:S02]  /*5fe0*/  UMOV UR14, 0x0 ;  /* 0x00000000000e7882 */ /* 0x000fe40000000000 */
[----:B------:R1:W-:Y:S01]  /*5ff0*/  UTCHMMA gdesc[UR18], gdesc[UR12], tmem[UR29], tmem[UR20], idesc[UR21], UPT ;  /* 0x00ff140c120075ea */ /* 0x0003e2000b80001d */
[----:B------:R-:W-:Y:S01]  /*6000*/  UMOV UR15, 0x8210010 ;  /* 0x08210010000f7882 */ /* 0x000fe20000000000 */
[----:B------:R-:W-:Y:S02]  /*6010*/  UMOV UR9, 0x40004040 ;  /* 0x4000404000097882 */ /* 0x000fe40000000000 */
[----:B------:R1:W-:Y:S01]  /*6020*/  UTCHMMA gdesc[UR4], gdesc[UR8], tmem[UR23], tmem[UR14], idesc[UR15], UPT ;  /* 0x00ff0e08040075ea */ /* 0x0003e2000b800017 */
[----:B------:R-:W-:Y:S05]  /*6030*/  @!P4 BRA `(.L_x_122) ;  /* 0x000000000004c947 */ /* 0x000fea0003800000 */
[----:B-1----:R-:W-:Y:S05]  /*6040*/  BPT.TRAP 0x1 ;  /* 0x000000040000795c */ /* 0x002fea0000300000 */
.L_x_122:
[----:B-1----:R-:W-:Y:S05]  /*6050*/  BSYNC.RECONVERGENT B0 ;  /* 0x0000000000007941 */ /* 0x002fea0003800200 */
.L_x_121:
[----:B------:R-:W-:Y:S04]  /*6060*/  ULEA UR4, UR33, UR22, 0x3 ;  /* 0x0000001621047291 */ /* 0x000fe8000f8e18ff */
[----:B------:R-:W-:Y:S02]  /*6070*/  UIADD3 UR5, UPT, UPT, UR4, 0x38810, URZ ;  /* 0x0003881004057890 */ /* 0x000fe4000fffe0ff */
[----:B------:R-:W-:Y:S04]  /*6080*/  UIADD3 UR4, UPT, UPT, UR33, 0x1, URZ ;  /* 0x0000000121047890 */ /* 0x000fe8000fffe0ff */
[----:B------:R-:W-:Y:S03]  /*6090*/  UISETP.NE.AND UP1, UPT, UR4, 0x2, UPT ;  /* 0x000000020400788c */ /* 0x000fe6000bf25270 */
[----:B------:R1:W-:Y:S01]  /*60a0*/  UTCBAR [UR5], URZ ;  /* 0x000000ff050073e9 */ /* 0x0003e200080000ff */
[----:B------:R-:W-:Y:S01]  /*60b0*/  USEL UR33, UR4, URZ, UP1 ;  /* 0x000000ff04217287 */ /* 0x000fe20008800000 */
[----:B------:R-:W-:Y:S11]  /*60c0*/  BRA.U !UP0, `(.L_x_123) ;  /* 0x0000000108047547 */ /* 0x000ff6000b800000 */
[----:B-1----:R-:W-:Y:S05]  /*60d0*/  BPT.TRAP 0x1 ;  /* 0x000000040000795c */ /* 0x002fea0000300000 */
.L_x_123:
[----:B------:R-:W-:Y:S01]  /*60e0*/  LOP3.LUT R12, R12, 0x1, RZ, 0x3c, !PT ;  /* 0x000000010c0c7812 */ /* 0x000fe200078e3cff */
[----:B------:R-:W-:Y:S09]  /*60f0*/  UIADD3 UR4, UPT, UPT, UR22, 0x38898, URZ ;  /* 0x0003889816047890 */ /* 0x000ff2000fffe0ff */
[----:B------:R2:W-:Y:S01]  /*6100*/  UTCBAR [UR4], URZ ;  /* 0x000000ff040073e9 */ /* 0x0005e200080000ff */
[----:B------:R-:W-:Y:S05]  /*6110*/  BRA.U !UP0, `(.L_x_124) ;  /* 0x0000000108047547 */ /* 0x000fea000b800000 */
[----:B-12---:R-:W-:Y:S05]  /*6120*/  BPT.TRAP 0x1 ;  /* 0x000000040000795c */ /* 0x006fea0000300000 */
.L_x_124:
[----:B------:R-:W-:Y:S04]  /*6130*/  SHF.L.U32 R2, R10, 0x1f, RZ ;  /* 0x0000001f0a027819 */ /* 0x000fe800000006ff */
[----:B------:R-:W3:Y:S02]  /*6140*/  SYNCS.PHASECHK.TRANS64.TRYWAIT P0, [UR22+0x38878], R2 ;  /* 0x03887802ff0075a7 */ /* 0x000ee40008001116 */
[----:B---3--:R-:W-:Y:S05]  /*6150*/  @!P0 BRA `(.L_x_125) ;  /* 0x000000a800688947 */ /* 0x008fea0003800000 */
.L_x_290:
[----:B------:R-:W-:Y:S05]  /*6160*/  BRA.U !UP4, `(.L_x_126) ;  /* 0x000000010c047547 */ /* 0x000fea000b800000 */
[----:B-12---:R-:W-:Y:S05]  /*6170*/  BPT.TRAP 0x1 ;  /* 0x000000040000795c */ /* 0x006fea0000300000 */
.L_x_126:
[----:B------:R-:W-:Y:S01]  /*6180*/  SHF.L.U32 R14, R7, 0x1f, RZ ;  /* 0x0000001f070e7819 */ /* 0x000fe200000006ff */
[----:B---3--:R-:W-:Y:S02]  /*6190*/  HFMA2 R0, -RZ, RZ, 0, 1.52587890625e-05 ;  /* 0x00000100ff007431 */ /* 0x008fe400000001ff */
[----:B------:R-:W-:Y:S01]  /*61a0*/  IMAD.MOV.U32 R2, RZ, RZ, 0x100 ;  /* 0x00000100ff027424 */ /* 0x000fe200078e00ff */
[----:B------:R-:W3:Y:S02]  /*61b0*/  SYNCS.PHASECHK.TRANS64.TRYWAIT P0, [UR22+0x38820], R14 ;  /* 0x0388200eff0075a7 */ /* 0x000ee40008001116 */
[----:B---3--:R-:W-:Y:S05]  /*61c0*/  @!P0 BRA `(.L_x_127) ;  /* 0x000000a800648947 */ /* 0x008fea0003800000 */
.L_x_292:
[----:B--2---:R-:W-:Y:S01]  /*61d0*/  UIADD3 UR4, UPT, UPT, UR26, 0x4, URZ ;  /* 0x000000041a047890 */ /* 0x004fe2000fffe0ff */
[----:B------:R-:W-:Y:S01]  /*61e0*/  R2UR UR10, R2 ;  /* 0x00000000020a72ca */ /* 0x000fe200000e0000 */
[----:B------:R-:W-:Y:S01]  /*61f0*/  UMOV UR8, 0x0 ;  /* 0x0000000000087882 */ /* 0x000fe20000000000 */
[----:B------:R-:W-:Y:S01]  /*6200*/  UMOV UR9, 0x8200010 ;  /* 0x0820001000097882 */ /* 0x000fe20000000000 */
[----:B------:R-:W-:Y:S01]  /*6210*/  IMAD.MOV.U32 R2, RZ, RZ, 0x100 ;  /* 0x00000100ff027424 */ /* 0x000fe200078e00ff */
[----:B------:R-:W-:Y:S01]  /*6220*/  R2UR UR18, R0 ;  /* 0x00000000001272ca */ /* 0x000fe200000e0000 */
[----:B------:R-:W-:Y:S01]  /*6230*/  UMOV UR14, UR40 ;  /* 0x00000028000e7c82 */ /* 0x000fe20008000000 */
[----:B------:R-:W-:Y:S01]  /*6240*/  UMOV UR15, 0x40004040 ;  /* 0x40004040000f7882 */ /* 0x000fe20000000000 */
[----:B------:R-:W-:Y:S01]  /*6250*/  UMOV UR12, 0x0 ;  /* 0x00000000000c7882 */ /* 0x000fe20000000000 */
[----:B------:R-:W-:Y:S01]  /*6260*/  R2UR UR19, R2 ;  /* 0x00000000021372ca */ /* 0x000fe200000e0000 */
[----:B------:R-:W-:Y:S01]  /*6270*/  UMOV UR13, 0x8200010 ;  /* 0x08200010000d7882 */ /* 0x000fe20000000000 */
[----:B------:R-:W-:Y:S01]  /*6280*/  UMOV UR6, UR38 ;  /* 0x0000002600067c82 */ /* 0x000fe20008000000 */
[----:B------:R-:W-:Y:S01]  /*6290*/  UMOV UR7, 0x40004040 ;  /* 0x4000404000077882 */ /* 0x000fe20000000000 */
[----:B------:R-:W-:Y:S01]  /*62a0*/  UMOV UR11, 0x8200010 ;  /* 0x08200010000b7882 */ /* 0x000fe20000000000 */
[----:B------:R2:W-:Y:S01]  /*62b0*/  UTCHMMA gdesc[UR26], gdesc[UR30], tmem[UR10], tmem[UR8], idesc[UR9], !UPT ;  /* 0x00ff081e1a0075ea */ /* 0x0005e2000f80000a */
[----:B------:R-:W-:Y:S01]  /*62c0*/  UMOV UR16, UR36 ;  /* 0x0000002400107c82 */ /* 0x000fe20008000000 */
[----:B------:R-:W-:Y:S01]  /*62d0*/  UMOV UR17, 0x40004040 ;  /* 0x4000404000117882 */ /* 0x000fe20000000000 */
[----:B-1----:R-:W-:Y:S01]  /*62e0*/  UMOV UR5, 0x40004040 ;  /* 0x4000404000057882 */ /* 0x002fe20000000000 */
[----:B------:R1:W-:Y:S01]  /*62f0*/  UTCHMMA gdesc[UR6], gdesc[UR14], tmem[UR18], tmem[UR12], idesc[UR13], UPT ;  /* 0x00ff0c0e060075ea */ /* 0x0003e2000b800012 */
[----:B------:R-:W-:Y:S01]  /*6300*/  UMOV UR29, 0x8200010 ;  /* 0x08200010001d7882 */ /* 0x000fe20000000000 */
[----:B---3--:R-:W-:Y:S02]  /*6310*/  IMAD.MOV.U32 R3, RZ, RZ, 0x100 ;  /* 0x00000100ff037424 */ /* 0x008fe400078e00ff */
[----:B------:R-:W-:Y:S03]  /*6320*/  IMAD.MOV.U32 R0, RZ, RZ, 0x100 ;  /* 0x00000100ff007424 */ /* 0x000fe600078e00ff */
[----:B------:R-:W-:Y:S02]  /*6330*/  R2UR UR21, R3 ;  /* 0x00000000031572ca */ /* 0x000fe400000e0000 */
[C---:B------:R-:W-:Y:S02]  /*6340*/  R2UR UR28, R0.reuse ;  /* 0x00000000001c72ca */ /* 0x040fe400000e0000 */
[C---:B------:R-:W-:Y:S02]  /*6350*/  R2UR UR23, R0.reuse ;  /* 0x00000000001772ca */ /* 0x040fe400000e0000 */
[C---:B------:R-:W-:Y:S01]  /*6360*/  R2UR UR20, R0.reuse ;  /* 0x00000000001472ca */ /* 0x040fe200000e0000 */
[----:B--2---:R-:W-:Y:S01]  /*6370*/  UIADD3 UR8, UPT, UPT, UR26, 0x6, URZ ;  /* 0x000000061a087890 */ /* 0x004fe2000fffe0ff */
[----:B------:R-:W-:Y:S01]  /*6380*/  UMOV UR10, 0x0 ;  /* 0x00000000000a7882 */ /* 0x000fe20000000000 */
[----:B------:R-:W-:Y:S01]  /*6390*/  UMOV UR9, 0x40004040 ;  /* 0x4000404000097882 */ /* 0x000fe20000000000 */
[----:B-1----:R-:W-:Y:S01]  /*63a0*/  UIADD3 UR12, UPT, UPT, UR30, 0x6, URZ ;  /* 0x000000061e0c7890 */ /* 0x002fe2000fffe0ff */
[----:B------:R1:W-:Y:S01]  /*63b0*/  UTCHMMA gdesc[UR4], gdesc[UR16], tmem[UR19], tmem[UR10], idesc[UR11], UPT ;  /* 0x00ff0a10040075ea */ /* 0x0003e2000b800013 */
[----:B------:R-:W-:Y:S01]  /*63c0*/  UIADD3 UR6, UPT, UPT, UR30, 0x400, URZ ;  /* 0x000004001e067890 */ /* 0x000fe2000fffe0ff */
[----:B------:R-:W-:Y:S01]  /*63d0*/  R2UR UR18, R0 ;  /* 0x00000000001272ca */ /* 0x000fe200000e0000 */
[----:B------:R-:W-:Y:S01]  /*63e0*/  UMOV UR14, 0x0 ;  /* 0x00000000000e7882 */ /* 0x000fe20000000000 */
[----:B------:R-:W-:Y:S01]  /*63f0*/  UMOV UR15, 0x8200010 ;  /* 0x08200010000f7882 */ /* 0x000fe20000000000 */
[----:B------:R-:W-:Y:S03]  /*6400*/  UMOV UR13, 0x40004040 ;  /* 0x40004040000d7882 */ /* 0x000fe60000000000 */
[----:B------:R2:W-:Y:S01]  /*6410*/  UTCHMMA gdesc[UR8], gdesc[UR12], tmem[UR21], tmem[UR14], idesc[UR15], UPT ;  /* 0x00ff0e0c080075ea */ /* 0x0005e2000b800015 */
[----:B-1----:R-:W-:Y:S02]  /*6420*/  UIADD3 UR10, UPT, UPT, UR26, 0x400, URZ ;  /* 0x000004001a0a7890 */ /* 0x002fe4000fffe0ff */
[----:B------:R-:W-:Y:S01]  /*6430*/  UIADD3 UR16, UPT, UPT, UR30, 0x402, URZ ;  /* 0x000004021e107890 */ /* 0x000fe2000fffe0ff */
[----:B------:R-:W-:Y:S01]  /*6440*/  UMOV UR4, 0x0 ;  /* 0x0000000000047882 */ /* 0x000fe20000000000 */
[----:B------:R-:W-:Y:S01]  /*6450*/  UMOV UR5, 0x8200010 ;  /* 0x0820001000057882 */ /* 0x000fe20000000000 */
[----:B------:R-:W-:Y:S01]  /*6460*/  UMOV UR11, 0x40004040 ;  /* 0x40004040000b7882 */ /* 0x000fe20000000000 */
[----:B--2---:R-:W-:Y:S03]  /*6470*/  UIADD3 UR14, UPT, UPT, UR26, 0x402, URZ ;  /* 0x000004021a0e7890 */ /* 0x004fe6000fffe0ff */
[----:B------:R1:W-:Y:S01]  /*6480*/  UTCHMMA gdesc[UR10], gdesc[UR6], tmem[UR28], tmem[UR4], idesc[UR5], UPT ;  /* 0x00ff04060a0075ea */ /* 0x0003e2000b80001c */
[----:B------:R-:W-:Y:S02]  /*6490*/  UIADD3 UR12, UPT, UPT, UR30, 0x404, URZ ;  /* 0x000004041e0c7890 */ /* 0x000fe4000fffe0ff */
[----:B------:R-:W-:Y:S01]  /*64a0*/  UIADD3 UR8, UPT, UPT, UR26, 0x404, URZ ;  /* 0x000004041a087890 */ /* 0x000fe2000fffe0ff */
[----:B------:R-:W-:Y:S01]  /*64b0*/  UMOV UR15, 0x40004040 ;  /* 0x40004040000f7882 */ /* 0x000fe20000000000 */
[----:B-1----:R-:W-:Y:S01]  /*64c0*/  UIADD3 UR4, UPT, UPT, UR26, 0x406, URZ ;  /* 0x000004061a047890 */ /* 0x002fe2000fffe0ff */
[----:B------:R-:W-:Y:S01]  /*64d0*/  UMOV UR28, 0x0 ;  /* 0x00000000001c7882 */ /* 0x000fe20000000000 */
[----:B------:R-:W-:Y:S01]  /*64e0*/  UMOV UR10, 0x0 ;  /* 0x00000000000a7882 */ /* 0x000fe20000000000 */
[----:B------:R1:W-:Y:S01]  /*64f0*/  UTCHMMA gdesc[UR14], gdesc[UR16], tmem[UR23], tmem[UR28], idesc[UR29], UPT ;  /* 0x00ff1c100e0075ea */ /* 0x0003e2000b800017 */
[----:B------:R-:W-:Y:S01]  /*6500*/  UMOV UR11, 0x8200010 ;  /* 0x08200010000b7882 */ /* 0x000fe20000000000 */
[----:B------:R-:W-:Y:S02]  /*6510*/  UMOV UR6, 0x0 ;  /* 0x0000000000067882 */ /* 0x000fe40000000000 */
[----:B------:R1:W-:Y:S01]  /*6520*/  UTCHMMA gdesc[UR8], gdesc[UR12], tmem[UR20], tmem[UR10], idesc[UR11], UPT ;  /* 0x00ff0a0c080075ea */ /* 0x0003e2000b800014 */
[----:B------:R-:W-:Y:S01]  /*6530*/  UMOV UR7, 0x8200010 ;  /* 0x0820001000077882 */ /* 0x000fe20000000000 */
[----:B------:R-:W-:Y:S02]  /*6540*/  UMOV UR5, 0x40004040 ;  /* 0x4000404000057882 */ /* 0x000fe40000000000 */
[----:B------:R1:W-:Y:S01]  /*6550*/  UTCHMMA gdesc[UR4], gdesc[UR70], tmem[UR18], tmem[UR6], idesc[UR7], UPT ;  /* 0x00ff0646040075ea */ /* 0x0003e2000b800012 */
[----:B------:R-:W-:Y:S05]  /*6560*/  BRA.U !UP0, `(.L_x_128) ;  /* 0x0000000108047547 */ /* 0x000fea000b800000 */
[----:B-1----:R-:W-:Y:S05]  /*6570*/  BPT.TRAP 0x1 ;  /* 0x000000040000795c */ /* 0x002fea0000300000 */
.L_x_128:
[----:B-1----:R-:W-:Y:S09]  /*6580*/  UIADD3 UR4, UPT, UPT, UR22, 0x38860, URZ ;  /* 0x0003886016047890 */ /* 0x002ff2000fffe0ff */
[----:B------:R1:W-:Y:S01]  /*6590*/  UTCBAR [UR4], URZ ;  /* 0x000000ff040073e9 */ /* 0x0003e200080000ff */
[----:B------:R-:W-:Y:S05]  /*65a0*/  BRA.U !UP0, `(.L_x_129) ;  /* 0x0000000108047547 */ /* 0x000fea000b800000 */
[----:B-1----:R-:W-:Y:S05]  /*65b0*/  BPT.TRAP 0x1 ;  /* 0x000000040000795c */ /* 0x002fea0000300000 */
.L_x_129:
[----:B------:R-:W-:Y:S01]  /*65c0*/  SHF.L.U32 R14, R8, 0x1f, RZ ;  /* 0x0000001f080e7819 */ /* 0x000fe200000006ff */
[----:B------:R-:W-:Y:S01]  /*65d0*/  IMAD.MOV.U32 R2, RZ, RZ, 0x180 ;  /* 0x00000180ff027424 */ /* 0x000fe200078e00ff */
[----:B------:R-:W-:Y:S02]  /*65e0*/  MOV R0, 0x80 ;  /* 0x0000008000007802 */ /* 0x000fe40000000f00 */
[----:B------:R-:W2:Y:S02]  /*65f0*/  SYNCS.PHASECHK.TRANS64.TRYWAIT P0, [UR22+0x38880], R14 ;  /* 0x0388800eff0075a7 */ /* 0x000ea40008001116 */
[----:B--2---:R-:W-:Y:S05]  /*6600*/  @!P0 BRA `(.L_x_130) ;  /* 0x000000a4006c8947 */ /* 0x004fea0003800000 */
.L_x_294:
[----:B------:R-:W-:Y:S01]  /*6610*/  R2UR UR7, R2 ;  /* 0x00000000020772ca */ /* 0x000fe200000e0000 */
[----:B-1----:R-:W-:Y:S01]  /*6620*/  UIADD3 UR4, UPT, UPT, UR22, 0x20000, URZ ;  /* 0x0002000016047890 */ /* 0x002fe2000fffe0ff */
[----:B------:R-:W-:Y:S01]  /*6630*/  R2UR UR11, R0 ;  /* 0x00000000000b72ca */ /* 0x000fe200000e0000 */
[----:B------:R-:W-:Y:S01]  /*6640*/  UMOV UR20, 0x0 ;  /* 0x0000000000147882 */ /* 0x000fe20000000000 */
[----:B------:R-:W-:Y:S01]  /*6650*/  UMOV UR21, 0x8210010 ;  /* 0x0821001000157882 */ /* 0x000fe20000000000 */
[----:B------:R-:W-:Y:S01]  /*6660*/  USHF.R.U32.HI UR4, URZ, 0x4, UR4 ;  /* 0x00000004ff047899 */ /* 0x000fe20008011604 */
[----:B--2---:R-:W-:Y:S01]  /*6670*/  IMAD.MOV.U32 R3, RZ, RZ, 0x188 ;  /* 0x00000188ff037424 */ /* 0x004fe200078e00ff */
[----:B------:R-:W-:Y:S01]  /*6680*/  UMOV UR5, 0x40004040 ;  /* 0x4000404000057882 */ /* 0x000fe20000000000 */
[----:B------:R-:W-:Y:S01]  /*6690*/  UMOV UR28, 0x0 ;  /* 0x00000000001c7882 */ /* 0x000fe20000000000 */
[----:B------:R-:W-:Y:S01]  /*66a0*/  ULOP3.LUT UR4, UR4, 0x3fff, URZ, 0xc0, !UPT ;  /* 0x00003fff04047892 */ /* 0x000fe2000f8ec0ff */
[----:B------:R-:W-:Y:S01]  /*66b0*/  IMAD.MOV.U32 R2, RZ, RZ, 0x80 ;  /* 0x00000080ff027424 */ /* 0x000fe200078e00ff */
[----:B------:R-:W-:Y:S01]  /*66c0*/  R2UR UR14, R3 ;  /* 0x00000000030e72ca */ /* 0x000fe200000e0000 */
[----:B------:R-:W-:Y:S01]  /*66d0*/  IMAD.MOV.U32 R0, RZ, RZ, 0x190 ;  /* 0x00000190ff007424 */ /* 0x000fe200078e00ff */
[----:B------:R-:W-:Y:S01]  /*66e0*/  ULOP3.LUT UR4, UR4, 0x4000000, URZ, 0xfc, !UPT ;  /* 0x0400000004047892 */ /* 0x000fe2000f8efcff */
[----:B------:R-:W-:Y:S01]  /*66f0*/  IMAD.MOV.U32 R3, RZ, RZ, 0x80 ;  /* 0x00000080ff037424 */ /* 0x000fe200078e00ff */
[----:B------:R-:W-:Y:S01]  /*6700*/  R2UR UR15, R2 ;  /* 0x00000000020f72ca */ /* 0x000fe200000e0000 */
[----:B------:R-:W-:Y:S01]  /*6710*/  UMOV UR29, 0x8210010 ;  /* 0x08210010001d7882 */ /* 0x000fe20000000000 */
[----:B------:R-:W-:Y:S01]  /*6720*/  R2UR UR17, R0 ;  /* 0x00000000001172ca */ /* 0x000fe200000e0000 */
[----:B------:R-:W-:Y:S01]  /*6730*/  UMOV UR19, 0x8210010 ;  /* 0x0821001000137882 */ /* 0x000fe20000000000 */
[----:B------:R-:W-:Y:S01]  /*6740*/  R2UR UR13, R3 ;  /* 0x00000000030d72ca */ /* 0x000fe200000e0000 */
[----:B------:R-:W-:Y:S02]  /*6750*/  IMAD.MOV.U32 R2, RZ, RZ, 0x198 ;  /* 0x00000198ff027424 */ /* 0x000fe400078e00ff */
[----:B------:R1:W-:Y:S01]  /*6760*/  UTCHMMA tmem[UR7], gdesc[UR4], tmem[UR11], tmem[UR20], idesc[UR21], UPT ;  /* 0x00ff1404070079ea */ /* 0x0003e2000b80000b */
[----:B------:R-:W-:Y:S02]  /*6770*/  IMAD.MOV.U32 R0, RZ, RZ, 0x80 ;  /* 0x00000080ff007424 */ /* 0x000fe400078e00ff */
[----:B------:R-:W-:Y:S01]  /*6780*/  R2UR UR18, R2 ;  /* 0x00000000021272ca */ /* 0x000fe200000e0000 */
[----:B------:R-:W-:Y:S02]  /*6790*/  IMAD.MOV.U32 R3, RZ, RZ, 0x1a0 ;  /* 0x000001a0ff037424 */ /* 0x000fe400078e00ff */
[----:B------:R-:W-:Y:S01]  /*67a0*/  R2UR UR16, R0 ;  /* 0x00000000001072ca */ /* 0x000fe200000e0000 */
[----:B------:R2:W-:Y:S01]  /*67b0*/  UTCHMMA tmem[UR14], gdesc[UR68], tmem[UR15], tmem[UR28], idesc[UR29], UPT ;  /* 0x00ff1c440e0079ea */ /* 0x0005e2000b80000f */
[----:B------:R-:W-:Y:S01]  /*67c0*/  IMAD.MOV.U32 R0, RZ, RZ, 0x1a8 ;  /* 0x000001a8ff007424 */ /* 0x000fe200078e00ff */
[----:B------:R-:W-:Y:S01]  /*67d0*/  R2UR UR10, R3 ;  /* 0x00000000030a72ca */ /* 0x000fe200000e0000 */
[----:B------:R-:W-:Y:S02]  /*67e0*/  IMAD.MOV.U32 R2, RZ, RZ, 0x80 ;  /* 0x00000080ff027424 */ /* 0x000fe400078e00ff */
[----:B------:R-:W-:Y:S01]  /*67f0*/  IMAD.MOV.U32 R3, RZ, RZ, 0x80 ;  /* 0x00000080ff037424 */ /* 0x000fe200078e00ff */
[----:B------:R-:W-:Y:S01]  /*6800*/  R2UR UR8, R0 ;  /* 0x00000000000872ca */ /* 0x000fe200000e0000 */
[----:B------:R-:W-:Y:S01]  /*6810*/  IMAD.MOV.U32 R0, RZ, RZ, 0x1b0 ;  /* 0x000001b0ff007424 */ /* 0x000fe200078e00ff */
[C---:B------:R-:W-:Y:S02]  /*6820*/  R2UR UR12, R2.reuse ;  /* 0x00000000020c72ca */ /* 0x040fe400000e0000 */
[----:B------:R-:W-:Y:S01]  /*6830*/  R2UR UR9, R2 ;  /* 0x00000000020972ca */ /* 0x000fe200000e0000 */
[----:B------:R-:W-:Y:S01]  /*6840*/  IMAD.MOV.U32 R2, RZ, RZ, 0x1b8 ;  /* 0x000001b8ff027424 */ /* 0x000fe200078e00ff */
[----:B------:R-:W-:Y:S01]  /*6850*/  R2UR UR6, R0 ;  /* 0x00000000000672ca */ /* 0x000fe200000e0000 */
[----:B------:R-:W-:Y:S01]  /*6860*/  IMAD.MOV.U32 R0, RZ, RZ, 0x80 ;  /* 0x00000080ff007424 */ /* 0x000fe200078e00ff */
[----:B-1----:R-:W-:Y:S01]  /*6870*/  UMOV UR4, 0x0 ;  /* 0x0000000000047882 */ /* 0x002fe20000000000 */
[----:B------:R-:W-:Y:S01]  /*6880*/  UMOV UR5, 0x8210010 ;  /* 0x0821001000057882 */ /* 0x000fe20000000000 */
[----:B------:R-:W-:Y:S01]  /*6890*/  R2UR UR7, R3 ;  /* 0x00000000030772ca */ /* 0x000fe200000e0000 */
[----:B------:R1:W-:Y:S01]  /*68a0*/  UTCHMMA tmem[UR17], gdesc[UR66], tmem[UR13], tmem[UR4], idesc[UR5], UPT ;  /* 0x00ff0442110079ea */ /* 0x0003e2000b80000d */
[----:B------:R3:W-:Y:S03]  /*68b0*/  UTCHMMA tmem[UR18], gdesc[UR64], tmem[UR16], tmem[UR20], idesc[UR21], UPT ;  /* 0x00ff1440120079ea */ /* 0x0007e6000b800010 */
[----:B------:R4:W-:Y:S01]  /*68c0*/  UTCHMMA tmem[UR10], gdesc[UR62], tmem[UR12], tmem[UR28], idesc[UR29], UPT ;  /* 0x00ff1c3e0a0079ea */ /* 0x0009e2000b80000c */
[----:B--2---:R-:W-:Y:S01]  /*68d0*/  UMOV UR14, 0x0 ;  /* 0x00000000000e7882 */ /* 0x004fe20000000000 */
[----:B------:R-:W-:Y:S01]  /*68e0*/  UMOV UR15, 0x8210010 ;  /* 0x08210010000f7882 */ /* 0x000fe20000000000 */
[----:B-1----:R-:W-:Y:S01]  /*68f0*/  R2UR UR4, R2 ;  /* 0x00000000020472ca */ /* 0x002fe200000e0000 */
[----:B---3--:R-:W-:Y:S01]  /*6900*/  UMOV UR18, 0x0 ;  /* 0x0000000000127882 */ /* 0x008fe20000000000 */
[----:B------:R-:W-:Y:S01]  /*6910*/  R2UR UR5, R0 ;  /* 0x00000000000572ca */ /* 0x000fe200000e0000 */
[----:B------:R4:W-:Y:S02]  /*6920*/  UTCHMMA tmem[UR8], gdesc[UR60], tmem[UR9], tmem[UR18], idesc[UR19], UPT ;  /* 0x00ff123c080079ea */ /* 0x0009e4000b800009 */
[----:B------:R4:W-:Y:S10]  /*6930*/  UTCHMMA tmem[UR6], gdesc[UR58], tmem[UR7], tmem[UR20], idesc[UR21], UPT ;  /* 0x00ff143a060079ea */ /* 0x0009f4000b800007 */
[----:B------:R4:W-:Y:S01]  /*6940*/  UTCHMMA tmem[UR4], gdesc[UR56], tmem[UR5], tmem[UR14], idesc[UR15], UPT ;  /* 0x00ff0e38040079ea */ /* 0x0009e2000b800005 */
[----:B------:R-:W-:Y:S05]  /*6950*/  BRA.U !UP0, `(.L_x_131) ;  /* 0x0000000108047547 */ /* 0x000fea000b800000 */
[----:B----4-:R-:W-:Y:S05]  /*6960*/  BPT.TRAP 0x1 ;  /* 0x000000040000795c */ /* 0x010fea0000300000 */
.L_x_131:
[----:B----4-:R-:W-:Y:S09]  /*6970*/  UIADD3 UR4, UPT, UPT, UR22, 0x38888, URZ ;  /* 0x0003888816047890 */ /* 0x010ff2000fffe0ff */
[----:B------:R1:W-:Y:S01]  /*6980*/  UTCBAR [UR4], URZ ;  /* 0x000000ff040073e9 */ /* 0x0003e200080000ff */
[----:B------:R-:W-:Y:S05]  /*6990*/  BRA.U !UP4, `(.L_x_132) ;  /* 0x000000010c047547 */ /* 0x000fea000b800000 */
[----:B-1----:R-:W-:Y:S05]  /*69a0*/  BPT.TRAP 0x1 ;  /* 0x000000040000795c */ /* 0x002fea0000300000 */
.L_x_132:
[----:B------:R-:W-:Y:S01]  /*69b0*/  LOP3.LUT R7, R7, 0x1, RZ, 0x3c, !PT ;  /* 0x0000000107077812 */ /* 0x000fe200078e3cff */
[----:B------:R-:W2:Y:S01]  /*69c0*/  LDL.LU R0, [R1] ;  /* 0x0000000001007983 */ /* 0x000ea20000300800 */
[----:B------:R-:W-:Y:S01]  /*69d0*/  LOP3.LUT R9, R9, 0x1, RZ, 0x3c, !PT ;  /* 0x0000000109097812 */ /* 0x000fe200078e3cff */
[----:B-1----:R-:W-:Y:S01]  /*69e0*/  UIADD3 UR4, UPT, UPT, UR22, 0x38828, URZ ;  /* 0x0003882816047890 */ /* 0x002fe2000fffe0ff */
[----:B------:R-:W-:Y:S01]  /*69f0*/  LOP3.LUT R11, R11, 0x1, RZ, 0x3c, !PT ;  /* 0x000000010b0b7812 */ /* 0x000fe200078e3cff */
[----:B------:R-:W-:Y:S01]  /*6a00*/  UISETP.NE.AND UP1, UPT, UR32, 0x2, UPT ;  /* 0x000000022000788c */ /* 0x000fe2000bf25270 */
[----:B------:R-:W-:Y:S01]  /*6a10*/  LOP3.LUT R8, R8, 0x1, RZ, 0x3c, !PT ;  /* 0x0000000108087812 */ /* 0x000fe200078e3cff */
[----:B------:R-:W-:Y:S02]  /*6a20*/  UMOV UR28, 0x1 ;  /* 0x00000001001c7882 */ /* 0x000fe40000000000 */
[----:B------:R-:W-:Y:S02]  /*6a30*/  USEL UR5, URZ, 0x1, UP1 ;  /* 0x00000001ff057887 */ /* 0x000fe40008800000 */
[----:B------:R-:W-:Y:S01]  /*6a40*/  USEL UR16, UR32, URZ, UP1 ;  /* 0x000000ff20107287 */ /* 0x000fe20008800000 */
[----:B------:R1:W-:Y:S03]  /*6a50*/  UTCBAR [UR4], URZ ;  /* 0x000000ff040073e9 */ /* 0x0003e600080000ff */
[----:B------:R-:W-:Y:S02]  /*6a60*/  LOP3.LUT R6, R6, UR5, RZ, 0x3c, !PT ;  /* 0x0000000506067c12 */ /* 0x000fe4000f8e3cff */
[C---:B--2---:R-:W-:Y:S01]  /*6a70*/  ISETP.GT.U32.AND P0, PT, R0.reuse, 0x2, PT ;  /* 0x000000020000780c */ /* 0x044fe20003f04070 */
[----:B------:R-:W-:Y:S05]  /*6a80*/  VIADD R0, R0, 0xffffffff ;  /* 0xffffffff00007836 */ /* 0x000fea0000000000 */
[----:B------:R1:W-:Y:S07]  /*6a90*/  STL [R1], R0 ;  /* 0x0000000001007387 */ /* 0x0003ee0000100800 */
[----:B------:R-:W-:Y:S05]  /*6aa0*/  @P0 BRA `(.L_x_133) ;  /* 0xffffffe400ac0947 */ /* 0x000fea000383ffff */
.L_x_109:
[----:B------:R-:W-:Y:S05]  /*6ab0*/  BRA.U !UP0, `(.L_x_134) ;  /* 0x0000000108047547 */ /* 0x000fea000b800000 */
[----:B-1----:R-:W-:Y:S05]  /*6ac0*/  BPT.TRAP 0x1 ;  /* 0x000000040000795c */ /* 0x002fea0000300000 */
.L_x_134:
[----:B------:R-:W-:-:S05]  /*6ad0*/  HFMA2 R2, -RZ, RZ, 0, 5.9604644775390625e-08 ;  /* 0x00000001ff027431 */ /* 0x000fca00000001ff */
[----:B------:R-:W-:-:S04]  /*6ae0*/  SHF.L.U32 R2, R2, 0x1f, RZ ;  /* 0x0000001f02027819 */ /* 0x000fc800000006ff */
[----:B------:R-:W2:Y:S02]  /*6af0*/  SYNCS.PHASECHK.TRANS64.TRYWAIT P0, [UR22+0x388b0], R2 ;  /* 0x0388b002ff0075a7 */ /* 0x000ea40008001116 */
[----:B--2---:R-:W-:Y:S05]  /*6b00*/  @!P0 BRA `(.L_x_135) ;  /* 0x000000a000448947 */ /* 0x004fea0003800000 */
.L_x_296:
[----:B------:R-:W-:Y:S05]  /*6b10*/  BRA.U !UP0, `(.L_x_136) ;  /* 0x0000000108047547 */ /* 0x000fea000b800000 */
[----:B-1----:R-:W-:Y:S05]  /*6b20*/  BPT.TRAP 0x1 ;  /* 0x000000040000795c */ /* 0x002fea0000300000 */
.L_x_136:
[----:B-1----:R-:W-:-:S09]  /*6b30*/  UIADD3 UR4, UPT, UPT, UR22, 0x388a0, URZ ;  /* 0x000388a016047890 */ /* 0x002fd2000fffe0ff */
[----:B------:R1:W-:Y:S01]  /*6b40*/  UTCBAR [UR4], URZ ;  /* 0x000000ff040073e9 */ /* 0x0003e200080000ff */
[----:B------:R-:W-:Y:S05]  /*6b50*/  BRA.U !UP0, `(.L_x_137) ;  /* 0x0000000108047547 */ /* 0x000fea000b800000 */
[----:B-1----:R-:W-:Y:S05]  /*6b60*/  BPT.TRAP 0x1 ;  /* 0x000000040000795c */ /* 0x002fea0000300000 */
.L_x_137:
[----:B------:R-:W2:Y:S02]  /*6b70*/  SYNCS.PHASECHK.TRANS64.TRYWAIT P0, [UR22+0x388b8], R2 ;  /* 0x0388b802ff0075a7 */ /* 0x000ea40008001116 */
[----:B--2---:R-:W-:Y:S05]  /*6b80*/  @!P0 BRA `(.L_x_138) ;  /* 0x000000a0003c8947 */ /* 0x004fea0003800000 */
.L_x_298:
[----:B------:R-:W-:Y:S05]  /*6b90*/  BRA.U !UP0, `(.L_x_139) ;  /* 0x0000000108047547 */ /* 0x000fea000b800000 */
[----:B-1----:R-:W-:Y:S05]  /*6ba0*/  BPT.TRAP 0x1 ;  /* 0x000000040000795c */ /* 0x002fea0000300000 */
.L_x_139:
[----:B------:R-:W-:Y:S01]  /*6bb0*/  SHF.L.U32 R12, R12, 0x1f, RZ ;  /* 0x0000001f0c0c7819 */ /* 0x000fe200000006ff */
[----:B--2---:R-:W-:Y:S01]  /*6bc0*/  IMAD.MOV.U32 R2, RZ, RZ, RZ ;  /* 0x000000ffff027224 */ /* 0x004fe200078e00ff */
[----:B------:R-:W-:Y:S02]  /*6bd0*/  MOV R0, RZ ;  /* 0x000000ff00007202 */ /* 0x000fe40000000f00 */
[----:B------:R-:W2:Y:S02]  /*6be0*/  SYNCS.PHASECHK.TRANS64.TRYWAIT P0, [UR22+0x38890], R12 ;  /* 0x0388900cff0075a7 */ /* 0x000ea40008001116 */
[----:B--2---:R-:W-:Y:S05]  /*6bf0*/  @!P0 BRA `(.L_x_140) ;  /* 0x000000a000388947 */ /* 0x004fea0003800000 */
.L_x_300:
[----:B-1----:R-:W-:Y:S01]  /*6c00*/  R2UR UR4, R13 ;  /* 0x000000000d0472ca */ /* 0x002fe200000e0000 */
[----:B------:R-:W-:Y:S01]  /*6c10*/  IMAD.MOV.U32 R6, RZ, RZ, RZ ;  /* 0x000000ffff067224 */ /* 0x000fe200078e00ff */
[----:B------:R-:W-:Y:S01]  /*6c20*/  R2UR UR45, R2 ;  /* 0x00000000022d72ca */ /* 0x000fe200000e0000 */
[----:B--2---:R-:W-:Y:S01]  /*6c30*/  IMAD.MOV.U32 R3, RZ, RZ, RZ ;  /* 0x000000ffff037224 */ /* 0x004fe200078e00ff */
[----:B------:R-:W-:Y:S01]  /*6c40*/  R2UR UR44, R0 ;  /* 0x00000000002c72ca */ /* 0x000fe200000e0000 */
[----:B------:R-:W-:Y:S01]  /*6c50*/  IMAD.MOV.U32 R2, RZ, RZ, RZ ;  /* 0x000000ffff027224 */ /* 0x000fe200078e00ff */
[----:B------:R-:W-:Y:S01]  /*6c60*/  R2UR UR43, R6 ;  /* 0x00000000062b72ca */ /* 0x000fe200000e0000 */
[----:B------:R-:W-:Y:S01]  /*6c70*/  IMAD.MOV.U32 R0, RZ, RZ, RZ ;  /* 0x000000ffff007224 */ /* 0x000fe200078e00ff */
[----:B------:R-:W-:Y:S01]  /*6c80*/  UISETP.NE.U32.AND UP1, UPT, UR28, URZ, UPT ;  /* 0x000000ff1c00728c */ /* 0x000fe2000bf25070 */
[----:B------:R-:W-:Y:S01]  /*6c90*/  R2UR UR42, R3 ;  /* 0x00000000032a72ca */ /* 0x000fe200000e0000 */
[----:B------:R-:W-:Y:S01]  /*6ca0*/  UIADD3 UR18, UPT, UPT, UR24, 0x2, URZ ;  /* 0x0000000218127890 */ /* 0x000fe2000fffe0ff */
[----:B------:R-:W-:Y:S01]  /*6cb0*/  R2UR UR41, R2 ;  /* 0x00000000022972ca */ /* 0x000fe200000e0000 */
[----:B------:R-:W-:Y:S01]  /*6cc0*/  UIADD3 UR16, UPT, UPT, UR24, 0x4, URZ ;  /* 0x0000000418107890 */ /* 0x000fe2000fffe0ff */
[----:B------:R-:W-:Y:S01]  /*6cd0*/  R2UR UR40, R0 ;  /* 0x00000000002872ca */ /* 0x000fe200000e0000 */
[----:B------:R-:W-:Y:S01]  /*6ce0*/  ULEA UR4, UR33, UR4, 0xb ;  /* 0x0000000421047291 */ /* 0x000fe2000f8e58ff */
        /* <DEDUP_REMOVED lines=14> */
[----:B------:R-:W-:Y:S01]  /*6dd0*/  UIADD3 UR6, UPT, UPT, UR24, 0x406, URZ ;  /* 0x0000040618067890 */ /* 0x000fe2000fffe0ff */
[----:B------:R-:W-:Y:S01]  /*6de0*/  UMOV UR5, 0x40004040 ;  /* 0x4000404000057882 */ /* 0x000fe20000000000 */
[----:B------:R-:W-:Y:S01]  /*6df0*/  UIADD3 UR20, UPT, UPT, UR4, 0x380, URZ ;  /* 0x0000038004147890 */ /* 0x000fe2000fffe0ff */
[----:B------:R1:W-:Y:S01]  /*6e00*/  UTCHMMA gdesc[UR24], gdesc[UR4], tmem[UR45], tmem[UR60], idesc[UR61], UP1 ;  /* 0x00ff3c04180075ea */ /* 0x0003e2000880002d */
        /* <DEDUP_REMOVED lines=35> */
[----:B------:R-:W-:Y:S05]  /*7040*/  BRA.U !UP0, `(.L_x_141) ;  /* 0x0000000108047547 */ /* 0x000fea000b800000 */
[----:B-1----:R-:W-:Y:S05]  /*7050*/  BPT.TRAP 0x1 ;  /* 0x000000040000795c */ /* 0x002fea0000300000 */
.L_x_141:
[----:B-1----:R-:W-:Y:S01]  /*7060*/  USHF.R.U32.HI UR5, URZ, 0x4, UR22 ;  /* 0x00000004ff057899 */ /* 0x002fe20008011616 */
[----:B------:R-:W-:Y:S01]  /*7070*/  IMAD.MOV.U32 R0, RZ, RZ, 0x100 ;  /* 0x00000100ff007424 */ /* 0x000fe200078e00ff */
[----:B------:R-:W-:Y:S01]  /*7080*/  ELECT P0, URZ, PT ;  /* 0x0000000000ff782f */ /* 0x000fe20003800000 */
[----:B------:R-:W-:Y:S02]  /*7090*/  UIADD3 UR4, UPT, UPT, UR22, 0x28000, URZ ;  /* 0x0002800016047890 */ /* 0x000fe4000fffe0ff */
[----:B------:R-:W-:Y:S02]  /*70a0*/  ULOP3.LUT UR5, UR5, 0x3fff, URZ, 0xc0, !UPT ;  /* 0x00003fff05057892 */ /* 0x000fe4000f8ec0ff */
[----:B------:R-:W-:Y:S02]  /*70b0*/  USHF.R.U32.HI UR4, URZ, 0x4, UR4 ;  /* 0x00000004ff047899 */ /* 0x000fe40008011604 */
[----:B------:R-:W-:Y:S02]  /*70c0*/  ULOP3.LUT UR5, UR5, 0x4000000, URZ, 0xfc, !UPT ;  /* 0x0400000005057892 */ /* 0x000fe4000f8efcff */
[----:B------:R-:W-:Y:S01]  /*70d0*/  ULOP3.LUT UR4, UR4, 0x3fff, URZ, 0xc0, !UPT ;  /* 0x00003fff04047892 */ /* 0x000fe2000f8ec0ff */
[----:B------:R-:W-:-:S03]  /*70e0*/  UMOV UR14, 0x0 ;  /* 0x00000000000e7882 */ /* 0x000fc60000000000 */
[----:B------:R-:W-:Y:S01]  /*70f0*/  @P0 IMAD.MOV.U32 R3, RZ, RZ, 0x40004040 ;  /* 0x40004040ff030424 */ /* 0x000fe200078e00ff */
[----:B------:R-:W-:Y:S01]  /*7100*/  ULOP3.LUT UR4, UR4, 0x4000000, URZ, 0xfc, !UPT ;  /* 0x0400000004047892 */ /* 0x000fe2000f8efcff */
[----:B------:R-:W-:Y:S01]  /*7110*/  @P0 IMAD.U32 R5, RZ, RZ, UR5 ;  /* 0x00000005ff050e24 */ /* 0x000fe2000f8e00ff */
[----:B------:R-:W-:Y:S01]  /*7120*/  @P0 R2UR UR13, R0 ;  /* 0x00000000000d02ca */ /* 0x000fe200000e0000 */
[----:B------:R-:W-:Y:S01]  /*7130*/  UMOV UR15, 0x8218010 ;  /* 0x08218010000f7882 */ /* 0x000fe20000000000 */
[C---:B------:R-:W-:Y:S01]  /*7140*/  @P0 R2UR.BROADCAST UR11, R3.reuse ;  /* 0x00000000030b02ca */ /* 0x040fe200008e0000 */
[----:B------:R-:W-:Y:S01]  /*7150*/  @P0 IMAD.MOV.U32 R2, RZ, RZ, R5 ;  /* 0x000000ffff020224 */ /* 0x000fe200078e0005 */
[----:B------:R-:W-:Y:S01]  /*7160*/  @P0 R2UR.BROADCAST UR7, R3 ;  /* 0x00000000030702ca */ /* 0x000fe200008e0000 */
[----:B------:R-:W-:Y:S01]  /*7170*/  @P0 IMAD.U32 R4, RZ, RZ, UR4 ;  /* 0x00000004ff040e24 */ /* 0x000fe2000f8e00ff */
[----:B------:R-:W-:Y:S02]  /*7180*/  UIADD3 UR4, UPT, UPT, UR22, 0x388a8, URZ ;  /* 0x000388a816047890 */ /* 0x000fe4000fffe0ff */
[----:B------:R-:W-:Y:S01]  /*7190*/  @P0 R2UR.BROADCAST UR10, R2 ;  /* 0x00000000020a02ca */ /* 0x000fe200008e0000 */
[----:B------:R-:W-:-:S05]  /*71a0*/  @P0 IMAD.MOV.U32 R2, RZ, RZ, R4 ;  /* 0x000000ffff020224 */ /* 0x000fca00078e0004 */
[----:B------:R-:W-:Y:S02]  /*71b0*/  @P0 R2UR.BROADCAST UR6, R2 ;  /* 0x00000000020602ca */ /* 0x000fe400008e0000 */
[----:B------:R-:W-:Y:S01]  /*71c0*/  ELECT P0, URZ, PT ;  /* 0x0000000000ff782f */ /* 0x000fe20003800000 */
[----:B------:R1:W-:Y:S10]  /*71d0*/  UTCBAR [UR4], URZ ;  /* 0x000000ff040073e9 */ /* 0x0003f400080000ff */
[----:B------:R2:W-:Y:S02]  /*71e0*/  UTCHMMA gdesc[UR6], gdesc[UR10], tmem[UR13], tmem[UR14], idesc[UR15], !UPT ;  /* 0x00ff0e0a060075ea */ /* 0x0005e4000f80000d */
[----:B------:R-:W-:Y:S01]  /*71f0*/  @P0 VIADD R6, R5, 0x80 ;  /* 0x0000008005060836 */ /* 0x000fe20000000000 */
[----:B------:R-:W-:Y:S01]  /*7200*/  @P0 R2UR UR12, R0 ;  /* 0x00000000000c02ca */ /* 0x000fe200000e0000 */
[----:B------:R-:W-:-:S02]  /*7210*/  @P0 VIADD R2, R4, 0x80 ;  /* 0x0000008004020836 */ /* 0x000fc40000000000 */
[----:B------:R-:W-:Y:S01]  /*7220*/  @P0 IMAD.MOV.U32 R7, RZ, RZ, 0x40004040 ;  /* 0x40004040ff070424 */ /* 0x000fe200078e00ff */
[----:B------:R-:W-:Y:S01]  /*7230*/  @P0 R2UR.BROADCAST UR8, R6 ;  /* 0x00000000060802ca */ /* 0x000fe200008e0000 */
[----:B------:R-:W-:-:S03]  /*7240*/  @P0 IMAD.MOV.U32 R3, RZ, RZ, 0x40004040 ;  /* 0x40004040ff030424 */ /* 0x000fc600078e00ff */
[----:B------:R-:W-:Y:S02]  /*7250*/  @P0 R2UR.BROADCAST UR9, R7 ;  /* 0x00000000070902ca */ /* 0x000fe400008e0000 */
[----:B------:R-:W-:Y:S02]  /*7260*/  @P0 R2UR.BROADCAST UR5, R3 ;  /* 0x00000000030502ca */ /* 0x000fe400008e0000 */
[----:B-1----:R-:W-:Y:S02]  /*7270*/  @P0 R2UR.BROADCAST UR4, R2 ;  /* 0x00000000020402ca */ /* 0x002fe400008e0000 */
[----:B------:R-:W-:-:S11]  /*7280*/  ELECT P0, URZ, PT ;  /* 0x0000000000ff782f */ /* 0x000fd60003800000 */
[----:B------:R1:W-:Y:S02]  /*7290*/  UTCHMMA gdesc[UR4], gdesc[UR8], tmem[UR12], tmem[UR14], idesc[UR15], UPT ;  /* 0x00ff0e08040075ea */ /* 0x0003e4000b80000c */
[----:B------:R-:W-:Y:S01]  /*72a0*/  @P0 VIADD R6, R5, 0x100 ;  /* 0x0000010005060836 */ /* 0x000fe20000000000 */
[----:B--2---:R-:W-:Y:S01]  /*72b0*/  @P0 R2UR UR13, R0 ;  /* 0x00000000000d02ca */ /* 0x004fe200000e0000 */
[----:B------:R-:W-:Y:S02]  /*72c0*/  @P0 VIADD R2, R4, 0x100 ;  /* 0x0000010004020836 */ /* 0x000fe40000000000 */
[----:B------:R-:W-:Y:S01]  /*72d0*/  @P0 IMAD.MOV.U32 R7, RZ, RZ, 0x40004040 ;  /* 0x40004040ff070424 */ /* 0x000fe200078e00ff */
[----:B------:R-:W-:Y:S01]  /*72e0*/  @P0 R2UR.BROADCAST UR10, R6 ;  /* 0x00000000060a02ca */ /* 0x000fe200008e0000 */
[----:B------:R-:W-:Y:S01]  /*72f0*/  @P0 IMAD.MOV.U32 R3, RZ, RZ, 0x40004040 ;  /* 0x40004040ff030424 */ /* 0x000fe200078e00ff */
[----:B------:R-:W-:Y:S02]  /*7300*/  @P0 R2UR.BROADCAST UR6, R2 ;  /* 0x00000000020602ca */ /* 0x000fe400008e0000 */
[----:B------:R-:W-:-:S02]  /*7310*/  @P0 R2UR.BROADCAST UR11, R7 ;  /* 0x00000000070b02ca */ /* 0x000fc400008e0000 */
[----:B------:R-:W-:Y:S02]  /*7320*/  @P0 R2UR.BROADCAST UR7, R3 ;  /* 0x00000000030702ca */ /* 0x000fe400008e0000 */
[----:B------:R-:W-:-:S11]  /*7330*/  ELECT P0, URZ, PT ;  /* 0x0000000000ff782f */ /* 0x000fd60003800000 */
[----:B------:R2:W-:Y:S02]  /*7340*/  UTCHMMA gdesc[UR6], gdesc[UR10], tmem[UR13], tmem[UR14], idesc[UR15], UPT ;  /* 0x00ff0e0a060075ea */ /* 0x0005e4000b80000d */
[----:B------:R-:W-:Y:S01]  /*7350*/  @P0 VIADD R6, R5, 0x180 ;  /* 0x0000018005060836 */ /* 0x000fe20000000000 */
[----:B-1----:R-:W-:Y:S01]  /*7360*/  @P0 R2UR UR12, R0 ;  /* 0x00000000000c02ca */ /* 0x002fe200000e0000 */
        /* <DEDUP_REMOVED lines=31> */
[C---:B------:R-:W-:Y:S01]  /*7560*/  @P0 VIADD R6, R5.reuse, 0x300 ;  /* 0x0000030005060836 */ /* 0x040fe20000000000 */
[----:B--2---:R-:W-:Y:S01]  /*7570*/  @P0 R2UR UR13, R0 ;  /* 0x00000000000d02ca */ /* 0x004fe200000e0000 */
[----:B------:R-:W-:Y:S02]  /*7580*/  @P0 VIADD R2, R4, 0x300 ;  /* 0x0000030004020836 */ /* 0x000fe40000000000 */
[----:B------:R-:W-:Y:S01]  /*7590*/  @P0 IMAD.MOV.U32 R7, RZ, RZ, 0x40004040 ;  /* 0x40004040ff070424 */ /* 0x000fe200078e00ff */
[----:B------:R-:W-:Y:S01]  /*75a0*/  @P0 R2UR.BROADCAST UR10, R6 ;  /* 0x00000000060a02ca */ /* 0x000fe200008e0000 */
[----:B------:R-:W-:Y:S01]  /*75b0*/  @P0 IMAD.MOV.U32 R3, RZ, RZ, 0x40004040 ;  /* 0x40004040ff030424 */ /* 0x000fe200078e00ff */
[----:B------:R-:W-:Y:S01]  /*75c0*/  @P0 R2UR.BROADCAST UR6, R2 ;  /* 0x00000000020602ca */ /* 0x000fe200008e0000 */
[----:B------:R-:W-:Y:S01]  /*75d0*/  VIADD R2, R5, 0x380 ;  /* 0x0000038005027836 */ /* 0x000fe20000000000 */
[----:B------:R-:W-:Y:S01]  /*75e0*/  @P0 R2UR.BROADCAST UR11, R7 ;  /* 0x00000000070b02ca */ /* 0x000fe200008e0000 */
[----:B------:R-:W-:Y:S01]  /*75f0*/  VIADD R4, R4, 0x380 ;  /* 0x0000038004047836 */ /* 0x000fe20000000000 */
[----:B------:R-:W-:-:S02]  /*7600*/  @P0 R2UR.BROADCAST UR7, R3 ;  /* 0x00000000030702ca */ /* 0x000fc400008e0000 */
[----:B------:R-:W-:-:S13]  /*7610*/  ELECT P0, URZ, PT ;  /* 0x0000000000ff782f */ /* 0x000fda0003800000 */
[----:B-1----:R-:W-:Y:S01]  /*7620*/  @P0 R2UR.BROADCAST UR8, R2 ;  /* 0x00000000020802ca */ /* 0x002fe200008e0000 */
[----:B------:R-:W-:Y:S01]  /*7630*/  @P0 IMAD.MOV.U32 R3, RZ, RZ, 0x40004040 ;  /* 0x40004040ff030424 */ /* 0x000fe200078e00ff */
[----:B------:R-:W-:Y:S01]  /*7640*/  @P0 R2UR UR12, R0 ;  /* 0x00000000000c02ca */ /* 0x000fe200000e0000 */
[----:B------:R-:W-:Y:S01]  /*7650*/  @P0 IMAD.MOV.U32 R5, RZ, RZ, 0x40004040 ;  /* 0x40004040ff050424 */ /* 0x000fe200078e00ff */
[----:B------:R-:W-:Y:S01]  /*7660*/  @P0 R2UR.BROADCAST UR4, R4 ;  /* 0x00000000040402ca */ /* 0x000fe200008e0000 */
[----:B------:R1:W-:Y:S01]  /*7670*/  UTCHMMA gdesc[UR6], gdesc[UR10], tmem[UR13], tmem[UR14], idesc[UR15], UPT ;  /* 0x00ff0e0a060075ea */ /* 0x0003e2000b80000d */
[----:B------:R-:W-:Y:S02]  /*7680*/  @P0 R2UR.BROADCAST UR9, R3 ;  /* 0x00000000030902ca */ /* 0x000fe400008e0000 */
[----:B------:R-:W-:Y:S01]  /*7690*/  @P0 R2UR.BROADCAST UR5, R5 ;  /* 0x00000000050502ca */ /* 0x000fe200008e0000 */
[----:B-1----:R-:W-:Y:S01]  /*76a0*/  UMOV UR6, 0x0 ;  /* 0x0000000000067882 */ /* 0x002fe20000000000 */
[----:B------:R-:W-:-:S11]  /*76b0*/  UMOV UR7, 0x8218010 ;  /* 0x0821801000077882 */ /* 0x000fd60000000000 */
[----:B------:R1:W-:Y:S01]  /*76c0*/  UTCHMMA gdesc[UR4], gdesc[UR8], tmem[UR12], tmem[UR6], idesc[UR7], UPT ;  /* 0x00ff0608040075ea */ /* 0x0003e2000b80000c */
[----:B------:R-:W-:Y:S05]  /*76d0*/  BRA.U !UP0, `(.L_x_142) ;  /* 0x0000000108047547 */ /* 0x000fea000b800000 */
[----:B-1----:R-:W-:Y:S05]  /*76e0*/  BPT.TRAP 0x1 ;  /* 0x000000040000795c */ /* 0x002fea0000300000 */
.L_x_142:
[----:B-1----:R-:W-:Y:S01]  /*76f0*/  UIADD3 UR4, UPT, UPT, UR22, 0x38870, URZ ;  /* 0x0003887016047890 */ /* 0x002fe2000fffe0ff */
[----:B------:R-:W-:Y:S08]  /*7700*/  BSSY.RECONVERGENT B0, `(.L_x_143) ;  /* 0x0000004000007945 */ /* 0x000ff00003800200 */
[----:B------:R1:W-:Y:S01]  /*7710*/  UTCBAR [UR4], URZ ;  /* 0x000000ff040073e9 */ /* 0x0003e200080000ff */
[----:B------:R-:W-:Y:S05]  /*7720*/  @!P4 BRA `(.L_x_144) ;  /* 0x000000000004c947 */ /* 0x000fea0003800000 */
[----:B-1----:R-:W-:Y:S05]  /*7730*/  BPT.TRAP 0x1 ;  /* 0x000000040000795c */ /* 0x002fea0000300000 */
.L_x_144:
[----:B-1----:R-:W-:Y:S05]  /*7740*/  BSYNC.RECONVERGENT B0 ;  /* 0x0000000000007941 */ /* 0x002fea0003800200 */
.L_x_143:
[----:B------:R-:W-:-:S04]  /*7750*/  ULEA UR4, UR33, UR22, 0x3 ;  /* 0x0000001621047291 */ /* 0x000fc8000f8e18ff */
[----:B------:R-:W-:-:S09]  /*7760*/  UIADD3 UR4, UPT, UPT, UR4, 0x38810, URZ ;  /* 0x0003881004047890 */ /* 0x000fd2000fffe0ff */
[----:B------:R1:W-:Y:S01]  /*7770*/  UTCBAR [UR4], URZ ;  /* 0x000000ff040073e9 */ /* 0x0003e200080000ff */
[----:B------:R-:W-:Y:S05]  /*7780*/  BRA.U !UP0, `(.L_x_145) ;  /* 0x0000000108047547 */ /* 0x000fea000b800000 */
[----:B-1----:R-:W-:Y:S05]  /*7790*/  BPT.TRAP 0x1 ;  /* 0x000000040000795c */ /* 0x002fea0000300000 */
.L_x_145:
[----:B------:R-:W-:-:S13]  /*77a0*/  ELECT P0, URZ, PT ;  /* 0x0000000000ff782f */ /* 0x000fda0003800000 */
[----:B-1----:R-:W-:Y:S05]  /*77b0*/  @!P0 EXIT ;  /* 0x000000000000894d */ /* 0x002fea0003800000 */
[----:B------:R-:W-:-:S09]  /*77c0*/  UIADD3 UR4, UPT, UPT, UR22, 0x38898, URZ ;  /* 0x0003889816047890 */ /* 0x000fd2000fffe0ff */
[----:B------:R1:W-:Y:S01]  /*77d0*/  UTCBAR [UR4], URZ ;  /* 0x000000ff040073e9 */ /* 0x0003e200080000ff */
[----:B------:R-:W-:Y:S01]  /*77e0*/  NOP ;  /* 0x0000000000007918 */ /* 0x000fe20000000000 */
[----:B-1----:R-:W-:Y:S05]  /*77f0*/  EXIT ;  /* 0x000000000000794d */ /* 0x002fea0003800000 */
.L_x_48:
[----:B------:R-:W-:Y:S01]  /*7800*/  IMAD.MOV.U32 R2, RZ, RZ, -0x3 ;  /* 0xfffffffdff027424 */ /* 0x000fe200078e00ff */
[----:B-1----:R-:W-:-:S04]  /*7810*/  MOV R0, UR46 ;  /* 0x0000002e00007c02 */ /* 0x002fc80008000f00 */
[----:B------:R-:W-:-:S05]  /*7820*/  VIADDMNMX.U32 R2, R2, R0, 0x2, PT ;  /* 0x0000000202027446 */ /* 0x000fca0003800000 */
[----:B------:R-:W-:-:S06]  /*7830*/  IMAD.SHL.U32 R2, R2, 0x4, RZ ;  /* 0x0000000402027824 */ /* 0x000fcc00078e00ff */
[----:B------:R-:W1:Y:S02]  /*7840*/  LDC R2, c[0x2][R2+0xc] ;  /* 0x0080030002027b82 */ /* 0x000e640000000800 */
[----:B-1----:R-:W-:-:S04]  /*7850*/  SHF.R.S32.HI R3, RZ, 0x1f, R2 ;  /* 0x0000001fff037819 */ /* 0x002fc80000011402 */
.L_x_317:
[----:B------:R-:W-:Y:S05]  /*7860*/  BRX R2 -0x7870                                                                                                                                                                                                                         (*"BRANCH_TARGETS .L_x_167,.L_x_146,.L_x_316"*) ;  /* 0xffffff8402e47949 */ /* 0x000fea000383ffff */
.L_x_146:
[----:B------:R-:W-:-:S08]  /*7870*/  NOP ;  /* 0x0000000000007918 */ /* 0x000fd00000000000 */
[----:B------:R-:W1:Y:S02]  /*7880*/  USETMAXREG.TRY_ALLOC.CTAPOOL UP0, 0x98 ;  /* 0x00000098000079c8 */ /* 0x000e640008000600 */
[----:B-1----:R-:W-:Y:S05]  /*7890*/  BRA.U !UP0, `(.L_x_146) ;  /* 0xfffffffd08f47547 */ /* 0x002fea000b83ffff */
[----:B------:R-:W-:Y:S01]  /*78a0*/  HFMA2 R133, -RZ, RZ, 0, 0 ;  /* 0x00000000ff857431 */ /* 0x000fe200000001ff */
[----:B------:R-:W-:Y:S01]  /*78b0*/  UMOV UR16, 0xfffffffc ;  /* 0xfffffffc00107882 */ /* 0x000fe20000000000 */
[----:B------:R-:W-:Y:S01]  /*78c0*/  UMOV UR15, URZ ;  /* 0x000000ff000f7c82 */ /* 0x000fe20008000000 */
[----:B------:R-:W-:Y:S01]  /*78d0*/  UMOV UR11, URZ ;  /* 0x000000ff000b7c82 */ /* 0x000fe20008000000 */
.L_x_166:
[----:B------:R-:W-:-:S09]  /*78e0*/  UISETP.NE.AND UP0, UPT, UR46, 0x4, UPT ;  /* 0x000000042e00788c */ /* 0x000fd2000bf05270 */
[----:B-1234-:R-:W-:Y:S05]  /*78f0*/  BRA.U !UP0, `(.L_x_147) ;  /* 0x0000000108047547 */ /* 0x01efea000b800000 */
[----:B------:R-:W-:Y:S05]  /*7900*/  BPT.TRAP 0x1 ;  /* 0x000000040000795c */ /* 0x000fea0000300000 */
.L_x_147:
[----:B------:R-:W1:Y:S01]  /*7910*/  S2UR UR8, SR_CgaCtaId ;  /* 0x00000000000879c3 */ /* 0x000e620000008800 */
[----:B------:R-:W-:Y:S01]  /*7920*/  UMOV UR14, 0x400 ;  /* 0x00000400000e7882 */ /* 0x000fe20000000000 */
[----:B------:R-:W-:Y:S01]  /*7930*/  SHF.L.U32 R3, R133, 0x1f, RZ ;  /* 0x0000001f85037819 */ /* 0x000fe200000006ff */
[----:B------:R-:W2:Y:S01]  /*7940*/  S2R R0, SR_TID.X ;  /* 0x0000000000007919 */ /* 0x000ea20000002100 */
[----:B-1----:R-:W-:-:S09]  /*7950*/  ULEA UR14, UR8, UR14, 0x18 ;  /* 0x0000000e080e7291 */ /* 0x002fd2000f8ec0ff */
[----:B------:R-:W1:Y:S01]  /*7960*/  SYNCS.PHASECHK.TRANS64.TRYWAIT P0, [UR14+0x38870], R3 ;  /* 0x03887003ff0075a7 */ /* 0x000e62000800110e */
[----:B--2---:R-:W-:-:S05]  /*7970*/  IMAD.U32 R6, R0, 0x10000, RZ ;  /* 0x0001000000067824 */ /* 0x004fca00078e00ff */
[----:B------:R-:W-:-:S04]  /*7980*/  LOP3.LUT R6, R6, 0xe00000, RZ, 0xc0, !PT ;  /* 0x00e0000006067812 */ /* 0x000fc800078ec0ff */
[C---:B------:R-:W-:Y:S02]  /*7990*/  LOP3.LUT R5, R6.reuse, 0x100, RZ, 0xfc, !PT ;  /* 0x0000010006057812 */ /* 0x040fe400078efcff */
[----:B------:R-:W-:Y:S01]  /*79a0*/  LOP3.LUT R4, R6, 0x120, RZ, 0xfc, !PT ;  /* 0x0000012006047812 */ /* 0x000fe200078efcff */
[----:B-1----:R-:W-:Y:S06]  /*79b0*/  @!P0 BRA `(.L_x_148) ;  /* 0x0000009000e08947 */ /* 0x002fec0003800000 */
.L_x_302:
[C---:B-1----:R-:W-:Y:S02]  /*79c0*/  LOP3.LUT R2, R6.reuse, 0x140, RZ, 0xfc, !PT ;  /* 0x0000014006027812 */ /* 0x042fe400078efcff */
[----:B------:R-:W-:Y:S02]  /*79d0*/  LOP3.LUT R6, R6, 0x160, RZ, 0xfc, !PT ;  /* 0x0000016006067812 */ /* 0x000fe400078efcff */
[----:B------:R-:W-:Y:S02]  /*79e0*/  R2UR UR7, R5 ;  /* 0x00000000050772ca */ /* 0x000fe400000e0000 */
[----:B------:R-:W-:Y:S02]  /*79f0*/  R2UR UR6, R4 ;  /* 0x00000000040672ca */ /* 0x000fe400000e0000 */
[----:B------:R-:W-:Y:S02]  /*7a00*/  R2UR UR5, R2 ;  /* 0x00000000020572ca */ /* 0x000fe400000e0000 */
[----:B------:R-:W-:-:S07]  /*7a10*/  R2UR UR4, R6 ;  /* 0x00000000060472ca */ /* 0x000fce00000e0000 */
[----:B------:R-:W1:Y:S02]  /*7a20*/  LDTM.x32 R100, tmem[UR7] ;  /* 0x00000007006479ee */ /* 0x000e6400082c0000 */
[----:B------:R-:W2:Y:S02]  /*7a30*/  LDTM.x32 R68, tmem[UR6] ;  /* 0x00000006004479ee */ /* 0x000ea400082c0000 */
[----:B------:R-:W3:Y:S02]  /*7a40*/  LDTM.x32 R36, tmem[UR5] ;  /* 0x00000005002479ee */ /* 0x000ee400082c0000 */
[----:B------:R-:W4:Y:S01]  /*7a50*/  LDTM.x32 R4, tmem[UR4] ;  /* 0x00000004000479ee */ /* 0x000f2200082c0000 */
[----:B------:R-:W-:Y:S01]  /*7a60*/  NOP ;  /* 0x0000000000007918 */ /* 0x000fe20000000000 */
[----:B------:R-:W-:Y:S05]  /*7a70*/  BRA.U !UP0, `(.L_x_149) ;  /* 0x0000000108087547 */ /* 0x000fea000b800000 */
[----:B------:R-:W-:Y:S05]  /*7a80*/  BPT.TRAP 0x1 ;  /* 0x000000040000795c */ /* 0x000fea0000300000 */
[----:B------:R-:W-:Y:S05]  /*7a90*/  BPT.TRAP 0x1 ;  /* 0x000000040000795c */ /* 0x000fea0000300000 */
.L_x_149:
[----:B------:R-:W-:Y:S01]  /*7aa0*/  UIADD3 UR16, UPT, UPT, UR16, 0x4, URZ ;  /* 0x0000000410107890 */ /* 0x000fe2000fffe0ff */
[----:B------:R-:W-:Y:S01]  /*7ab0*/  LOP3.LUT P0, RZ, R0, 0x7f, RZ, 0xc0, !PT ;  /* 0x0000007f00ff7812 */ /* 0x000fe2000780c0ff */
[----:B------:R-:W-:Y:S01]  /*7ac0*/  UIADD3 UR4, UPT, UPT, UR14, 0x38878, URZ ;  /* 0x000388780e047890 */ /* 0x000fe2000fffe0ff */
[----:B------:R-:W-:Y:S03]  /*7ad0*/  BSSY.RECONVERGENT B0, `(.L_x_150) ;  /* 0x0000007000007945 */ /* 0x000fe60003800200 */
[----:B------:R-:W-:Y:S01]  /*7ae0*/  ISETP.NE.AND P1, PT, RZ, UR16, !P0 ;  /* 0x00000010ff007c0c */ /* 0x000fe2000c725270 */
[----:B------:R-:W-:-:S03]  /*7af0*/  UPRMT UR4, UR8, 0x654, UR4 ;  /* 0x0000065408047896 */ /* 0x000fc60008000004 */
[----:B------:R-:W-:-:S06]  /*7b00*/  P2R R134, PR, RZ, 0x2 ;  /* 0x00000002ff867803 */ /* 0x000fcc0000000000 */
[----:B----4-:R-:W-:Y:S03]  /*7b10*/  SYNCS.ARRIVE.TRANS64.RED.A1T0 RZ, [UR4], RZ ;  /* 0x000000ffffff79a7 */ /* 0x010fe60008100404 */
[----:B------:R-:W-:Y:S05]  /*7b20*/  @!P1 BRA `(.L_x_151) ;  /* 0x0000000000049947 */ /* 0x000fea0003800000 */
[----:B------:R-:W-:-:S04]  /*7b30*/  DEPBAR.LE SB0, 0x1 ;  /* 0x000080400000791a */ /* 0x000fc80000000000 */
.L_x_151:
[----:B------:R-:W-:Y:S05]  /*7b40*/  BSYNC.RECONVERGENT B0 ;  /* 0x0000000000007941 */ /* 0x000fea0003800200 */
.L_x_150:
[----:B------:R-:W4:Y:S01]  /*7b50*/  S2UR UR6, SR_SWINHI ;  /* 0x00000000000679c3 */ /* 0x000f220000002f00 */
[----:B------:R-:W-:-:S07]  /*7b60*/  IMAD.SHL.U32 R138, R0, 0x20, RZ ;  /* 0x00000020008a7824 */ /* 0x000fce00078e00ff */
[----:B------:R-:W-:Y:S01]  /*7b70*/  BAR.SYNC.DEFER_BLOCKING 0x2, 0x80 ;  /* 0x0082000000007b1d */ /* 0x000fe20000010000 */
[----:B------:R-:W-:-:S07]  /*7b80*/  LOP3.LUT R138, R138, 0x1fe0, RZ, 0xc0, !PT ;  /* 0x00001fe08a8a7812 */ /* 0x000fce00078ec0ff */
[----:B------:R-:W1:Y:S01]  /*7b90*/  S2UR UR12, SR_CTAID.Y ;  /* 0x00000000000c79c3 */ /* 0x000e620000002600 */
[----:B------:R-:W-:Y:S07]  /*7ba0*/  BSSY.RECONVERGENT B0, `(.L_x_152) ;  /* 0x0000045000007945 */ /* 0x000fee0003800200 */
[----:B------:R-:W1:Y:S01]  /*7bb0*/  S2UR UR13, SR_CTAID.Z ;  /* 0x00000000000d79c3 */ /* 0x000e620000002700 */
[----:B------:R-:W-:Y:S01]  /*7bc0*/  UMOV UR4, UR14 ;  /* 0x0000000e00047c82 */ /* 0x000fe20008000000 */
[----:B----4-:R-:W-:Y:S01]  /*7bd0*/  UMOV UR5, UR6 ;  /* 0x0000000600057c82 */ /* 0x010fe20008000000 */
[----:B------:R-:W4:Y:S01]  /*7be0*/  LDCU.64 UR6, c[0x0][0x348] ;  /* 0x00006900ff0677ac */ /* 0x000f220008000a00 */
[----:B------:R-:W-:-:S02]  /*7bf0*/  IMAD.U32 R2, RZ, RZ, UR4 ;  /* 0x00000004ff027e24 */ /* 0x000fc4000f8e00ff */
[----:B------:R-:W-:Y:S02]  /*7c00*/  IMAD.U32 R3, RZ, RZ, UR5 ;  /* 0x00000005ff037e24 */ /* 0x000fe4000f8e00ff */
[----:B------:R-:W-:-:S03]  /*7c10*/  IMAD.WIDE.U32 R138, R138, 0x4, R2 ;  /* 0x000000048a8a7825 */ /* 0x000fc600078e0002 */
[----:B------:R-:W-:-:S05]  /*7c20*/  IADD3 R2, P0, PT, R138, 0x30000, RZ ;  /* 0x000300008a027810 */ /* 0x000fca0007f1e0ff */
[----:B------:R-:W-:Y:S01]  /*7c30*/  IMAD.X R137, RZ, RZ, R139, P0 ;  /* 0x000000ffff897224 */ /* 0x000fe200000e068b */
[----:B------:R-:W-:-:S04]  /*7c40*/  IADD3 R132, P0, PT, R138, 0x30010, RZ ;  /* 0x000300108a847810 */ /* 0x000fc80007f1e0ff */
[----:B------:R-:W-:-:S04]  /*7c50*/  SHF.R.U64 R3, R2, 0x3, R137 ;  /* 0x0000000302037819 */ /* 0x000fc80000001289 */
[----:B------:R-:W-:Y:S01]  /*7c60*/  LOP3.LUT R136, R2, 0x70, R3, 0x78, !PT ;  /* 0x0000007002887812 */ /* 0x000fe200078e7803 */
[----:B------:R-:W-:-:S04]  /*7c70*/  IMAD.X R3, RZ, RZ, R139, P0 ;  /* 0x000000ffff037224 */ /* 0x000fc800000e068b */
[----:B-1----:R1:W-:Y:S01]  /*7c80*/  ST.E.128 desc[UR38][R136.64], R100 ;  /* 0x0000006488007985 */ /* 0x0023e2000c101d26 */
[----:B------:R-:W-:-:S04]  /*7c90*/  SHF.R.U64 R2, R132, 0x3, R3 ;  /* 0x0000000384027819 */ /* 0x000fc80000001203 */
[----:B------:R-:W-:-:S05]  /*7ca0*/  LOP3.LUT R2, R132, 0x70, R2, 0x78, !PT ;  /* 0x0000007084027812 */ /* 0x000fca00078e7802 */
[----:B------:R5:W-:Y:S01]  /*7cb0*/  ST.E.128 desc[UR38][R2.64], R104 ;  /* 0x0000006802007985 */ /* 0x000be2000c101d26 */
[C---:B-1----:R-:W-:Y:S02]  /*7cc0*/  IADD3 R100, P1, PT, R138.reuse, 0x30020, RZ ;  /* 0x000300208a647810 */ /* 0x042fe40007f3e0ff */
[----:B------:R-:W-:-:S03]  /*7cd0*/  IADD3 R101, P0, PT, R138, 0x30030, RZ ;  /* 0x000300308a657810 */ /* 0x000fc60007f1e0ff */
[--C-:B------:R-:W-:Y:S02]  /*7ce0*/  IMAD.X R141, RZ, RZ, R139.reuse, P1 ;  /* 0x000000ffff8d7224 */ /* 0x100fe400008e068b */
[----:B-----5:R-:W-:-:S03]  /*7cf0*/  IMAD.X R105, RZ, RZ, R139, P0 ;  /* 0x000000ffff697224 */ /* 0x020fc600000e068b */
[----:B------:R-:W-:-:S04]  /*7d00*/  SHF.R.U64 R102, R100, 0x3, R141 ;  /* 0x0000000364667819 */ /* 0x000fc8000000128d */
[----:B------:R-:W-:Y:S02]  /*7d10*/  LOP3.LUT R140, R100, 0x70, R102, 0x78, !PT ;  /* 0x00000070648c7812 */ /* 0x000fe400078e7866 */
[C---:B------:R-:W-:Y:S02]  /*7d20*/  SHF.R.U64 R103, R101.reuse, 0x3, R105 ;  /* 0x0000000365677819 */ /* 0x040fe40000001269 */
[C---:B------:R-:W-:Y:S01]  /*7d30*/  IADD3 R100, P0, PT, R138.reuse, 0x30040, RZ ;  /* 0x000300408a647810 */ /* 0x040fe20007f1e0ff */
[----:B------:R1:W-:Y:S01]  /*7d40*/  ST.E.128 desc[UR38][R140.64], R108 ;  /* 0x0000006c8c007985 */ /* 0x0003e2000c101d26 */
[----:B------:R-:W-:Y:S02]  /*7d50*/  LOP3.LUT R104, R101, 0x70, R103, 0x78, !PT ;  /* 0x0000007065687812 */ /* 0x000fe400078e7867 */
[C---:B------:R-:W-:Y:S02]  /*7d60*/  IADD3 R101, P2, PT, R138.reuse, 0x30050, RZ ;  /* 0x000300508a657810 */ /* 0x040fe40007f5e0ff */
[C---:B------:R-:W-:Y:S01]  /*7d70*/  IADD3 R102, P1, PT, R138.reuse, 0x30060, RZ ;  /* 0x000300608a667810 */ /* 0x040fe20007f3e0ff */
[----:B------:R5:W-:Y:S01]  /*7d80*/  ST.E.128 desc[UR38][R104.64], R112 ;  /* 0x0000007068007985 */ /* 0x000be2000c101d26 */
[----:B-1----:R-:W-:Y:S01]  /*7d90*/  IMAD.X R109, RZ, RZ, R139, P0 ;  /* 0x000000ffff6d7224 */ /* 0x002fe200000e068b */
[----:B------:R-:W-:-:S04]  /*7da0*/  IADD3 R103, P0, PT, R138, 0x30070, RZ ;  /* 0x000300708a677810 */ /* 0x000fc80007f1e0ff */
[C---:B------:R-:W-:Y:S01]  /*7db0*/  SHF.R.U64 R106, R100.reuse, 0x3, R109 ;  /* 0x00000003646a7819 */ /* 0x040fe2000000126d */
[--C-:B-----5:R-:W-:Y:S02]  /*7dc0*/  IMAD.X R115, RZ, RZ, R139.reuse, P2 ;  /* 0x000000ffff737224 */ /* 0x120fe400010e068b */
[--C-:B------:R-:W-:Y:S01]  /*7dd0*/  IMAD.X R113, RZ, RZ, R139.reuse, P1 ;  /* 0x000000ffff717224 */ /* 0x100fe200008e068b */
[----:B------:R-:W-:Y:S01]  /*7de0*/  LOP3.LUT R108, R100, 0x70, R106, 0x78, !PT ;  /* 0x00000070646c7812 */ /* 0x000fe200078e786a */
[----:B------:R-:W-:Y:S01]  /*7df0*/  IMAD.X R111, RZ, RZ, R139, P0 ;  /* 0x000000ffff6f7224 */ /* 0x000fe200000e068b */
[----:B------:R-:W-:Y:S02]  /*7e00*/  SHF.R.U64 R100, R101, 0x3, R115 ;  /* 0x0000000365647819 */ /* 0x000fe40000001273 */
[----:B------:R-:W-:Y:S01]  /*7e10*/  SHF.R.U64 R106, R102, 0x3, R113 ;  /* 0x00000003666a7819 */ /* 0x000fe20000001271 */
[----:B------:R1:W-:Y:S01]  /*7e20*/  ST.E.128 desc[UR38][R108.64], R116 ;  /* 0x000000746c007985 */ /* 0x0003e2000c101d26 */
[----:B------:R-:W-:-:S02]  /*7e30*/  SHF.R.U64 R107, R103, 0x3, R111 ;  /* 0x00000003676b7819 */ /* 0x000fc4000000126f */
[----:B------:R-:W-:Y:S02]  /*7e40*/  LOP3.LUT R114, R101, 0x70, R100, 0x78, !PT ;  /* 0x0000007065727812 */ /* 0x000fe400078e7864 */
[----:B------:R-:W-:Y:S02]  /*7e50*/  LOP3.LUT R112, R102, 0x70, R106, 0x78, !PT ;  /* 0x0000007066707812 */ /* 0x000fe400078e786a */
[----:B------:R-:W-:Y:S01]  /*7e60*/  LOP3.LUT R110, R103, 0x70, R107, 0x78, !PT ;  /* 0x00000070676e7812 */ /* 0x000fe200078e786b */
[----:B------:R2:W-:Y:S04]  /*7e70*/  ST.E.128 desc[UR38][R114.64], R120 ;  /* 0x0000007872007985 */ /* 0x0005e8000c101d26 */
[----:B------:R2:W-:Y:S04]  /*7e80*/  ST.E.128 desc[UR38][R112.64], R124 ;  /* 0x0000007c70007985 */ /* 0x0005e8000c101d26 */
[----:B------:R2:W-:Y:S01]  /*7e90*/  ST.E.128 desc[UR38][R110.64], R128 ;  /* 0x000000806e007985 */ /* 0x0005e2000c101d26 */
[----:B------:R-:W-:Y:S01]  /*7ea0*/  @!PT LDS RZ, [RZ] ;  /* 0x00000000fffff984 */ /* 0x000fe20000000800 */
[----:B------:R-:W-:Y:S01]  /*7eb0*/  @!PT LDS RZ, [RZ] ;  /* 0x00000000fffff984 */ /* 0x000fe20000000800 */
[----:B------:R-:W-:Y:S01]  /*7ec0*/  @!PT LDS RZ, [RZ] ;  /* 0x00000000fffff984 */ /* 0x000fe20000000800 */
[----:B------:R-:W-:Y:S01]  /*7ed0*/  @!PT LDS RZ, [RZ] ;  /* 0x00000000fffff984 */ /* 0x000fe20000000800 */
[----:B------:R5:W-:Y:S06]  /*7ee0*/  MEMBAR.ALL.CTA ;  /* 0x0000000000007992 */ /* 0x000bec0000008000 */
[----:B-----5:R-:W5:Y:S02]  /*7ef0*/  FENCE.VIEW.ASYNC.S ;  /* 0x00000000000073c6 */ /* 0x020f640000000000 */
[----:B-----5:R-:W-:Y:S01]  /*7f00*/  BAR.SYNC.DEFER_BLOCKING 0x2, 0x80 ;  /* 0x0082000000007b1d */ /* 0x020fe20000010000 */
[----:B-1----:R-:W-:-:S13]  /*7f10*/  LOP3.LUT P4, R116, R0, 0x7f, RZ, 0xc0, !PT ;  /* 0x0000007f00747812 */ /* 0x002fda000788c0ff */
[----:B----4-:R-:W-:Y:S05]  /*7f20*/  @P4 BRA `(.L_x_153) ;  /* 0x0000000000304947 */ /* 0x010fea0003800000 */
[----:B------:R-:W-:Y:S01]  /*7f30*/  UIADD3 UR4, UP0, UPT, UR6, 0x500, URZ ;  /* 0x0000050006047890 */ /* 0x000fe2000ff1e0ff */
[----:B------:R-:W-:Y:S01]  /*7f40*/  PLOP3.LUT P0, PT, PT, PT, PT, 0x80, 0x8 ;  /* 0x000000000008781c */ /* 0x000fe20003f0f070 */
[----:B------:R-:W-:Y:S02]  /*7f50*/  USHF.L.U32 UR10, UR15, 0x7, URZ ;  /* 0x000000070f0a7899 */ /* 0x000fe400080006ff */
[----:B------:R-:W-:Y:S02]  /*7f60*/  UIADD3 UR8, UPT, UPT, UR14, 0x30000, URZ ;  /* 0x000300000e087890 */ /* 0x000fe4000fffe0ff */
[----:B------:R-:W-:Y:S01]  /*7f70*/  UIADD3.X UR5, UPT, UPT, URZ, UR7, URZ, UP0, !UPT ;  /* 0x00000007ff057290 */ /* 0x000fe200087fe4ff */
[----:B------:R-:W-:-:S11]  /*7f80*/  UMOV UR9, URZ ;  /* 0x000000ff00097c82 */ /* 0x000fd60008000000 */
.L_x_154:
[----:B------:R-:W-:Y:S01]  /*7f90*/  @P0 ELECT P1, URZ, PT ;  /* 0x0000000000ff082f */ /* 0x000fe20003820000 */
[----:B------:R1:W-:-:S12]  /*7fa0*/  UTMAREDG.5D.ADD [UR8], [UR4] ;  /* 0x00000008040073b6 */ /* 0x0003d80008020000 */
[----:B------:R-:W-:Y:S02]  /*7fb0*/  @P1 PLOP3.LUT P0, PT, P1, PT, PT, 0x8, 0x80 ;  /* 0x000000000080181c */ /* 0x000fe40000f0e170 */
[----:B------:R-:W-:-:S11]  /*7fc0*/  PLOP3.LUT P1, PT, PT, PT, PT, 0x8, 0x80 ;  /* 0x000000000080781c */ /* 0x000fd60003f2e170 */
[----:B-1----:R-:W-:Y:S05]  /*7fd0*/  @P0 BRA.U.ANY `(.L_x_154) ;  /* 0xfffffffd00ec0947 */ /* 0x002fea000393ffff */
[----:B------:R0:W-:Y:S02]  /*7fe0*/  UTMACMDFLUSH ;  /* 0x00000000000079b7 */ /* 0x0001e40000000000 */
.L_x_153:
[----:B------:R-:W-:Y:S05]  /*7ff0*/  BSYNC.RECONVERGENT B0 ;  /* 0x0000000000007941 */ /* 0x000fea0003800200 */
.L_x_152:
[C---:B------:R-:W-:Y:S01]  /*8000*/  IADD3 R0, P1, PT, R138.reuse, 0x34000, RZ ;  /* 0x000340008a007810 */ /* 0x040fe20007f3e0ff */
[----:B------:R-:W-:Y:S01]  /*8010*/  BSSY.RECONVERGENT B0, `(.L_x_155) ;  /* 0x0000023000007945 */ /* 0x000fe20003800200 */
[C---:B------:R-:W-:Y:S02]  /*8020*/  IADD3 R101, P3, PT, R138.reuse, 0x34020, RZ ;  /* 0x000340208a657810 */ /* 0x040fe40007f7e0ff */
[C---:B------:R-:W-:Y:S01]  /*8030*/  IADD3 R100, P0, PT, R138.reuse, 0x34010, RZ ;  /* 0x000340108a647810 */ /* 0x040fe20007f1e0ff */
[--C-:B--2---:R-:W-:Y:S01]  /*8040*/  IMAD.X R127, RZ, RZ, R139.reuse, P1 ;  /* 0x000000ffff7f7224 */ /* 0x104fe200008e068b */
[C---:B------:R-:W-:Y:S01]  /*8050*/  IADD3 R102, P6, PT, R138.reuse, 0x34030, RZ ;  /* 0x000340308a667810 */ /* 0x040fe20007fde0ff */
[--C-:B------:R-:W-:Y:S01]  /*8060*/  IMAD.X R123, RZ, RZ, R139.reuse, P3 ;  /* 0x000000ffff7b7224 */ /* 0x100fe200018e068b */
[C---:B------:R-:W-:Y:S01]  /*8070*/  IADD3 R103, P5, PT, R138.reuse, 0x34040, RZ ;  /* 0x000340408a677810 */ /* 0x040fe20007fbe0ff */
[--C-:B------:R-:W-:Y:S01]  /*8080*/  IMAD.X R125, RZ, RZ, R139.reuse, P0 ;  /* 0x000000ffff7d7224 */ /* 0x100fe200000e068b */
[C---:B------:R-:W-:Y:S01]  /*8090*/  IADD3 R106, P2, PT, R138.reuse, 0x34050, RZ ;  /* 0x000340508a6a7810 */ /* 0x040fe20007f5e0ff */
[--C-:B------:R-:W-:Y:S01]  /*80a0*/  IMAD.X R143, RZ, RZ, R139.reuse, P6 ;  /* 0x000000ffff8f7224 */ /* 0x100fe200030e068b */
[----:B------:R-:W-:Y:S01]  /*80b0*/  IADD3 R107, P1, PT, R138, 0x34060, RZ ;  /* 0x000340608a6b7810 */ /* 0x000fe20007f3e0ff */
[--C-:B------:R-:W-:Y:S01]  /*80c0*/  IMAD.X R135, RZ, RZ, R139.reuse, P5 ;  /* 0x000000ffff877224 */ /* 0x100fe200028e068b */
[----:B------:R-:W-:Y:S01]  /*80d0*/  ISETP.NE.AND P3, PT, R134, RZ, PT ;  /* 0x000000ff8600720c */ /* 0x000fe20003f65270 */
[--C-:B------:R-:W-:Y:S01]  /*80e0*/  IMAD.X R131, RZ, RZ, R139.reuse, P2 ;  /* 0x000000ffff837224 */ /* 0x100fe200010e068b */
[----:B------:R-:W-:Y:S01]  /*80f0*/  IADD3 R117, P0, PT, R138, 0x34070, RZ ;  /* 0x000340708a757810 */ /* 0x000fe20007f1e0ff */
[----:B------:R-:W-:Y:S01]  /*8100*/  IMAD.X R129, RZ, RZ, R139, P1 ;  /* 0x000000ffff817224 */ /* 0x000fe200008e068b */
[----:B------:R-:W-:-:S02]  /*8110*/  SHF.R.U64 R118, R0, 0x3, R127 ;  /* 0x0000000300767819 */ /* 0x000fc4000000127f */
[----:B------:R-:W-:Y:S01]  /*8120*/  SHF.R.U64 R119, R100, 0x3, R125 ;  /* 0x0000000364777819 */ /* 0x000fe2000000127d */
[----:B------:R-:W-:Y:S01]  /*8130*/  IMAD.X R139, RZ, RZ, R139, P0 ;  /* 0x000000ffff8b7224 */ /* 0x000fe200000e068b */
[C---:B------:R-:W-:Y:S02]  /*8140*/  SHF.R.U64 R120, R101.reuse, 0x3, R123 ;  /* 0x0000000365787819 */ /* 0x040fe4000000127b */
[----:B------:R-:W-:Y:S02]  /*8150*/  SHF.R.U64 R121, R102, 0x3, R143 ;  /* 0x0000000366797819 */ /* 0x000fe4000000128f */
[----:B------:R-:W-:Y:S02]  /*8160*/  LOP3.LUT R126, R0, 0x70, R118, 0x78, !PT ;  /* 0x00000070007e7812 */ /* 0x000fe400078e7876 */
[----:B------:R-:W-:Y:S02]  /*8170*/  LOP3.LUT R124, R100, 0x70, R119, 0x78, !PT ;  /* 0x00000070647c7812 */ /* 0x000fe400078e7877 */
[----:B------:R-:W-:-:S02]  /*8180*/  LOP3.LUT R122, R101, 0x70, R120, 0x78, !PT ;  /* 0x00000070657a7812 */ /* 0x000fc400078e7878 */
[----:B------:R-:W-:Y:S02]  /*8190*/  LOP3.LUT R142, R102, 0x70, R121, 0x78, !PT ;  /* 0x00000070668e7812 */ /* 0x000fe400078e7879 */
[----:B------:R-:W-:Y:S02]  /*81a0*/  SHF.R.U64 R0, R103, 0x3, R135 ;  /* 0x0000000367007819 */ /* 0x000fe40000001287 */
[----:B------:R-:W-:Y:S02]  /*81b0*/  SHF.R.U64 R100, R106, 0x3, R131 ;  /* 0x000000036a647819 */ /* 0x000fe40000001283 */
[----:B------:R-:W-:Y:S02]  /*81c0*/  SHF.R.U64 R101, R107, 0x3, R129 ;  /* 0x000000036b657819 */ /* 0x000fe40000001281 */
[----:B------:R-:W-:Y:S02]  /*81d0*/  SHF.R.U64 R102, R117, 0x3, R139 ;  /* 0x0000000375667819 */ /* 0x000fe4000000128b */
[----:B------:R-:W-:-:S02]  /*81e0*/  LOP3.LUT R134, R103, 0x70, R0, 0x78, !PT ;  /* 0x0000007067867812 */ /* 0x000fc400078e7800 */
[----:B------:R-:W-:Y:S02]  /*81f0*/  LOP3.LUT R130, R106, 0x70, R100, 0x78, !PT ;  /* 0x000000706a827812 */ /* 0x000fe400078e7864 */
[----:B------:R-:W-:Y:S02]  /*8200*/  LOP3.LUT R128, R107, 0x70, R101, 0x78, !PT ;  /* 0x000000706b807812 */ /* 0x000fe400078e7865 */
[----:B------:R-:W-:Y:S01]  /*8210*/  LOP3.LUT R138, R117, 0x70, R102, 0x78, !PT ;  /* 0x00000070758a7812 */ /* 0x000fe200078e7866 */
[----:B------:R-:W-:Y:S05]  /*8220*/  @!P3 BRA `(.L_x_156) ;  /* 0x000000000004b947 */ /* 0x000fea0003800000 */
[----:B------:R-:W-:-:S04]  /*8230*/  DEPBAR.LE SB0, 0x1 ;  /* 0x000080400000791a */ /* 0x000fc80000000000 */
.L_x_156:
[----:B------:R-:W-:Y:S05]  /*8240*/  BSYNC.RECONVERGENT B0 ;  /* 0x0000000000007941 */ /* 0x000fea0003800200 */
.L_x_155:
[----:B------:R-:W-:Y:S01]  /*8250*/  BAR.SYNC.DEFER_BLOCKING 0x2, 0x80 ;  /* 0x0082000000007b1d */ /* 0x000fe20000010000 */
[----:B------:R-:W-:-:S05]  /*8260*/  USHF.L.U32 UR10, UR15, 0x7, URZ ;  /* 0x000000070f0a7899 */ /* 0x000fca00080006ff */
[----:B------:R-:W-:Y:S01]  /*8270*/  BSSY.RECONVERGENT B0, `(.L_x_157) ;  /* 0x000001d000007945 */ /* 0x000fe20003800200 */
[----:B------:R1:W-:Y:S04]  /*8280*/  ST.E.128 desc[UR38][R126.64], R68 ;  /* 0x000000447e007985 */ /* 0x0003e8000c101d26 */
[----:B------:R1:W-:Y:S04]  /*8290*/  ST.E.128 desc[UR38][R124.64], R72 ;  /* 0x000000487c007985 */ /* 0x0003e8000c101d26 */
[----:B------:R1:W-:Y:S04]  /*82a0*/  ST.E.128 desc[UR38][R122.64], R76 ;  /* 0x0000004c7a007985 */ /* 0x0003e8000c101d26 */
[----:B------:R1:W-:Y:S04]  /*82b0*/  ST.E.128 desc[UR38][R142.64], R80 ;  /* 0x000000508e007985 */ /* 0x0003e8000c101d26 */
[----:B------:R1:W-:Y:S04]  /*82c0*/  ST.E.128 desc[UR38][R134.64], R84 ;  /* 0x0000005486007985 */ /* 0x0003e8000c101d26 */
        /* <DEDUP_REMOVED lines=8> */
[----:B--2---:R-:W2:Y:S02]  /*8350*/  FENCE.VIEW.ASYNC.S ;  /* 0x00000000000073c6 */ /* 0x004ea40000000000 */
[----:B--2---:R-:W-:Y:S06]  /*8360*/  BAR.SYNC.DEFER_BLOCKING 0x2, 0x80 ;  /* 0x0082000000007b1d */ /* 0x004fec0000010000 */
[----:B------:R-:W-:Y:S05]  /*8370*/  @P4 BRA `(.L_x_158) ;  /* 0x0000000000304947 */ /* 0x000fea0003800000 */
[----:B------:R-:W-:Y:S01]  /*8380*/  UIADD3 UR4, UP0, UPT, UR6, 0x500, URZ ;  /* 0x0000050006047890 */ /* 0x000fe2000ff1e0ff */
[----:B------:R-:W-:Y:S01]  /*8390*/  PLOP3.LUT P0, PT, PT, PT, PT, 0x80, 0x8 ;  /* 0x000000000008781c */ /* 0x000fe20003f0f070 */
[----:B------:R-:W-:Y:S02]  /*83a0*/  UIADD3 UR8, UPT, UPT, UR14, 0x34000, URZ ;  /* 0x000340000e087890 */ /* 0x000fe4000fffe0ff */
[----:B------:R-:W-:Y:S01]  /*83b0*/  UIADD3.X UR5, UPT, UPT, URZ, UR7, URZ, UP0, !UPT ;  /* 0x00000007ff057290 */ /* 0x000fe200087fe4ff */
[----:B------:R-:W-:-:S11]  /*83c0*/  UMOV UR9, 0x20 ;  /* 0x0000002000097882 */ /* 0x000fd60000000000 */
.L_x_159:
[----:B------:R-:W-:Y:S01]  /*83d0*/  @P0 ELECT P1, URZ, PT ;  /* 0x0000000000ff082f */ /* 0x000fe20003820000 */
[----:B------:R2:W-:-:S12]  /*83e0*/  UTMAREDG.5D.ADD [UR8], [UR4] ;  /* 0x00000008040073b6 */ /* 0x0005d80008020000 */
[----:B------:R-:W-:Y:S02]  /*83f0*/  @P1 PLOP3.LUT P0, PT, P1, PT, PT, 0x8, 0x80 ;  /* 0x000000000080181c */ /* 0x000fe40000f0e170 */
[----:B------:R-:W-:-:S11]  /*8400*/  PLOP3.LUT P1, PT, PT, PT, PT, 0x8, 0x80 ;  /* 0x000000000080781c */ /* 0x000fd60003f2e170 */
[----:B--2---:R-:W-:Y:S05]  /*8410*/  @P0 BRA.U.ANY `(.L_x_159) ;  /* 0xfffffffd00ec0947 */ /* 0x004fea000393ffff */
[----:B------:R0:W-:Y:S01]  /*8420*/  UTMACMDFLUSH ;  /* 0x00000000000079b7 */ /* 0x0001e20000000000 */
[----:B------:R-:W-:-:S04]  /*8430*/  DEPBAR.LE SB0, 0x1 ;  /* 0x000080400000791a */ /* 0x000fc80000000000 */
.L_x_158:
[----:B------:R-:W-:Y:S05]  /*8440*/  BSYNC.RECONVERGENT B0 ;  /* 0x0000000000007941 */ /* 0x000fea0003800200 */
.L_x_157:
[----:B------:R-:W-:Y:S01]  /*8450*/  BAR.SYNC.DEFER_BLOCKING 0x2, 0x80 ;  /* 0x0082000000007b1d */ /* 0x000fe20000010000 */
[----:B------:R-:W-:-:S05]  /*8460*/  ISETP.NE.AND P2, PT, R116, RZ, PT ;  /* 0x000000ff7400720c */ /* 0x000fca0003f45270 */
[----:B------:R-:W-:Y:S01]  /*8470*/  BSSY.RECONVERGENT B0, `(.L_x_160) ;  /* 0x000001d000007945 */ /* 0x000fe20003800200 */
[----:B---3--:R2:W-:Y:S04]  /*8480*/  ST.E.128 desc[UR38][R136.64], R36 ;  /* 0x0000002488007985 */ /* 0x0085e8000c101d26 */
        /* <DEDUP_REMOVED lines=12> */
[----:B---3--:R-:W3:Y:S02]  /*8550*/  FENCE.VIEW.ASYNC.S ;  /* 0x00000000000073c6 */ /* 0x008ee40000000000 */
[----:B---3--:R-:W-:Y:S06]  /*8560*/  BAR.SYNC.DEFER_BLOCKING 0x2, 0x80 ;  /* 0x0082000000007b1d */ /* 0x008fec0000010000 */
[----:B------:R-:W-:Y:S05]  /*8570*/  @P2 BRA `(.L_x_161) ;  /* 0x0000000000302947 */ /* 0x000fea0003800000 */
[----:B------:R-:W-:Y:S01]  /*8580*/  UIADD3 UR4, UP0, UPT, UR6, 0x500, URZ ;  /* 0x0000050006047890 */ /* 0x000fe2000ff1e0ff */
[----:B------:R-:W-:Y:S01]  /*8590*/  PLOP3.LUT P0, PT, PT, PT, PT, 0x80, 0x8 ;  /* 0x000000000008781c */ /* 0x000fe20003f0f070 */
[----:B------:R-:W-:Y:S02]  /*85a0*/  UIADD3 UR8, UPT, UPT, UR14, 0x30000, URZ ;  /* 0x000300000e087890 */ /* 0x000fe4000fffe0ff */
[----:B------:R-:W-:Y:S01]  /*85b0*/  UIADD3.X UR5, UPT, UPT, URZ, UR7, URZ, UP0, !UPT ;  /* 0x00000007ff057290 */ /* 0x000fe200087fe4ff */
[----:B------:R-:W-:-:S11]  /*85c0*/  UMOV UR9, 0x40 ;  /* 0x0000004000097882 */ /* 0x000fd60000000000 */
.L_x_162:
[----:B------:R-:W-:Y:S01]  /*85d0*/  @P0 ELECT P1, URZ, PT ;  /* 0x0000000000ff082f */ /* 0x000fe20003820000 */
[----:B------:R3:W-:-:S12]  /*85e0*/  UTMAREDG.5D.ADD [UR8], [UR4] ;  /* 0x00000008040073b6 */ /* 0x0007d80008020000 */
[----:B------:R-:W-:Y:S02]  /*85f0*/  @P1 PLOP3.LUT P0, PT, P1, PT, PT, 0x8, 0x80 ;  /* 0x000000000080181c */ /* 0x000fe40000f0e170 */
[----:B------:R-:W-:-:S11]  /*8600*/  PLOP3.LUT P1, PT, PT, PT, PT, 0x8, 0x80 ;  /* 0x000000000080781c */ /* 0x000fd60003f2e170 */
[----:B---3--:R-:W-:Y:S05]  /*8610*/  @P0 BRA.U.ANY `(.L_x_162) ;  /* 0xfffffffd00ec0947 */ /* 0x008fea000393ffff */
[----:B------:R0:W-:Y:S01]  /*8620*/  UTMACMDFLUSH ;  /* 0x00000000000079b7 */ /* 0x0001e20000000000 */
[----:B------:R-:W-:-:S04]  /*8630*/  DEPBAR.LE SB0, 0x1 ;  /* 0x000080400000791a */ /* 0x000fc80000000000 */
.L_x_161:
[----:B------:R-:W-:Y:S05]  /*8640*/  BSYNC.RECONVERGENT B0 ;  /* 0x0000000000007941 */ /* 0x000fea0003800200 */
.L_x_160:
[----:B------:R-:W-:Y:S06]  /*8650*/  BAR.SYNC.DEFER_BLOCKING 0x2, 0x80 ;  /* 0x0082000000007b1d */ /* 0x000fec0000010000 */
        /* <DEDUP_REMOVED lines=14> */
[----:B----4-:R-:W4:Y:S02]  /*8740*/  FENCE.VIEW.ASYNC.S ;  /* 0x00000000000073c6 */ /* 0x010f240000000000 */
[----:B----4-:R-:W-:Y:S06]  /*8750*/  BAR.SYNC.DEFER_BLOCKING 0x2, 0x80 ;  /* 0x0082000000007b1d */ /* 0x010fec0000010000 */
[----:B------:R-:W-:Y:S05]  /*8760*/  @P2 BRA `(.L_x_164) ;  /* 0x00000000002c2947 */ /* 0x000fea0003800000 */
[----:B------:R-:W-:Y:S01]  /*8770*/  UIADD3 UR4, UP0, UPT, UR6, 0x500, URZ ;  /* 0x0000050006047890 */ /* 0x000fe2000ff1e0ff */
[----:B------:R-:W-:Y:S01]  /*8780*/  PLOP3.LUT P0, PT, PT, PT, PT, 0x80, 0x8 ;  /* 0x000000000008781c */ /* 0x000fe20003f0f070 */
[----:B------:R-:W-:Y:S02]  /*8790*/  UIADD3 UR8, UPT, UPT, UR14, 0x34000, URZ ;  /* 0x000340000e087890 */ /* 0x000fe4000fffe0ff */
[----:B------:R-:W-:Y:S01]  /*87a0*/  UIADD3.X UR5, UPT, UPT, URZ, UR7, URZ, UP0, !UPT ;  /* 0x00000007ff057290 */ /* 0x000fe200087fe4ff */
[----:B------:R-:W-:-:S11]  /*87b0*/  UMOV UR9, 0x60 ;  /* 0x0000006000097882 */ /* 0x000fd60000000000 */
.L_x_165:
[----:B------:R-:W-:Y:S01]  /*87c0*/  @P0 ELECT P1, URZ, PT ;  /* 0x0000000000ff082f */ /* 0x000fe20003820000 */
[----:B------:R4:W-:-:S12]  /*87d0*/  UTMAREDG.5D.ADD [UR8], [UR4] ;  /* 0x00000008040073b6 */ /* 0x0009d80008020000 */
[----:B------:R-:W-:Y:S02]  /*87e0*/  @P1 PLOP3.LUT P0, PT, P1, PT, PT, 0x8, 0x80 ;  /* 0x000000000080181c */ /* 0x000fe40000f0e170 */
[----:B------:R-:W-:-:S11]  /*87f0*/  PLOP3.LUT P1, PT, PT, PT, PT, 0x8, 0x80 ;  /* 0x000000000080781c */ /* 0x000fd60003f2e170 */
[----:B----4-:R-:W-:Y:S05]  /*8800*/  @P0 BRA.U.ANY `(.L_x_165) ;  /* 0xfffffffd00ec0947 */ /* 0x010fea000393ffff */
[----:B------:R0:W-:Y:S02]  /*8810*/  UTMACMDFLUSH ;  /* 0x00000000000079b7 */ /* 0x0001e40000000000 */
.L_x_164:
[----:B------:R-:W-:Y:S05]  /*8820*/  BSYNC.RECONVERGENT B0 ;  /* 0x0000000000007941 */ /* 0x000fea0003800200 */
.L_x_163:
[----:B------:R-:W4:Y:S01]  /*8830*/  LDL.LU R0, [R1] ;  /* 0x0000000001007983 */ /* 0x000f220000300800 */
[----:B------:R-:W-:Y:S01]  /*8840*/  UIADD3 UR5, UPT, UPT, UR15, 0x1, URZ ;  /* 0x000000010f057890 */ /* 0x000fe2000fffe0ff */
[----:B------:R-:W-:Y:S01]  /*8850*/  LOP3.LUT R133, R133, 0x1, RZ, 0x3c, !PT ;  /* 0x0000000185857812 */ /* 0x000fe200078e3cff */
[----:B------:R-:W-:Y:S02]  /*8860*/  UIADD3 UR4, UPT, UPT, UR11, 0x1, URZ ;  /* 0x000000010b047890 */ /* 0x000fe4000fffe0ff */
[----:B------:R-:W-:-:S04]  /*8870*/  UISETP.NE.AND UP0, UPT, UR5, UR30, UPT ;  /* 0x0000001e0500728c */ /* 0x000fc8000bf05270 */
[----:B------:R-:W-:-:S07]  /*8880*/  USEL UR15, UR5, URZ, UP0 ;  /* 0x000000ff050f7287 */ /* 0x000fce0008000000 */
[----:B------:R-:W-:-:S07]  /*8890*/  @UP0 UIADD3 UR4, UPT, UPT, UR11, URZ, URZ ;  /* 0x000000ff0b040290 */ /* 0x000fce000fffe0ff */
[----:B------:R-:W-:Y:S01]  /*88a0*/  UMOV UR11, UR4 ;  /* 0x00000004000b7c82 */ /* 0x000fe20008000000 */
[C---:B----4-:R-:W-:Y:S01]  /*88b0*/  ISETP.GT.U32.AND P0, PT, R0.reuse, 0x1, PT ;  /* 0x000000010000780c */ /* 0x050fe20003f04070 */
[----:B------:R-:W-:-:S05]  /*88c0*/  VIADD R0, R0, 0xffffffff ;  /* 0xffffffff00007836 */ /* 0x000fca0000000000 */
[----:B------:R4:W-:Y:S07]  /*88d0*/  STL [R1], R0 ;  /* 0x0000000001007387 */ /* 0x0009ee0000100800 */
[----:B------:R-:W-:Y:S05]  /*88e0*/  @P0 BRA `(.L_x_166) ;  /* 0xffffffec00fc0947 */ /* 0x000fea000383ffff */
[----:B------:R-:W-:-:S04]  /*88f0*/  DEPBAR.LE SB0, 0x0 ;  /* 0x000080000000791a */ /* 0x000fc80000000000 */
[----:B------:R-:W-:Y:S05]  /*8900*/  EXIT ;  /* 0x000000000000794d */ /* 0x000fea0003800000 */
.L_x_316:
[----:B------:R-:W-:-:S08]  /*8910*/  NOP ;  /* 0x0000000000007918 */ /* 0x000fd00000000000 */
[----:B------:R-:W-:-:S00]  /*8920*/  USETMAXREG.DEALLOC.CTAPOOL 0x60 ;  /* 0x00000060000079c8 */ /* 0x000fc000080e0500 */
[----:B------:R-:W-:Y:S05]  /*8930*/  EXIT ;  /* 0x000000000000794d */ /* 0x000fea0003800000 */
.L_x_167:
[----:B------:R-:W-:-:S08]  /*8940*/  NOP ;  /* 0x0000000000007918 */ /* 0x000fd00000000000 */
[----:B------:R-:W1:Y:S02]  /*8950*/  USETMAXREG.TRY_ALLOC.CTAPOOL UP0, 0x80 ;  /* 0x00000080000079c8 */ /* 0x000e640008000600 */
[----:B-1----:R-:W-:Y:S05]  /*8960*/  BRA.U !UP0, `(.L_x_167) ;  /* 0xfffffffd08f47547 */ /* 0x002fea000b83ffff */
[----:B------:R-:W-:Y:S01]  /*8970*/  HFMA2 R2, -RZ, RZ, 0, 5.9604644775390625e-08 ;  /* 0x00000001ff027431 */ /* 0x000fe200000001ff */
[----:B------:R-:W-:Y:S01]  /*8980*/  MOV R0, 0x1 ;  /* 0x0000000100007802 */ /* 0x000fe20000000f00 */
[----:B------:R1:W-:Y:S01]  /*8990*/  STL [R1+0x14], RZ ;  /* 0x000014ff01007387 */ /* 0x0003e20000100800 */
[----:B------:R-:W-:-:S03]  /*89a0*/  HFMA2 R79, -RZ, RZ, 0, 0 ;  /* 0x00000000ff4f7431 */ /* 0x000fc600000001ff */
[----:B------:R1:W-:Y:S04]  /*89b0*/  STL [R1+0x10], R2 ;  /* 0x0000100201007387 */ /* 0x0003e80000100800 */
[----:B------:R1:W-:Y:S04]  /*89c0*/  STL [R1+0x8], RZ ;  /* 0x000008ff01007387 */ /* 0x0003e80000100800 */
[----:B------:R1:W-:Y:S04]  /*89d0*/  STL [R1+0xc], R0 ;  /* 0x00000c0001007387 */ /* 0x0003e80000100800 */
[----:B------:R1:W-:Y:S02]  /*89e0*/  STL [R1+0x4], RZ ;  /* 0x000004ff01007387 */ /* 0x0003e40000100800 */
.L_x_203:
[----:B-12---:R-:W-:Y:S01]  /*89f0*/  MOV R0, UR46 ;  /* 0x0000002e00007c02 */ /* 0x006fe20008000f00 */
[----:B------:R-:W-:Y:S05]  /*8a00*/  YIELD ;  /* 0x0000000000007946 */ /* 0x000fea0003800000 */
[----:B------:R-:W-:Y:S11]  /*8a10*/  ISETP.NE.AND P0, PT, R0, 0x3, PT ;  /* 0x000000030000780c */ /* 0x000ff60003f05270 */
[----:B------:R-:W-:Y:S02]  /*8a20*/  @!UPT UIADD3 URZ, UPT, UPT, URZ, URZ, URZ ;  /* 0x000000fffffff290 */ /* 0x000fe4000fffe0ff */
[----:B------:R-:W-:Y:S05]  /*8a30*/  @!P0 BRA `(.L_x_168) ;  /* 0x0000000000048947 */ /* 0x000fea0003800000 */
[----:B------:R-:W-:Y:S05]  /*8a40*/  BPT.TRAP 0x1 ;  /* 0x000000040000795c */ /* 0x000fea0000300000 */
.L_x_168:
[----:B------:R-:W2:Y:S01]  /*8a50*/  LDL R0, [R1+0x8] ;  /* 0x0000080001007983 */ /* 0x000ea20000100800 */
[----:B------:R-:W-:Y:S01]  /*8a60*/  MOV R2, 0x400 ;  /* 0x0000040000027802 */ /* 0x000fe20000000f00 */
[----:B------:R-:W-:Y:S01]  /*8a70*/  BSSY B0, `(.L_x_169) ;  /* 0x0000006000007945 */ /* 0x000fe20003800000 */
[----:B------:R-:W1:Y:S01]  /*8a80*/  S2R R72, SR_CgaCtaId ;  /* 0x0000000000487919 */ /* 0x000e620000008800 */
[----:B--2---:R-:W-:Y:S02]  /*8a90*/  SHF.L.U32 R0, R0, 0x1f, RZ ;  /* 0x0000001f00007819 */ /* 0x004fe400000006ff */
[----:B-1----:R-:W-:Y:S04]  /*8aa0*/  LEA R2, R72, R2, 0x18 ;  /* 0x0000000248027211 */ /* 0x002fe800078ec0ff */
[----:B------:R-:W1:Y:S02]  /*8ab0*/  SYNCS.PHASECHK.TRANS64.TRYWAIT P1, [R2+URZ+0x38850], R0 ;  /* 0x03885000020075a7 */ /* 0x000e6400080211ff */
[----:B-1----:R-:W-:Y:S05]  /*8ac0*/  @!P1 BRA `(.L_x_170) ;  /* 0x0000008000b49947 */ /* 0x002fea0003800000 */
.L_x_303:
[----:B------:R-:W-:Y:S05]  /*8ad0*/  BSYNC B0 ;  /* 0x0000000000007941 */ /* 0x000fea0003800000 */
.L_x_169:
[----:B------:R-:W-:Y:S05]  /*8ae0*/  @!P0 BRA `(.L_x_171) ;  /* 0x0000000000048947 */ /* 0x000fea0003800000 */
[----:B------:R-:W-:Y:S05]  /*8af0*/  BPT.TRAP 0x1 ;  /* 0x000000040000795c */ /* 0x000fea0000300000 */
.L_x_171:
[----:B-1----:R-:W2:Y:S01]  /*8b00*/  LDL R0, [R1+0xc] ;  /* 0x00000c0001007983 */ /* 0x002ea20000100800 */
[----:B------:R-:W-:Y:S01]  /*8b10*/  BSSY B0, `(.L_x_172) ;  /* 0x0000004000007945 */ /* 0x000fe20003800000 */
[----:B--2---:R-:W-:Y:S04]  /*8b20*/  SHF.L.U32 R0, R0, 0x1f, RZ ;  /* 0x0000001f00007819 */ /* 0x004fe800000006ff */
[----:B------:R-:W1:Y:S02]  /*8b30*/  SYNCS.PHASECHK.TRANS64.TRYWAIT P1, [R2+URZ+0x38888], R0 ;  /* 0x03888800020075a7 */ /* 0x000e6400080211ff */
[----:B-1----:R-:W-:Y:S05]  /*8b40*/  @!P1 BRA `(.L_x_173) ;  /* 0x0000008000a89947 */ /* 0x002fea0003800000 */
.L_x_304:
[----:B------:R-:W-:Y:S05]  /*8b50*/  BSYNC B0 ;  /* 0x0000000000007941 */ /* 0x000fea0003800000 */
.L_x_172:
[----:B------:R-:W-:Y:S05]  /*8b60*/  @!P0 BRA `(.L_x_174) ;  /* 0x0000000000048947 */ /* 0x000fea0003800000 */
[----:B------:R-:W-:Y:S05]  /*8b70*/  BPT.TRAP 0x1 ;  /* 0x000000040000795c */ /* 0x000fea0000300000 */
.L_x_174:
[----:B------:R-:W-:Y:S01]  /*8b80*/  SHF.L.U32 R3, R79, 0x1f, RZ ;  /* 0x0000001f4f037819 */ /* 0x000fe200000006ff */
[----:B------:R-:W1:Y:S03]  /*8b90*/  S2R R73, SR_TID.X ;  /* 0x0000000000497919 */ /* 0x000e660000002100 */
[----:B------:R-:W2:Y:S01]  /*8ba0*/  SYNCS.PHASECHK.TRANS64.TRYWAIT P0, [R2+URZ+0x38830], R3 ;  /* 0x03883003020075a7 */ /* 0x000ea200080011ff */
[----:B-1----:R-:W-:Y:S01]  /*8bb0*/  SHF.R.U32.HI R0, RZ, 0x3, R73 ;  /* 0x00000003ff007819 */ /* 0x002fe20000011649 */
[----:B------:R-:W-:Y:S05]  /*8bc0*/  IMAD.U32 R75, R73, 0x10000, RZ ;  /* 0x00010000494b7824 */ /* 0x000fea00078e00ff */
[----:B------:R-:W-:Y:S04]  /*8bd0*/  LOP3.LUT R75, R75, 0x600010, R0, 0xc8, !PT ;  /* 0x006000104b4b7812 */ /* 0x000fe800078ec800 */
[----:B------:R-:W-:Y:S01]  /*8be0*/  LOP3.LUT R74, R75, 0x180, RZ, 0xfc, !PT ;  /* 0x000001804b4a7812 */ /* 0x000fe200078efcff */
[----:B--2---:R-:W-:Y:S06]  /*8bf0*/  @!P0 BRA `(.L_x_175) ;  /* 0x0000008000908947 */ /* 0x004fec0003800000 */
.L_x_305:
[----:B-1----:R-:W-:Y:S01]  /*8c00*/  SHF.R.U32.HI R3, RZ, 0x5, R73 ;  /* 0x00000005ff037819 */ /* 0x002fe20000011649 */
[----:B------:R-:W-:Y:S05]  /*8c10*/  WARPSYNC.ALL ;  /* 0x0000000000007948 */ /* 0x000fea0003800000 */
[C---:B------:R-:W-:Y:S01]  /*8c20*/  R2UR UR4, R74.reuse ;  /* 0x000000004a0472ca */ /* 0x040fe200000e0000 */
[----:B------:R-:W-:Y:S01]  /*8c30*/  VIADD R0, R74, 0x20 ;  /* 0x000000204a007836 */ /* 0x000fe20000000000 */
[----:B------:R-:W-:Y:S04]  /*8c40*/  LOP3.LUT R16, R3, 0x3, RZ, 0xc0, !PT ;  /* 0x0000000303107812 */ /* 0x000fe800078ec0ff */
[----:B------:R-:W-:Y:S04]  /*8c50*/  SHF.R.U32.HI R0, RZ, 0x15, R0 ;  /* 0x00000015ff007819 */ /* 0x000fe80000011600 */
[----:B------:R-:W-:Y:S03]  /*8c60*/  ISETP.NE.AND P0, PT, R16, R0, PT ;  /* 0x000000001000720c */ /* 0x000fe60003f05270 */
[----:B------:R-:W1:Y:S10]  /*8c70*/  LDTM.x16 R56, tmem[UR4] ;  /* 0x00000004003879ee */ /* 0x000e740008240000 */
[----:B-1----:R-:W-:Y:S05]  /*8c80*/  @!P0 BRA `(.L_x_176) ;  /* 0x0000000000408947 */ /* 0x002fea0003800000 */
[----:B------:R-:W1:Y:S01]  /*8c90*/  LDCU.64 UR8, c[0x4][0x80] ;  /* 0x01001000ff0877ac */ /* 0x000e620008000a00 */
[----:B------:R-:W-:Y:S01]  /*8ca0*/  MOV R15, 0x0 ;  /* 0x00000000000f7802 */ /* 0x000fe20000000f00 */
[----:B------:R-:W-:Y:S02]  /*8cb0*/  HFMA2 R12, -RZ, RZ, 0, 5.9604644775390625e-08 ;  /* 0x00000001ff0c7431 */ /* 0x000fe400000001ff */
[----:B------:R-:W-:Y:S02]  /*8cc0*/  IMAD.MOV.U32 R8, RZ, RZ, 0x192 ;  /* 0x00000192ff087424 */ /* 0x000fe400078e00ff */
[----:B------:R-:W-:Y:S01]  /*8cd0*/  IMAD.MOV.U32 R13, RZ, RZ, RZ ;  /* 0x000000ffff0d7224 */ /* 0x000fe200078e00ff */
[----:B------:R-:W2:Y:S01]  /*8ce0*/  LDCU.64 UR6, c[0x4][0x88] ;  /* 0x01001100ff0677ac */ /* 0x000ea20008000a00 */
[----:B------:R-:W3:Y:S01]  /*8cf0*/  LDC.64 R14, c[0x4][R15] ;  /* 0x010000000f0e7b82 */ /* 0x000ee20000000a00 */
[----:B------:R-:W4:Y:S01]  /*8d00*/  LDCU.64 UR4, c[0x4][0x8] ;  /* 0x01000100ff0477ac */ /* 0x000f220008000a00 */
[----:B-1----:R-:W-:Y:S01]  /*8d10*/  MOV R5, UR9 ;  /* 0x0000000900057c02 */ /* 0x002fe20008000f00 */
[----:B------:R-:W-:Y:S01]  /*8d20*/  IMAD.U32 R4, RZ, RZ, UR8 ;  /* 0x00000008ff047e24 */ /* 0x000fe2000f8e00ff */
[----:B--2---:R-:W-:Y:S01]  /*8d30*/  MOV R7, UR7 ;  /* 0x0000000700077c02 */ /* 0x004fe20008000f00 */
[----:B------:R-:W-:Y:S01]  /*8d40*/  IMAD.U32 R6, RZ, RZ, UR6 ;  /* 0x00000006ff067e24 */ /* 0x000fe2000f8e00ff */
[----:B----4-:R-:W-:Y:S01]  /*8d50*/  MOV R11, UR5 ;  /* 0x00000005000b7c02 */ /* 0x010fe20008000f00 */
[----:B------:R-:W-:Y:S02]  /*8d60*/  IMAD.U32 R10, RZ, RZ, UR4 ;  /* 0x00000004ff0a7e24 */ /* 0x000fe4000f8e00ff */
[----:B------:R-:W-:Y:S07]  /*8d70*/  LEPC R20, `(.L_x_176) ;  /* 0x000000001014794e */ /* 0x000fee0000000000 */
[----:B---3--:R-:W-:Y:S05]  /*8d80*/  CALL.ABS.NOINC R14 ;  /* 0x000000000e007343 */ /* 0x008fea0003c00000 */
.L_x_176:
[----:B------:R-:W-:Y:S05]  /*8d90*/  WARPSYNC.ALL ;  /* 0x0000000000007948 */ /* 0x000fea0003800000 */
[C---:B------:R-:W-:Y:S01]  /*8da0*/  R2UR UR4, R74.reuse ;  /* 0x000000004a0472ca */ /* 0x040fe200000e0000 */
[----:B------:R-:W-:Y:S05]  /*8db0*/  VIADD R0, R74, 0x40 ;  /* 0x000000404a007836 */ /* 0x000fea0000000000 */
[----:B------:R-:W-:Y:S04]  /*8dc0*/  SHF.R.U32.HI R0, RZ, 0x15, R0 ;  /* 0x00000015ff007819 */ /* 0x000fe80000011600 */
[----:B------:R-:W-:Y:S03]  /*8dd0*/  ISETP.NE.AND P0, PT, R16, R0, PT ;  /* 0x000000001000720c */ /* 0x000fe60003f05270 */
[----:B------:R-:W1:Y:S10]  /*8de0*/  LDTM.x16 R40, tmem[UR4+0x20] ;  /* 0x00002004002879ee */ /* 0x000e740008240000 */
        /* <DEDUP_REMOVED lines=17> */
.L_x_177:
[----:B------:R-:W-:Y:S05]  /*8f00*/  WARPSYNC.ALL ;  /* 0x0000000000007948 */ /* 0x000fea0003800000 */
[C---:B------:R-:W-:Y:S01]  /*8f10*/  R2UR UR4, R74.reuse ;  /* 0x000000004a0472ca */ /* 0x040fe200000e0000 */
[----:B------:R-:W-:Y:S01]  /*8f20*/  VIADD R0, R74, 0x60 ;  /* 0x000000604a007836 */ /* 0x000fe20000000000 */
[----:B------:R-:W-:Y:S04]  /*8f30*/  BSSY.RECONVERGENT B6, `(.L_x_178) ;  /* 0x0000015000067945 */ /* 0x000fe80003800200 */
        /* <DEDUP_REMOVED lines=20> */
.L_x_179:
[----:B------:R-:W-:Y:S05]  /*9080*/  BSYNC.RECONVERGENT B6 ;  /* 0x0000000000067941 */ /* 0x000fea0003800200 */
.L_x_178:
[----:B------:R-:W1:Y:S01]  /*9090*/  LDC R3, c[0x0][0x448] ;  /* 0x00011200ff037b82 */ /* 0x000e620000000800 */
[----:B------:R-:W-:Y:S05]  /*90a0*/  WARPSYNC.ALL ;  /* 0x0000000000007948 */ /* 0x000fea0003800000 */
[----:B------:R-:W-:Y:S02]  /*90b0*/  R2UR UR4, R74 ;  /* 0x000000004a0472ca */ /* 0x000fe400000e0000 */
[----:B------:R-:W-:Y:S02]  /*90c0*/  SHF.R.U32.HI R0, RZ, 0x1, R73 ;  /* 0x00000001ff007819 */ /* 0x000fe40000011649 */
[----:B------:R-:W-:Y:S02]  /*90d0*/  LOP3.LUT R78, R78, 0xfffffffd, RZ, 0xc0, !PT ;  /* 0xfffffffd4e4e7812 */ /* 0x000fe400078ec0ff */
[----:B------:R-:W-:Y:S04]  /*90e0*/  LOP3.LUT R0, R0, 0x40, RZ, 0xc0, !PT ;  /* 0x0000004000007812 */ /* 0x000fe800078ec0ff */
[----:B------:R-:W-:Y:S05]  /*90f0*/  IADD3 R0, PT, PT, R2, R0, RZ ;  /* 0x0000000002007210 */ /* 0x000fea0007ffe0ff */
[----:B------:R-:W2:Y:S08]  /*9100*/  LDS.128 R4, [R0+0x38000] ;  /* 0x0380000000047984 */ /* 0x000eb00000000c00 */
[----:B------:R-:W3:Y:S08]  /*9110*/  LDS.128 R8, [R0+0x38010] ;  /* 0x0380100000087984 */ /* 0x000ef00000000c00 */
[----:B------:R-:W4:Y:S08]  /*9120*/  LDS.128 R12, [R0+0x38020] ;  /* 0x03802000000c7984 */ /* 0x000f300000000c00 */
[----:B------:R-:W5:Y:S08]  /*9130*/  LDS.128 R16, [R0+0x38030] ;  /* 0x0380300000107984 */ /* 0x000f700000000c00 */
[----:B------:R-:W-:Y:S01]  /*9140*/  LDS.128 R20, [R0+0x38130] ;  /* 0x0381300000147984 */ /* 0x000fe20000000c00 */
[----:B-1----:R-:W-:Y:S04]  /*9150*/  FMUL R3, R3, 1.4426950216293334961 ;  /* 0x3fb8aa3b03037820 */ /* 0x002fe80000400000 */
[C---:B--2---:R-:W-:Y:S02]  /*9160*/  FFMA2 R4, R3.reuse.F32, R56.F32x2.HI_LO, R4.F32x2.HI_LO ;  /* 0x0000003803047249 */ /* 0x044fe40000040004 */
[----:B------:R-:W-:Y:S03]  /*9170*/  FFMA2 R6, R3.F32, R58.F32x2.HI_LO, R6.F32x2.HI_LO ;  /* 0x0000003a03067249 */ /* 0x000fe60000040006 */
[----:B------:R-:W-:Y:S02]  /*9180*/  FSETP.GEU.AND P1, PT, R5, -126, PT ;  /* 0xc2fc00000500780b */ /* 0x000fe40003f2e000 */
[----:B------:R-:W-:Y:S01]  /*9190*/  FSETP.GEU.AND P3, PT, R6, -126, PT ;  /* 0xc2fc00000600780b */ /* 0x000fe20003f6e000 */
[----:B---3--:R-:W-:Y:S01]  /*91a0*/  FFMA2 R8, R3.F32, R60.F32x2.HI_LO, R8.F32x2.HI_LO ;  /* 0x0000003c03087249 */ /* 0x008fe20000040008 */
[----:B------:R-:W-:Y:S01]  /*91b0*/  FSETP.GEU.AND P4, PT, R7, -126, PT ;  /* 0xc2fc00000700780b */ /* 0x000fe20003f8e000 */
[----:B------:R-:W-:Y:S01]  /*91c0*/  FFMA2 R10, R3.F32, R62.F32x2.HI_LO, R10.F32x2.HI_LO ;  /* 0x0000003e030a7249 */ /* 0x000fe2000004000a */
[----:B------:R-:W-:Y:S02]  /*91d0*/  FSETP.GEU.AND P0, PT, R4, -126, PT ;  /* 0xc2fc00000400780b */ /* 0x000fe40003f0e000 */
[----:B------:R-:W-:Y:S02]  /*91e0*/  FSETP.GEU.AND P5, PT, R8, -126, PT ;  /* 0xc2fc00000800780b */ /* 0x000fe40003fae000 */
[----:B------:R-:W-:Y:S01]  /*91f0*/  FSETP.GEU.AND P6, PT, R9, -126, PT ;  /* 0xc2fc00000900780b */ /* 0x000fe20003fce000 */
[----:B----4-:R-:W-:Y:S01]  /*9200*/  FFMA2 R12, R3.F32, R64.F32x2.HI_LO, R12.F32x2.HI_LO ;  /* 0x00000040030c7249 */ /* 0x010fe2000004000c */
[----:B------:R-:W-:Y:S01]  /*9210*/  FSETP.GEU.AND P2, PT, R10, -126, PT ;  /* 0xc2fc00000a00780b */ /* 0x000fe20003f4e000 */
[----:B------:R-:W-:Y:S01]  /*9220*/  @!P1 FMUL R5, R5, 0.5 ;  /* 0x3f00000005059820 */ /* 0x000fe20000400000 */
[----:B------:R-:W-:Y:S02]  /*9230*/  FFMA2 R14, R3.F32, R66.F32x2.HI_LO, R14.F32x2.HI_LO ;  /* 0x00000042030e7249 */ /* 0x000fe4000004000e */
[----:B------:R-:W-:Y:S01]  /*9240*/  @!P3 FMUL R6, R6, 0.5 ;  /* 0x3f0000000606b820 */ /* 0x000fe20000400000 */
[----:B------:R-:W1:Y:S01]  /*9250*/  MUFU.EX2 R57, R5 ;  /* 0x0000000500397308 */ /* 0x000e620000000800 */
[----:B------:R-:W-:Y:S01]  /*9260*/  @!P4 FMUL R7, R7, 0.5 ;  /* 0x3f0000000707c820 */ /* 0x000fe20000400000 */
[----:B------:R-:W-:Y:S01]  /*9270*/  @!P0 FMUL R4, R4, 0.5 ;  /* 0x3f00000004048820 */ /* 0x000fe20000400000 */
[----:B-----5:R-:W-:Y:S02]  /*9280*/  FFMA2 R16, R3.F32, R68.F32x2.HI_LO, R16.F32x2.HI_LO ;  /* 0x0000004403107249 */ /* 0x020fe40000040010 */
[----:B------:R-:W-:Y:S01]  /*9290*/  @!P5 FMUL R8, R8, 0.5 ;  /* 0x3f0000000808d820 */ /* 0x000fe20000400000 */
[----:B------:R-:W-:Y:S01]  /*92a0*/  @!P6 FMUL R9, R9, 0.5 ;  /* 0x3f0000000909e820 */ /* 0x000fe20000400000 */
[----:B------:R-:W-:Y:S03]  /*92b0*/  FFMA2 R18, R3.F32, R70.F32x2.HI_LO, R18.F32x2.HI_LO ;  /* 0x0000004603127249 */ /* 0x000fe60000040012 */
[----:B------:R2:W3:Y:S10]  /*92c0*/  MUFU.EX2 R56, R4 ;  /* 0x0000000400387308 */ /* 0x0004f40000000800 */
[----:B------:R-:W4:Y:S01]  /*92d0*/  MUFU.EX2 R58, R6 ;  /* 0x00000006003a7308 */ /* 0x000f220000000800 */
[----:B-1----:R-:W-:Y:S09]  /*92e0*/  @!P1 FMUL R57, R57, R57 ;  /* 0x0000003939399220 */ /* 0x002ff20000400000 */
[----:B------:R1:W5:Y:S01]  /*92f0*/  MUFU.EX2 R59, R7 ;  /* 0x00000007003b7308 */ /* 0x0003620000000800 */
[----:B--2---:R-:W-:Y:S01]  /*9300*/  P2R R4, PR, RZ, 0x4 ;  /* 0x00000004ff047803 */ /* 0x004fe20000000000 */
[----:B---3--:R-:W-:Y:S01]  /*9310*/  @!P0 FMUL R56, R56, R56 ;  /* 0x0000003838388220 */ /* 0x008fe20000400000 */
[----:B------:R-:W-:Y:S02]  /*9320*/  FSETP.GEU.AND P0, PT, R11, -126, PT ;  /* 0xc2fc00000b00780b */ /* 0x000fe40003f0e000 */
[----:B------:R-:W-:Y:S02]  /*9330*/  ISETP.NE.AND P1, PT, R4, RZ, PT ;  /* 0x000000ff0400720c */ /* 0x000fe40003f25270 */
[----:B------:R-:W-:Y:S03]  /*9340*/  FSETP.GEU.AND P2, PT, R12, -126, PT ;  /* 0xc2fc00000c00780b */ /* 0x000fe60003f4e000 */
[----:B------:R-:W2:Y:S01]  /*9350*/  MUFU.EX2 R60, R8 ;  /* 0x00000008003c7308 */ /* 0x000ea20000000800 */
[----:B----4-:R-:W-:Y:S01]  /*9360*/  @!P3 FMUL R58, R58, R58 ;  /* 0x0000003a3a3ab220 */ /* 0x010fe20000400000 */
[----:B------:R-:W-:Y:S08]  /*9370*/  FSETP.GEU.AND P3, PT, R13, -126, PT ;  /* 0xc2fc00000d00780b */ /* 0x000ff00003f6e000 */
[----:B------:R-:W3:Y:S01]  /*9380*/  MUFU.EX2 R61, R9 ;  /* 0x00000009003d7308 */ /* 0x000ee20000000800 */
[----:B-1----:R-:W1:Y:S01]  /*9390*/  LDS.128 R4, [R0+0x38080] ;  /* 0x0380800000047984 */ /* 0x002e620000000c00 */
[----:B------:R-:W-:Y:S01]  /*93a0*/  @!P1 FMUL R10, R10, 0.5 ;  /* 0x3f0000000a0a9820 */ /* 0x000fe20000400000 */
[----:B------:R-:W-:Y:S01]  /*93b0*/  @!P0 FMUL R11, R11, 0.5 ;  /* 0x3f0000000b0b8820 */ /* 0x000fe20000400000 */
[----:B------:R-:W-:Y:S01]  /*93c0*/  @!P2 FMUL R12, R12, 0.5 ;  /* 0x3f0000000c0ca820 */ /* 0x000fe20000400000 */
[----:B-----5:R-:W-:Y:S01]  /*93d0*/  @!P4 FMUL R59, R59, R59 ;  /* 0x0000003b3b3bc220 */ /* 0x020fe20000400000 */
[----:B------:R-:W-:Y:S01]  /*93e0*/  FSETP.GEU.AND P4, PT, R14, -126, PT ;  /* 0xc2fc00000e00780b */ /* 0x000fe20003f8e000 */
[----:B------:R-:W-:Y:S03]  /*93f0*/  @!P3 FMUL R13, R13, 0.5 ;  /* 0x3f0000000d0db820 */ /* 0x000fe60000400000 */
[----:B------:R-:W4:Y:S01]  /*9400*/  MUFU.EX2 R62, R10 ;  /* 0x0000000a003e7308 */ /* 0x000f220000000800 */
[----:B--2---:R-:W-:Y:S01]  /*9410*/  @!P5 FMUL R60, R60, R60 ;  /* 0x0000003c3c3cd220 */ /* 0x004fe20000400000 */
[----:B------:R-:W-:Y:S08]  /*9420*/  FSETP.GEU.AND P5, PT, R15, -126, PT ;  /* 0xc2fc00000f00780b */ /* 0x000ff00003fae000 */
[----:B------:R2:W5:Y:S01]  /*9430*/  MUFU.EX2 R63, R11 ;  /* 0x0000000b003f7308 */ /* 0x0005620000000800 */
[----:B---3--:R-:W-:Y:S01]  /*9440*/  @!P6 FMUL R61, R61, R61 ;  /* 0x0000003d3d3de220 */ /* 0x008fe20000400000 */
[----:B------:R-:W-:Y:S01]  /*9450*/  FSETP.GEU.AND P6, PT, R16, -126, PT ;  /* 0xc2fc00001000780b */ /* 0x000fe20003fce000 */
[----:B------:R-:W-:Y:S02]  /*9460*/  @!P4 FMUL R14, R14, 0.5 ;  /* 0x3f0000000e0ec820 */ /* 0x000fe40000400000 */
[----:B------:R-:W-:Y:S05]  /*9470*/  @!P5 FMUL R15, R15, 0.5 ;  /* 0x3f0000000f0fd820 */ /* 0x000fea0000400000 */
[----:B------:R3:W1:Y:S01]  /*9480*/  MUFU.EX2 R64, R12 ;  /* 0x0000000c00407308 */ /* 0x0006620000000800 */
[----:B----4-:R-:W-:Y:S01]  /*9490*/  @!P1 FMUL R62, R62, R62 ;  /* 0x0000003e3e3e9220 */ /* 0x010fe20000400000 */
[----:B------:R-:W-:Y:S03]  /*94a0*/  FSETP.GEU.AND P1, PT, R17, -126, PT ;  /* 0xc2fc00001100780b */ /* 0x000fe60003f2e000 */
[----:B------:R-:W-:Y:S05]  /*94b0*/  @!P6 FMUL R16, R16, 0.5 ;  /* 0x3f0000001010e820 */ /* 0x000fea0000400000 */
[----:B------:R-:W4:Y:S01]  /*94c0*/  MUFU.EX2 R65, R13 ;  /* 0x0000000d00417308 */ /* 0x000f220000000800 */
[----:B--2---:R-:W2:Y:S01]  /*94d0*/  LDS.128 R8, [R0+0x38090] ;  /* 0x0380900000087984 */ /* 0x004ea20000000c00 */
[----:B-----5:R-:W-:Y:S01]  /*94e0*/  @!P0 FMUL R63, R63, R63 ;  /* 0x0000003f3f3f8220 */ /* 0x020fe20000400000 */
[----:B------:R-:W-:Y:S07]  /*94f0*/  FSETP.GEU.AND P0, PT, R19, -126, PT ;  /* 0xc2fc00001300780b */ /* 0x000fee0003f0e000 */
[----:B------:R-:W5:Y:S01]  /*9500*/  MUFU.EX2 R66, R14 ;  /* 0x0000000e00427308 */ /* 0x000f620000000800 */
[----:B---3--:R-:W-:Y:S01]  /*9510*/  P2R R12, PR, RZ, 0x2 ;  /* 0x00000002ff0c7803 */ /* 0x008fe20000000000 */
[----:B-1----:R-:W-:Y:S01]  /*9520*/  @!P2 FMUL R64, R64, R64 ;  /* 0x000000404040a220 */ /* 0x002fe20000400000 */
[C---:B------:R-:W-:Y:S01]  /*9530*/  FFMA2 R4, R3.reuse.F32, R40.F32x2.HI_LO, R4.F32x2.HI_LO ;  /* 0x0000002803047249 */ /* 0x040fe20000040004 */
[----:B------:R-:W-:Y:S01]  /*9540*/  FSETP.GEU.AND P1, PT, R18, -126, PT ;  /* 0xc2fc00001200780b */ /* 0x000fe20003f2e000 */
[----:B------:R-:W-:Y:S01]  /*9550*/  FFMA2 R6, R3.F32, R42.F32x2.HI_LO, R6.F32x2.HI_LO ;  /* 0x0000002a03067249 */ /* 0x000fe20000040006 */
[----:B------:R-:W-:Y:S04]  /*9560*/  ISETP.NE.AND P2, PT, R12, RZ, PT ;  /* 0x000000ff0c00720c */ /* 0x000fe80003f45270 */
[----:B------:R1:W3:Y:S01]  /*9570*/  MUFU.EX2 R67, R15 ;  /* 0x0000000f00437308 */ /* 0x0002e20000000800 */
[----:B------:R-:W-:Y:S01]  /*9580*/  @!P0 FMUL R19, R19, 0.5 ;  /* 0x3f00000013138820 */ /* 0x000fe20000400000 */
[----:B----4-:R-:W-:Y:S01]  /*9590*/  @!P3 FMUL R65, R65, R65 ;  /* 0x000000414141b220 */ /* 0x010fe20000400000 */
[----:B------:R-:W-:Y:S07]  /*95a0*/  FSETP.GEU.AND P3, PT, R4, -126, PT ;  /* 0xc2fc00000400780b */ /* 0x000fee0003f6e000 */
[----:B------:R-:W4:Y:S01]  /*95b0*/  MUFU.EX2 R68, R16 ;  /* 0x0000001000447308 */ /* 0x000f220000000800 */
[----:B------:R-:W-:Y:S01]  /*95c0*/  @!P1 FMUL R18, R18, 0.5 ;  /* 0x3f00000012129820 */ /* 0x000fe20000400000 */
[----:B-----5:R-:W-:Y:S01]  /*95d0*/  @!P4 FMUL R66, R66, R66 ;  /* 0x000000424242c220 */ /* 0x020fe20000400000 */
[----:B------:R-:W-:Y:S01]  /*95e0*/  @!P2 FMUL R17, R17, 0.5 ;  /* 0x3f0000001111a820 */ /* 0x000fe20000400000 */
[----:B------:R-:W-:Y:S06]  /*95f0*/  FSETP.GEU.AND P4, PT, R5, -126, PT ;  /* 0xc2fc00000500780b */ /* 0x000fec0003f8e000 */
[----:B------:R-:W5:Y:S01]  /*9600*/  MUFU.EX2 R69, R17 ;  /* 0x0000001100457308 */ /* 0x000f620000000800 */
[----:B-1----:R-:W1:Y:S01]  /*9610*/  LDS.128 R12, [R0+0x380a0] ;  /* 0x0380a000000c7984 */ /* 0x002e620000000c00 */
[----:B------:R-:W-:Y:S01]  /*9620*/  @!P3 FMUL R4, R4, 0.5 ;  /* 0x3f0000000404b820 */ /* 0x000fe20000400000 */
[----:B---3--:R-:W-:Y:S01]  /*9630*/  @!P5 FMUL R67, R67, R67 ;  /* 0x000000434343d220 */ /* 0x008fe20000400000 */
[----:B------:R-:W-:Y:S06]  /*9640*/  FSETP.GEU.AND P5, PT, R6, -126, PT ;  /* 0xc2fc00000600780b */ /* 0x000fec0003fae000 */
[----:B------:R3:W3:Y:S01]  /*9650*/  MUFU.EX2 R76, R4 ;  /* 0x00000004004c7308 */ /* 0x0006e20000000800 */
[----:B------:R-:W-:Y:S01]  /*9660*/  @!P4 FMUL R5, R5, 0.5 ;  /* 0x3f0000000505c820 */ /* 0x000fe20000400000 */
[C---:B--2---:R-:W-:Y:S02]  /*9670*/  FFMA2 R8, R3.reuse.F32, R44.F32x2.HI_LO, R8.F32x2.HI_LO ;  /* 0x0000002c03087249 */ /* 0x044fe40000040008 */
[----:B------:R-:W-:Y:S02]  /*9680*/  FFMA2 R10, R3.F32, R46.F32x2.HI_LO, R10.F32x2.HI_LO ;  /* 0x0000002e030a7249 */ /* 0x000fe4000004000a */
[----:B----4-:R-:W-:Y:S01]  /*9690*/  @!P6 FMUL R68, R68, R68 ;  /* 0x000000444444e220 */ /* 0x010fe20000400000 */
[----:B------:R-:W-:Y:S03]  /*96a0*/  FSETP.GEU.AND P6, PT, R7, -126, PT ;  /* 0xc2fc00000700780b */ /* 0x000fe60003fce000 */
[----:B------:R-:W2:Y:S01]  /*96b0*/  MUFU.EX2 R71, R19 ;  /* 0x0000001300477308 */ /* 0x000ea20000000800 */
[----:B------:R-:W-:Y:S01]  /*96c0*/  @!P5 FMUL R6, R6, 0.5 ;  /* 0x3f0000000606d820 */ /* 0x000fe20000400000 */
[----:B-----5:R-:W-:Y:S01]  /*96d0*/  @!P2 FMUL R69, R69, R69 ;  /* 0x000000454545a220 */ /* 0x020fe20000400000 */
[----:B------:R-:W-:Y:S07]  /*96e0*/  FSETP.GEU.AND P2, PT, R8, -126, PT ;  /* 0xc2fc00000800780b */ /* 0x000fee0003f4e000 */
[----:B------:R4:W-:Y:S01]  /*96f0*/  MUFU.EX2 R70, R18 ;  /* 0x0000001200467308 */ /* 0x0009e20000000800 */
[----:B---3--:R-:W-:Y:S01]  /*9700*/  P2R R4, PR, RZ, 0x4 ;  /* 0x00000004ff047803 */ /* 0x008fe20000000000 */
[----:B------:R-:W-:Y:S01]  /*9710*/  @!P3 FMUL R76, R76, R76 ;  /* 0x0000004c4c4cb220 */ /* 0x000fe20000400000 */
[----:B------:R-:W-:Y:S01]  /*9720*/  FSETP.GEU.AND P2, PT, R9, -126, PT ;  /* 0xc2fc00000900780b */ /* 0x000fe20003f4e000 */
[----:B------:R-:W-:Y:S01]  /*9730*/  @!P6 FMUL R7, R7, 0.5 ;  /* 0x3f0000000707e820 */ /* 0x000fe20000400000 */
[C---:B------:R-:W-:Y:S05]  /*9740*/  ISETP.NE.AND P3, PT, R4.reuse, RZ, PT ;  /* 0x000000ff0400720c */ /* 0x040fea0003f65270 */
[----:B------:R-:W3:Y:S01]  /*9750*/  MUFU.EX2 R77, R5 ;  /* 0x00000005004d7308 */ /* 0x000ee20000000800 */
[----:B--2---:R-:W-:Y:S01]  /*9760*/  @!P0 FMUL R71, R71, R71 ;  /* 0x0000004747478220 */ /* 0x004fe20000400000 */
[----:B------:R-:W-:Y:S08]  /*9770*/  ISETP.NE.AND P0, PT, R4, RZ, PT ;  /* 0x000000ff0400720c */ /* 0x000ff00003f05270 */
[----:B------:R-:W2:Y:S01]  /*9780*/  MUFU.EX2 R80, R6 ;  /* 0x0000000600507308 */ /* 0x000ea20000000800 */
[----:B----4-:R-:W4:Y:S01]  /*9790*/  LDS.128 R16, [R0+0x380b0] ;  /* 0x0380b00000107984 */ /* 0x010f220000000c00 */
[----:B------:R-:W-:Y:S01]  /*97a0*/  @!P2 FMUL R9, R9, 0.5 ;  /* 0x3f0000000909a820 */ /* 0x000fe20000400000 */
[----:B-1----:R-:W-:Y:S01]  /*97b0*/  FFMA2 R12, R3.F32, R48.F32x2.HI_LO, R12.F32x2.HI_LO ;  /* 0x00000030030c7249 */ /* 0x002fe2000004000c */
[----:B------:R-:W-:Y:S01]  /*97c0*/  F2FP.F16.F32.PACK_AB R48, R57, R56 ;  /* 0x000000383930723e */ /* 0x000fe200000000ff */
[----:B------:R-:W-:Y:S01]  /*97d0*/  FFMA2 R14, R3.F32, R50.F32x2.HI_LO, R14.F32x2.HI_LO ;  /* 0x00000032030e7249 */ /* 0x000fe2000004000e */
[----:B------:R-:W-:Y:S01]  /*97e0*/  F2FP.F16.F32.PACK_AB R49, R59, R58 ;  /* 0x0000003a3b31723e */ /* 0x000fe200000000ff */
[----:B------:R-:W-:Y:S03]  /*97f0*/  @!P0 FMUL R8, R8, 0.5 ;  /* 0x3f00000008088820 */ /* 0x000fe60000400000 */
[----:B------:R1:W5:Y:S01]  /*9800*/  MUFU.EX2 R81, R7 ;  /* 0x0000000700517308 */ /* 0x0003620000000800 */
[----:B------:R-:W-:Y:S01]  /*9810*/  FSETP.GEU.AND P0, PT, R11, -126, PT ;  /* 0xc2fc00000b00780b */ /* 0x000fe20003f0e000 */
[----:B---3--:R-:W-:Y:S01]  /*9820*/  @!P4 FMUL R77, R77, R77 ;  /* 0x0000004d4d4dc220 */ /* 0x008fe20000400000 */
[----:B------:R-:W-:Y:S01]  /*9830*/  FSETP.GEU.AND P4, PT, R12, -126, PT ;  /* 0xc2fc00000c00780b */ /* 0x000fe20003f8e000 */
[----:B------:R-:W-:Y:S01]  /*9840*/  @!P1 FMUL R70, R70, R70 ;  /* 0x0000004646469220 */ /* 0x000fe20000400000 */
[----:B------:R-:W-:Y:S02]  /*9850*/  FSETP.GEU.AND P1, PT, R10, -126, PT ;  /* 0xc2fc00000a00780b */ /* 0x000fe40003f2e000 */
[----:B------:R-:W-:Y:S03]  /*9860*/  F2FP.F16.F32.PACK_AB R50, R61, R60 ;  /* 0x0000003c3d32723e */ /* 0x000fe600000000ff */
[----:B------:R-:W3:Y:S01]  /*9870*/  MUFU.EX2 R84, R8 ;  /* 0x0000000800547308 */ /* 0x000ee20000000800 */
[----:B--2---:R-:W-:Y:S01]  /*9880*/  @!P5 FMUL R80, R80, R80 ;  /* 0x000000505050d220 */ /* 0x004fe20000400000 */
[----:B------:R-:W-:Y:S02]  /*9890*/  FSETP.GEU.AND P5, PT, R13, -126, PT ;  /* 0xc2fc00000d00780b */ /* 0x000fe40003fae000 */
[----:B------:R-:W-:Y:S01]  /*98a0*/  F2FP.F16.F32.PACK_AB R51, R63, R62 ;  /* 0x0000003e3f33723e */ /* 0x000fe200000000ff */
[----:B------:R-:W-:Y:S01]  /*98b0*/  @!P0 FMUL R11, R11, 0.5 ;  /* 0x3f0000000b0b8820 */ /* 0x000fe20000400000 */
[----:B------:R-:W-:Y:S04]  /*98c0*/  F2FP.F16.F32.PACK_AB R40, R77, R76 ;  /* 0x0000004c4d28723e */ /* 0x000fe800000000ff */
[----:B------:R-:W2:Y:S01]  /*98d0*/  MUFU.EX2 R85, R9 ;  /* 0x0000000900557308 */ /* 0x000ea20000000800 */
[----:B-1----:R-:W1:Y:S01]  /*98e0*/  LDS.128 R4, [R0+0x38100] ;  /* 0x0381000000047984 */ /* 0x002e620000000c00 */
[----:B------:R-:W-:Y:S01]  /*98f0*/  @!P1 FMUL R10, R10, 0.5 ;  /* 0x3f0000000a0a9820 */ /* 0x000fe20000400000 */
[----:B------:R-:W-:Y:S01]  /*9900*/  @!P4 FMUL R12, R12, 0.5 ;  /* 0x3f0000000c0cc820 */ /* 0x000fe20000400000 */
[----:B-----5:R-:W-:Y:S01]  /*9910*/  @!P6 FMUL R81, R81, R81 ;  /* 0x000000515151e220 */ /* 0x020fe20000400000 */
[----:B------:R-:W-:Y:S01]  /*9920*/  FSETP.GEU.AND P6, PT, R14, -126, PT ;  /* 0xc2fc00000e00780b */ /* 0x000fe20003fce000 */
[----:B------:R-:W-:Y:S04]  /*9930*/  @!P5 FMUL R13, R13, 0.5 ;  /* 0x3f0000000d0dd820 */ /* 0x000fe80000400000 */
[----:B------:R5:W5:Y:S01]  /*9940*/  MUFU.EX2 R82, R12 ;  /* 0x0000000c00527308 */ /* 0x000b620000000800 */
[----:B---3--:R-:W-:Y:S01]  /*9950*/  @!P3 FMUL R84, R84, R84 ;  /* 0x000000545454b220 */ /* 0x008fe20000400000 */
[----:B------:R-:W-:Y:S02]  /*9960*/  FSETP.GEU.AND P3, PT, R15, -126, PT ;  /* 0xc2fc00000f00780b */ /* 0x000fe40003f6e000 */
[----:B------:R-:W-:Y:S06]  /*9970*/  F2FP.F16.F32.PACK_AB R41, R81, R80 ;  /* 0x000000505129723e */ /* 0x000fec00000000ff */
[----:B------:R-:W3:Y:S01]  /*9980*/  MUFU.EX2 R83, R13 ;  /* 0x0000000d00537308 */ /* 0x000ee20000000800 */
[----:B----4-:R-:W-:Y:S01]  /*9990*/  FFMA2 R16, R3.F32, R52.F32x2.HI_LO, R16.F32x2.HI_LO ;  /* 0x0000003403107249 */ /* 0x010fe20000040010 */
[----:B------:R-:W-:Y:S01]  /*99a0*/  F2FP.F16.F32.PACK_AB R52, R65, R64 ;  /* 0x000000404134723e */ /* 0x000fe200000000ff */
[----:B------:R-:W-:Y:S01]  /*99b0*/  @!P6 FMUL R14, R14, 0.5 ;  /* 0x3f0000000e0ee820 */ /* 0x000fe20000400000 */
[----:B--2---:R-:W-:Y:S01]  /*99c0*/  @!P2 FMUL R85, R85, R85 ;  /* 0x000000555555a220 */ /* 0x004fe20000400000 */
[----:B------:R-:W-:Y:S01]  /*99d0*/  FFMA2 R18, R3.F32, R54.F32x2.HI_LO, R18.F32x2.HI_LO ;  /* 0x0000003603127249 */ /* 0x000fe20000040012 */
[----:B------:R-:W-:Y:S04]  /*99e0*/  F2FP.F16.F32.PACK_AB R53, R67, R66 ;  /* 0x000000424335723e */ /* 0x000fe800000000ff */
[----:B------:R-:W2:Y:S01]  /*99f0*/  MUFU.EX2 R88, R10 ;  /* 0x0000000a00587308 */ /* 0x000ea20000000800 */
[----:B-----5:R-:W-:Y:S01]  /*9a00*/  P2R R12, PR, RZ, 0x8 ;  /* 0x00000008ff0c7803 */ /* 0x020fe20000000000 */
[----:B------:R-:W-:Y:S01]  /*9a10*/  @!P4 FMUL R82, R82, R82 ;  /* 0x000000525252c220 */ /* 0x000fe20000400000 */
[----:B------:R-:W-:Y:S02]  /*9a20*/  FSETP.GEU.AND P3, PT, R16, -126, PT ;  /* 0xc2fc00001000780b */ /* 0x000fe40003f6e000 */
[C---:B------:R-:W-:Y:S02]  /*9a30*/  ISETP.NE.AND P2, PT, R12.reuse, RZ, PT ;  /* 0x000000ff0c00720c */ /* 0x040fe40003f45270 */
[----:B------:R-:W-:Y:S03]  /*9a40*/  ISETP.NE.AND P4, PT, R12, RZ, PT ;  /* 0x000000ff0c00720c */ /* 0x000fe60003f85270 */
[----:B------:R-:W4:Y:S01]  /*9a50*/  MUFU.EX2 R89, R11 ;  /* 0x0000000b00597308 */ /* 0x000f220000000800 */
[----:B---3--:R-:W-:Y:S01]  /*9a60*/  @!P5 FMUL R83, R83, R83 ;  /* 0x000000535353d220 */ /* 0x008fe20000400000 */
[----:B------:R-:W-:Y:S02]  /*9a70*/  F2FP.F16.F32.PACK_AB R54, R69, R68 ;  /* 0x000000444536723e */ /* 0x000fe400000000ff */
[----:B------:R-:W-:Y:S02]  /*9a80*/  F2FP.F16.F32.PACK_AB R55, R71, R70 ;  /* 0x000000464737723e */ /* 0x000fe400000000ff */
[----:B------:R-:W-:Y:S04]  /*9a90*/  F2FP.F16.F32.PACK_AB R42, R85, R84 ;  /* 0x00000054552a723e */ /* 0x000fe800000000ff */
[----:B------:R-:W3:Y:S01]  /*9aa0*/  MUFU.EX2 R86, R14 ;  /* 0x0000000e00567308 */ /* 0x000ee20000000800 */
[----:B-1----:R-:W-:Y:S01]  /*9ab0*/  FFMA2 R4, R3.F32, R24.F32x2.HI_LO, R4.F32x2.HI_LO ;  /* 0x0000001803047249 */ /* 0x002fe20000040004 */
[----:B------:R-:W-:Y:S01]  /*9ac0*/  F2FP.F16.F32.PACK_AB R44, R83, R82 ;  /* 0x00000052532c723e */ /* 0x000fe200000000ff */
[----:B------:R-:W-:Y:S01]  /*9ad0*/  @!P2 FMUL R15, R15, 0.5 ;  /* 0x3f0000000f0fa820 */ /* 0x000fe20000400000 */
[----:B------:R-:W-:Y:S01]  /*9ae0*/  @!P3 FMUL R16, R16, 0.5 ;  /* 0x3f0000001010b820 */ /* 0x000fe20000400000 */
[----:B------:R-:W-:Y:S01]  /*9af0*/  FFMA2 R6, R3.F32, R26.F32x2.HI_LO, R6.F32x2.HI_LO ;  /* 0x0000001a03067249 */ /* 0x000fe20000040006 */
[----:B------:R-:W-:Y:S01]  /*9b00*/  FSETP.GEU.AND P5, PT, R4, -126, PT ;  /* 0xc2fc00000400780b */ /* 0x000fe20003fae000 */
[----:B------:R-:W-:Y:S03]  /*9b10*/  LDS.128 R24, [R0+0x38180] ;  /* 0x0381800000187984 */ /* 0x000fe60000000c00 */
[----:B------:R1:W5:Y:S01]  /*9b20*/  MUFU.EX2 R87, R15 ;  /* 0x0000000f00577308 */ /* 0x0003620000000800 */
[----:B------:R-:W-:Y:S01]  /*9b30*/  FSETP.GEU.AND P2, PT, R17, -126, PT ;  /* 0xc2fc00001100780b */ /* 0x000fe20003f4e000 */
[----:B--2---:R-:W-:Y:S01]  /*9b40*/  @!P1 FMUL R88, R88, R88 ;  /* 0x0000005858589220 */ /* 0x004fe20000400000 */
[----:B------:R-:W-:Y:S01]  /*9b50*/  FSETP.GEU.AND P1, PT, R18, -126, PT ;  /* 0xc2fc00001200780b */ /* 0x000fe20003f2e000 */
[----:B----4-:R-:W-:Y:S01]  /*9b60*/  @!P0 FMUL R89, R89, R89 ;  /* 0x0000005959598220 */ /* 0x010fe20000400000 */
[----:B------:R-:W-:Y:S01]  /*9b70*/  FSETP.GEU.AND P0, PT, R19, -126, PT ;  /* 0xc2fc00001300780b */ /* 0x000fe20003f0e000 */
[----:B------:R-:W2:Y:S04]  /*9b80*/  LDS.128 R8, [R0+0x38110] ;  /* 0x0381100000087984 */ /* 0x000ea80000000c00 */
[----:B------:R-:W4:Y:S01]  /*9b90*/  MUFU.EX2 R90, R16 ;  /* 0x00000010005a7308 */ /* 0x000f220000000800 */
[----:B---3--:R-:W-:Y:S01]  /*9ba0*/  @!P6 FMUL R86, R86, R86 ;  /* 0x000000565656e220 */ /* 0x008fe20000400000 */
[----:B------:R-:W-:Y:S01]  /*9bb0*/  FSETP.GEU.AND P6, PT, R5, -126, PT ;  /* 0xc2fc00000500780b */ /* 0x000fe20003fce000 */
[----:B------:R-:W-:Y:S01]  /*9bc0*/  @!P5 FMUL R4, R4, 0.5 ;  /* 0x3f0000000404d820 */ /* 0x000fe20000400000 */
[----:B------:R-:W-:Y:S01]  /*9bd0*/  F2FP.F16.F32.PACK_AB R43, R89, R88 ;  /* 0x00000058592b723e */ /* 0x000fe200000000ff */
[----:B------:R-:W-:Y:S05]  /*9be0*/  @!P2 FMUL R17, R17, 0.5 ;  /* 0x3f0000001111a820 */ /* 0x000fea0000400000 */
[----:B------:R3:W3:Y:S01]  /*9bf0*/  MUFU.EX2 R94, R4 ;  /* 0x00000004005e7308 */ /* 0x0006e20000000800 */
[----:B-1----:R-:W1:Y:S01]  /*9c00*/  LDS.128 R12, [R0+0x38120] ;  /* 0x03812000000c7984 */ /* 0x002e620000000c00 */
[----:B------:R-:W-:Y:S01]  /*9c10*/  @!P1 FMUL R18, R18, 0.5 ;  /* 0x3f00000012129820 */ /* 0x000fe20000400000 */
[----:B------:R-:W-:Y:S01]  /*9c20*/  @!P0 FMUL R19, R19, 0.5 ;  /* 0x3f00000013138820 */ /* 0x000fe20000400000 */
[----:B-----5:R-:W-:Y:S01]  /*9c30*/  @!P4 FMUL R87, R87, R87 ;  /* 0x000000575757c220 */ /* 0x020fe20000400000 */
[----:B------:R-:W-:Y:S01]  /*9c40*/  FSETP.GEU.AND P4, PT, R6, -126, PT ;  /* 0xc2fc00000600780b */ /* 0x000fe20003f8e000 */
[----:B------:R-:W-:Y:S04]  /*9c50*/  @!P6 FMUL R5, R5, 0.5 ;  /* 0x3f0000000505e820 */ /* 0x000fe80000400000 */
[----:B------:R-:W5:Y:S01]  /*9c60*/  MUFU.EX2 R91, R17 ;  /* 0x00000011005b7308 */ /* 0x000f620000000800 */
[----:B----4-:R-:W-:Y:S01]  /*9c70*/  @!P3 FMUL R90, R90, R90 ;  /* 0x0000005a5a5ab220 */ /* 0x010fe20000400000 */
[----:B------:R-:W-:Y:S08]  /*9c80*/  F2FP.F16.F32.PACK_AB R45, R87, R86 ;  /* 0x00000056572d723e */ /* 0x000ff000000000ff */
[----:B------:R-:W4:Y:S01]  /*9c90*/  MUFU.EX2 R92, R18 ;  /* 0x00000012005c7308 */ /* 0x000f220000000800 */
[----:B---3--:R-:W-:Y:S01]  /*9ca0*/  P2R R4, PR, RZ, 0x10 ;  /* 0x00000010ff047803 */ /* 0x008fe20000000000 */
[----:B------:R-:W-:Y:S01]  /*9cb0*/  @!P5 FMUL R94, R94, R94 ;  /* 0x0000005e5e5ed220 */ /* 0x000fe20000400000 */
[----:B------:R-:W-:Y:S02]  /*9cc0*/  FSETP.GEU.AND P4, PT, R7, -126, PT ;  /* 0xc2fc00000700780b */ /* 0x000fe40003f8e000 */
[C---:B------:R-:W-:Y:S02]  /*9cd0*/  ISETP.NE.AND P3, PT, R4.reuse, RZ, PT ;  /* 0x000000ff0400720c */ /* 0x040fe40003f65270 */
[----:B------:R-:W-:Y:S03]  /*9ce0*/  ISETP.NE.AND P5, PT, R4, RZ, PT ;  /* 0x000000ff0400720c */ /* 0x000fe60003fa5270 */
[----:B------:R-:W3:Y:S01]  /*9cf0*/  MUFU.EX2 R93, R19 ;  /* 0x00000013005d7308 */ /* 0x000ee20000000800 */
[----:B-----5:R-:W-:Y:S05]  /*9d00*/  @!P2 FMUL R91, R91, R91 ;  /* 0x0000005b5b5ba220 */ /* 0x020fea0000400000 */
[----:B------:R-:W-:Y:S01]  /*9d10*/  F2FP.F16.F32.PACK_AB R46, R91, R90 ;  /* 0x0000005a5b2e723e */ /* 0x000fe200000000ff */
[----:B--2---:R-:W-:Y:S03]  /*9d20*/  FFMA2 R8, R3.F32, R28.F32x2.HI_LO, R8.F32x2.HI_LO ;  /* 0x0000001c03087249 */ /* 0x004fe60000040008 */
[----:B------:R-:W2:Y:S01]  /*9d30*/  MUFU.EX2 R95, R5 ;  /* 0x00000005005f7308 */ /* 0x000ea20000000800 */
[----:B------:R-:W-:Y:S01]  /*9d40*/  @!P4 FMUL R7, R7, 0.5 ;  /* 0x3f0000000707c820 */ /* 0x000fe20000400000 */
[----:B------:R-:W-:Y:S01]  /*9d50*/  @!P3 FMUL R6, R6, 0.5 ;  /* 0x3f0000000606b820 */ /* 0x000fe20000400000 */
[----:B------:R-:W-:Y:S01]  /*9d60*/  FFMA2 R10, R3.F32, R30.F32x2.HI_LO, R10.F32x2.HI_LO ;  /* 0x0000001e030a7249 */ /* 0x000fe2000004000a */
[----:B------:R-:W-:Y:S01]  /*9d70*/  FSETP.GEU.AND P3, PT, R8, -126, PT ;  /* 0xc2fc00000800780b */ /* 0x000fe20003f6e000 */
[----:B------:R-:W5:Y:S01]  /*9d80*/  LDS.128 R28, [R0+0x38190] ;  /* 0x03819000001c7984 */ /* 0x000f620000000c00 */
[----:B------:R-:W-:Y:S01]  /*9d90*/  FSETP.GEU.AND P2, PT, R9, -126, PT ;  /* 0xc2fc00000900780b */ /* 0x000fe20003f4e000 */
[----:B----4-:R-:W-:Y:S03]  /*9da0*/  @!P1 FMUL R92, R92, R92 ;  /* 0x0000005c5c5c9220 */ /* 0x010fe60000400000 */
[----:B------:R-:W4:Y:S01]  /*9db0*/  MUFU.EX2 R96, R6 ;  /* 0x0000000600607308 */ /* 0x000f220000000800 */
[C---:B-1----:R-:W-:Y:S01]  /*9dc0*/  FFMA2 R12, R3.reuse.F32, R32.F32x2.HI_LO, R12.F32x2.HI_LO ;  /* 0x00000020030c7249 */ /* 0x042fe2000004000c */
[----:B------:R-:W-:Y:S01]  /*9dd0*/  FSETP.GEU.AND P1, PT, R10, -126, PT ;  /* 0xc2fc00000a00780b */ /* 0x000fe20003f2e000 */
[----:B------:R-:W-:Y:S02]  /*9de0*/  FFMA2 R34, R3.F32, R34.F32x2.HI_LO, R14.F32x2.HI_LO ;  /* 0x0000002203227249 */ /* 0x000fe4000004000e */
[----:B---3--:R-:W-:Y:S01]  /*9df0*/  @!P0 FMUL R93, R93, R93 ;  /* 0x0000005d5d5d8220 */ /* 0x008fe20000400000 */
[----:B------:R-:W-:Y:S01]  /*9e00*/  FSETP.GEU.AND P0, PT, R11, -126, PT ;  /* 0xc2fc00000b00780b */ /* 0x000fe20003f0e000 */
[C---:B------:R-:W-:Y:S03]  /*9e10*/  FFMA2 R20, R3.reuse.F32, R36.F32x2.HI_LO, R20.F32x2.HI_LO ;  /* 0x0000002403147249 */ /* 0x040fe60000040014 */
[----:B------:R-:W1:Y:S01]  /*9e20*/  MUFU.EX2 R97, R7 ;  /* 0x0000000700617308 */ /* 0x000e620000000800 */
[----:B------:R-:W-:Y:S01]  /*9e30*/  @!P3 FMUL R8, R8, 0.5 ;  /* 0x3f0000000808b820 */ /* 0x000fe20000400000 */
[----:B------:R-:W-:Y:S01]  /*9e40*/  FFMA2 R22, R3.F32, R38.F32x2.HI_LO, R22.F32x2.HI_LO ;  /* 0x0000002603167249 */ /* 0x000fe20000040016 */
[----:B------:R-:W-:Y:S01]  /*9e50*/  F2FP.F16.F32.PACK_AB R47, R93, R92 ;  /* 0x0000005c5d2f723e */ /* 0x000fe200000000ff */
[----:B------:R-:W-:Y:S01]  /*9e60*/  @!P2 FMUL R9, R9, 0.5 ;  /* 0x3f0000000909a820 */ /* 0x000fe20000400000 */
[----:B--2---:R-:W-:Y:S01]  /*9e70*/  @!P6 FMUL R95, R95, R95 ;  /* 0x0000005f5f5fe220 */ /* 0x004fe20000400000 */
[----:B------:R-:W-:Y:S01]  /*9e80*/  FSETP.GEU.AND P6, PT, R12, -126, PT ;  /* 0xc2fc00000c00780b */ /* 0x000fe20003fce000 */
[----:B------:R-:W-:Y:S03]  /*9e90*/  @!P1 FMUL R10, R10, 0.5 ;  /* 0x3f0000000a0a9820 */ /* 0x000fe60000400000 */
[----:B------:R-:W2:Y:S01]  /*9ea0*/  MUFU.EX2 R100, R8 ;  /* 0x0000000800647308 */ /* 0x000ea20000000800 */
[----:B----4-:R-:W-:Y:S01]  /*9eb0*/  @!P5 FMUL R96, R96, R96 ;  /* 0x000000606060d220 */ /* 0x010fe20000400000 */
[----:B------:R-:W-:Y:S01]  /*9ec0*/  FSETP.GEU.AND P5, PT, R13, -126, PT ;  /* 0xc2fc00000d00780b */ /* 0x000fe20003fae000 */
[----:B------:R-:W-:Y:S03]  /*9ed0*/  @!P0 FMUL R11, R11, 0.5 ;  /* 0x3f0000000b0b8820 */ /* 0x000fe60000400000 */
[----:B------:R-:W-:Y:S04]  /*9ee0*/  P2R R32, PR, RZ, 0x20 ;  /* 0x00000020ff207803 */ /* 0x000fe80000000000 */
[----:B------:R-:W3:Y:S01]  /*9ef0*/  MUFU.EX2 R101, R9 ;  /* 0x0000000900657308 */ /* 0x000ee20000000800 */
[----:B-1----:R-:W-:Y:S01]  /*9f00*/  @!P4 FMUL R97, R97, R97 ;  /* 0x000000616161c220 */ /* 0x002fe20000400000 */
[----:B------:R-:W-:Y:S01]  /*9f10*/  ISETP.NE.AND P4, PT, R32, RZ, PT ;  /* 0x000000ff2000720c */ /* 0x000fe20003f85270 */
[----:B------:R-:W-:Y:S01]  /*9f20*/  @!P6 FMUL R12, R12, 0.5 ;  /* 0x3f0000000c0ce820 */ /* 0x000fe20000400000 */
[----:B------:R-:W-:Y:S02]  /*9f30*/  FSETP.GEU.AND P5, PT, R34, -126, PT ;  /* 0xc2fc00002200780b */ /* 0x000fe40003fae000 */
[----:B------:R-:W-:Y:S04]  /*9f40*/  F2FP.F16.F32.PACK_AB R33, R97, R96 ;  /* 0x000000606121723e */ /* 0x000fe800000000ff */
[----:B------:R-:W1:Y:S01]  /*9f50*/  MUFU.EX2 R104, R10 ;  /* 0x0000000a00687308 */ /* 0x000e620000000800 */
[----:B--2---:R-:W-:Y:S01]  /*9f60*/  @!P3 FMUL R100, R100, R100 ;  /* 0x000000646464b220 */ /* 0x004fe20000400000 */
[----:B------:R-:W-:Y:S03]  /*9f70*/  FSETP.GEU.AND P3, PT, R20, -126, PT ;  /* 0xc2fc00001400780b */ /* 0x000fe60003f6e000 */
[----:B------:R-:W-:Y:S05]  /*9f80*/  @!P4 FMUL R13, R13, 0.5 ;  /* 0x3f0000000d0dc820 */ /* 0x000fea0000400000 */
[----:B------:R-:W2:Y:S01]  /*9f90*/  MUFU.EX2 R105, R11 ;  /* 0x0000000b00697308 */ /* 0x000ea20000000800 */
[----:B------:R-:W-:Y:S01]  /*9fa0*/  @!P5 FMUL R34, R34, 0.5 ;  /* 0x3f0000002222d820 */ /* 0x000fe20000400000 */
[----:B---3--:R-:W-:Y:S01]  /*9fb0*/  @!P2 FMUL R101, R101, R101 ;  /* 0x000000656565a220 */ /* 0x008fe20000400000 */
[----:B------:R-:W-:Y:S02]  /*9fc0*/  FSETP.GEU.AND P4, PT, R35, -126, PT ;  /* 0xc2fc00002300780b */ /* 0x000fe40003f8e000 */
[----:B------:R-:W-:Y:S01]  /*9fd0*/  FSETP.GEU.AND P2, PT, R21, -126, PT ;  /* 0xc2fc00001500780b */ /* 0x000fe20003f4e000 */
[----:B------:R-:W-:Y:S04]  /*9fe0*/  @!P3 FMUL R20, R20, 0.5 ;  /* 0x3f0000001414b820 */ /* 0x000fe80000400000 */
[----:B------:R-:W3:Y:S01]  /*9ff0*/  MUFU.EX2 R98, R12 ;  /* 0x0000000c00627308 */ /* 0x000ee20000000800 */
[----:B-1----:R-:W-:Y:S01]  /*a000*/  @!P1 FMUL R104, R104, R104 ;  /* 0x0000006868689220 */ /* 0x002fe20000400000 */
[C---:B------:R-:W-:Y:S08]  /*a010*/  FSETP.GEU.AND P1, PT, R22.reuse, -126, PT ;  /* 0xc2fc00001600780b */ /* 0x040ff00003f2e000 */
[----:B------:R1:W4:Y:S01]  /*a020*/  MUFU.EX2 R99, R13 ;  /* 0x0000000d00637308 */ /* 0x0003220000000800 */
[----:B--2---:R-:W-:Y:S01]  /*a030*/  @!P0 FMUL R105, R105, R105 ;  /* 0x0000006969698220 */ /* 0x004fe20000400000 */
[----:B------:R-:W-:Y:S01]  /*a040*/  FSETP.GEU.AND P0, PT, R23, -126, PT ;  /* 0xc2fc00001700780b */ /* 0x000fe20003f0e000 */
[----:B------:R-:W-:Y:S01]  /*a050*/  @!P4 FMUL R35, R35, 0.5 ;  /* 0x3f0000002323c820 */ /* 0x000fe20000400000 */
[----:B------:R-:W-:Y:S01]  /*a060*/  @!P2 FMUL R21, R21, 0.5 ;  /* 0x3f0000001515a820 */ /* 0x000fe20000400000 */
[----:B------:R-:W-:Y:S05]  /*a070*/  @!P1 FMUL R22, R22, 0.5 ;  /* 0x3f00000016169820 */ /* 0x000fea0000400000 */
[----:B------:R-:W2:Y:S01]  /*a080*/  MUFU.EX2 R106, R20 ;  /* 0x00000014006a7308 */ /* 0x000ea20000000800 */
[----:B---3--:R-:W-:Y:S01]  /*a090*/  @!P6 FMUL R98, R98, R98 ;  /* 0x000000626262e220 */ /* 0x008fe20000400000 */
[----:B------:R-:W-:Y:S02]  /*a0a0*/  ISETP.NE.AND P6, PT, R32, RZ, PT ;  /* 0x000000ff2000720c */ /* 0x000fe40003fc5270 */
[----:B------:R-:W-:Y:S01]  /*a0b0*/  F2FP.F16.F32.PACK_AB R32, R95, R94 ;  /* 0x0000005e5f20723e */ /* 0x000fe200000000ff */
[----:B------:R-:W-:Y:S05]  /*a0c0*/  @!P0 FMUL R23, R23, 0.5 ;  /* 0x3f00000017178820 */ /* 0x000fea0000400000 */
[----:B------:R-:W3:Y:S01]  /*a0d0*/  MUFU.EX2 R102, R34 ;  /* 0x0000002200667308 */ /* 0x000ee20000000800 */
[----:B-1----:R-:W1:Y:S04]  /*a0e0*/  LDTM.x16 R4, tmem[UR4+0x60] ;  /* 0x00006004000479ee */ /* 0x002e680008240000 */
[----:B----4-:R-:W-:Y:S05]  /*a0f0*/  @!P6 FMUL R99, R99, R99 ;  /* 0x000000636363e220 */ /* 0x010fea0000400000 */
[----:B------:R-:W4:Y:S01]  /*a100*/  MUFU.EX2 R109, R23 ;  /* 0x00000017006d7308 */ /* 0x000f220000000800 */
[----:B--2---:R-:W-:Y:S01]  /*a110*/  @!P3 FMUL R106, R106, R106 ;  /* 0x0000006a6a6ab220 */ /* 0x004fe20000400000 */
[----:B------:R-:W-:Y:S08]  /*a120*/  F2FP.F16.F32.PACK_AB R36, R99, R98 ;  /* 0x000000626324723e */ /* 0x000ff000000000ff */
[----:B------:R-:W2:Y:S01]  /*a130*/  MUFU.EX2 R108, R22 ;  /* 0x00000016006c7308 */ /* 0x000ea20000000800 */
[----:B---3--:R-:W-:Y:S01]  /*a140*/  @!P5 FMUL R102, R102, R102 ;  /* 0x000000666666d220 */ /* 0x008fe20000400000 */
[----:B------:R-:W-:Y:S08]  /*a150*/  F2FP.F16.F32.PACK_AB R34, R101, R100 ;  /* 0x000000646522723e */ /* 0x000ff000000000ff */
[----:B------:R-:W3:Y:S01]  /*a160*/  MUFU.EX2 R103, R35 ;  /* 0x0000002300677308 */ /* 0x000ee20000000800 */
[C---:B-1----:R-:W-:Y:S02]  /*a170*/  FFMA2 R24, R3.reuse.F32, R4.F32x2.HI_LO, R24.F32x2.HI_LO ;  /* 0x0000000403187249 */ /* 0x042fe40000040018 */
[C---:B------:R-:W-:Y:S02]  /*a180*/  FFMA2 R26, R3.reuse.F32, R6.F32x2.HI_LO, R26.F32x2.HI_LO ;  /* 0x00000006031a7249 */ /* 0x040fe4000004001a */
[----:B------:R-:W1:Y:S01]  /*a190*/  LDS.128 R4, [R0+0x381a0] ;  /* 0x0381a00000047984 */ /* 0x000e620000000c00 */
[C---:B-----5:R-:W-:Y:S01]  /*a1a0*/  FFMA2 R28, R3.reuse.F32, R8.F32x2.HI_LO, R28.F32x2.HI_LO ;  /* 0x00000008031c7249 */ /* 0x060fe2000004001c */
[----:B------:R-:W-:Y:S03]  /*a1b0*/  FSETP.GEU.AND P6, PT, R24, -126, PT ;  /* 0xc2fc00001800780b */ /* 0x000fe60003fce000 */
[----:B------:R-:W5:Y:S01]  /*a1c0*/  MUFU.EX2 R107, R21 ;  /* 0x00000015006b7308 */ /* 0x000f620000000800 */
[----:B------:R-:W-:Y:S01]  /*a1d0*/  FFMA2 R30, R3.F32, R10.F32x2.HI_LO, R30.F32x2.HI_LO ;  /* 0x0000000a031e7249 */ /* 0x000fe2000004001e */
[----:B------:R-:W-:Y:S01]  /*a1e0*/  P2R R20, PR, RZ, 0x40 ;  /* 0x00000040ff147803 */ /* 0x000fe20000000000 */
[----:B----4-:R-:W-:Y:S01]  /*a1f0*/  @!P0 FMUL R109, R109, R109 ;  /* 0x0000006d6d6d8220 */ /* 0x010fe20000400000 */
[----:B------:R4:W1:Y:S01]  /*a200*/  LDS.128 R8, [R0+0x381b0] ;  /* 0x0381b00000087984 */ /* 0x0008620000000c00 */
[----:B------:R-:W-:Y:S01]  /*a210*/  NOP ;  /* 0x0000000000007918 */ /* 0x000fe20000000000 */
[----:B------:R-:W-:Y:S01]  /*a220*/  ISETP.NE.AND P5, PT, R20, RZ, PT ;  /* 0x000000ff1400720c */ /* 0x000fe20003fa5270 */
[----:B--2---:R-:W-:Y:S01]  /*a230*/  @!P1 FMUL R108, R108, R108 ;  /* 0x0000006c6c6c9220 */ /* 0x004fe20000400000 */
[----:B------:R-:W-:Y:S01]  /*a240*/  FSETP.GEU.AND P6, PT, R25, -126, PT ;  /* 0xc2fc00001900780b */ /* 0x000fe20003fce000 */
[----:B---3--:R-:W-:Y:S01]  /*a250*/  @!P4 FMUL R103, R103, R103 ;  /* 0x000000676767c220 */ /* 0x008fe20000400000 */
[----:B------:R-:W-:Y:S01]  /*a260*/  ISETP.NE.AND P0, PT, R20, RZ, PT ;  /* 0x000000ff1400720c */ /* 0x000fe20003f05270 */
[----:B------:R-:W-:Y:S01]  /*a270*/  BAR.SYNC.DEFER_BLOCKING 0x3, 0x100 ;  /* 0x00c4000000007b1d */ /* 0x000fe20000010000 */
[----:B------:R-:W-:Y:S02]  /*a280*/  FSETP.GEU.AND P1, PT, R30, -126, PT ;  /* 0xc2fc00001e00780b */ /* 0x000fe40003f2e000 */
[----:B------:R-:W-:Y:S01]  /*a290*/  FSETP.GEU.AND P4, PT, R27, -126, PT ;  /* 0xc2fc00001b00780b */ /* 0x000fe20003f8e000 */
[----:B-----5:R-:W-:Y:S01]  /*a2a0*/  @!P2 FMUL R107, R107, R107 ;  /* 0x0000006b6b6ba220 */ /* 0x020fe20000400000 */
[----:B------:R-:W-:Y:S03]  /*a2b0*/  FSETP.GEU.AND P2, PT, R29, -126, PT ;  /* 0xc2fc00001d00780b */ /* 0x000fe60003f4e000 */
[----:B------:R-:W-:Y:S01]  /*a2c0*/  @!P5 FMUL R24, R24, 0.5 ;  /* 0x3f0000001818d820 */ /* 0x000fe20000400000 */
[----:B------:R-:W-:Y:S01]  /*a2d0*/  FSETP.GEU.AND P5, PT, R26, -126, PT ;  /* 0xc2fc00001a00780b */ /* 0x000fe20003fae000 */
[----:B------:R-:W-:Y:S01]  /*a2e0*/  @!P6 FMUL R25, R25, 0.5 ;  /* 0x3f0000001919e820 */ /* 0x000fe20000400000 */
[----:B------:R-:W-:Y:S01]  /*a2f0*/  FSETP.GEU.AND P3, PT, R28, -126, PT ;  /* 0xc2fc00001c00780b */ /* 0x000fe20003f6e000 */
[----:B------:R-:W2:Y:S01]  /*a300*/  MUFU.EX2 R110, R24 ;  /* 0x00000018006e7308 */ /* 0x000ea20000000800 */
[----:B------:R-:W3:Y:S01]  /*a310*/  S2R R22, SR_TID.X ;  /* 0x0000000000167919 */ /* 0x000ee20000002100 */
[----:B------:R-:W-:Y:S01]  /*a320*/  F2FP.F16.F32.PACK_AB R35, R105, R104 ;  /* 0x000000686923723e */ /* 0x000fe200000000ff */
[----:B------:R-:W-:Y:S01]  /*a330*/  @!P1 FMUL R30, R30, 0.5 ;  /* 0x3f0000001e1e9820 */ /* 0x000fe20000400000 */
[----:B----4-:R-:W-:Y:S01]  /*a340*/  SHF.R.U32.HI R0, RZ, 0x4, R73 ;  /* 0x00000004ff007819 */ /* 0x010fe20000011649 */
[----:B------:R-:W-:Y:S01]  /*a350*/  @!P4 FMUL R27, R27, 0.5 ;  /* 0x3f0000001b1bc820 */ /* 0x000fe20000400000 */
[----:B------:R-:W-:Y:S01]  /*a360*/  F2FP.F16.F32.PACK_AB R37, R103, R102 ;  /* 0x000000666725723e */ /* 0x000fe200000000ff */
[----:B------:R-:W-:Y:S03]  /*a370*/  @!P2 FMUL R29, R29, 0.5 ;  /* 0x3f0000001d1da820 */ /* 0x000fe60000400000 */
[----:B------:R-:W4:Y:S01]  /*a380*/  MUFU.EX2 R111, R25 ;  /* 0x00000019006f7308 */ /* 0x000f220000000800 */
[----:B------:R-:W-:Y:S01]  /*a390*/  LOP3.LUT R0, R0, 0x8, RZ, 0xc0, !PT ;  /* 0x0000000800007812 */ /* 0x000fe200078ec0ff */
[----:B------:R-:W-:Y:S01]  /*a3a0*/  @!P5 FMUL R26, R26, 0.5 ;  /* 0x3f0000001a1ad820 */ /* 0x000fe20000400000 */
[----:B------:R-:W-:Y:S01]  /*a3b0*/  F2FP.F16.F32.PACK_AB R38, R107, R106 ;  /* 0x0000006a6b26723e */ /* 0x000fe200000000ff */
[----:B------:R-:W-:Y:S01]  /*a3c0*/  @!P3 FMUL R28, R28, 0.5 ;  /* 0x3f0000001c1cb820 */ /* 0x000fe20000400000 */
[----:B-1----:R-:W-:Y:S01]  /*a3d0*/  FFMA2 R4, R3.F32, R12.F32x2.HI_LO, R4.F32x2.HI_LO ;  /* 0x0000000c03047249 */ /* 0x002fe20000040004 */
[----:B------:R-:W-:Y:S01]  /*a3e0*/  F2FP.F16.F32.PACK_AB R39, R109, R108 ;  /* 0x0000006c6d27723e */ /* 0x000fe200000000ff */
[----:B------:R-:W-:Y:S03]  /*a3f0*/  FFMA2 R6, R3.F32, R14.F32x2.HI_LO, R6.F32x2.HI_LO ;  /* 0x0000000e03067249 */ /* 0x000fe60000040006 */
[----:B------:R-:W1:Y:S01]  /*a400*/  MUFU.EX2 R112, R26 ;  /* 0x0000001a00707308 */ /* 0x000e620000000800 */
[----:B--2---:R-:W-:Y:S01]  /*a410*/  @!P0 FMUL R110, R110, R110 ;  /* 0x0000006e6e6e8220 */ /* 0x004fe20000400000 */
[----:B------:R-:W-:Y:S01]  /*a420*/  FSETP.GEU.AND P0, PT, R31, -126, PT ;  /* 0xc2fc00001f00780b */ /* 0x000fe20003f0e000 */
[C---:B------:R-:W-:Y:S01]  /*a430*/  FFMA2 R8, R3.reuse.F32, R16.F32x2.HI_LO, R8.F32x2.HI_LO ;  /* 0x0000001003087249 */ /* 0x040fe20000040008 */
[----:B------:R-:W-:Y:S01]  /*a440*/  IADD3 R16, PT, PT, R74, -R0, RZ ;  /* 0x800000004a107210 */ /* 0x000fe20007ffe0ff */
[----:B------:R-:W-:Y:S05]  /*a450*/  FFMA2 R10, R3.F32, R18.F32x2.HI_LO, R10.F32x2.HI_LO ;  /* 0x00000012030a7249 */ /* 0x000fea000004000a */
[----:B------:R-:W2:Y:S01]  /*a460*/  MUFU.EX2 R116, R30 ;  /* 0x0000001e00747308 */ /* 0x000ea20000000800 */
[----:B----4-:R-:W-:Y:S01]  /*a470*/  @!P6 FMUL R111, R111, R111 ;  /* 0x0000006f6f6fe220 */ /* 0x010fe20000400000 */
[----:B------:R-:W-:Y:S02]  /*a480*/  FSETP.GEU.AND P6, PT, R4, -126, PT ;  /* 0xc2fc00000400780b */ /* 0x000fe40003fce000 */
[----:B------:R-:W-:Y:S02]  /*a490*/  SHF.R.U32.HI R0, RZ, 0x15, R16 ;  /* 0x00000015ff007819 */ /* 0x000fe40000011610 */
[----:B------:R-:W-:Y:S01]  /*a4a0*/  F2FP.F16.F32.PACK_AB R24, R111, R110 ;  /* 0x0000006e6f18723e */ /* 0x000fe200000000ff */
[----:B------:R-:W-:Y:S03]  /*a4b0*/  @!P0 FMUL R31, R31, 0.5 ;  /* 0x3f0000001f1f8820 */ /* 0x000fe60000400000 */
[----:B------:R-:W4:Y:S01]  /*a4c0*/  MUFU.EX2 R113, R27 ;  /* 0x0000001b00717308 */ /* 0x000f220000000800 */
[----:B-1----:R-:W-:Y:S01]  /*a4d0*/  @!P5 FMUL R112, R112, R112 ;  /* 0x000000707070d220 */ /* 0x002fe20000400000 */
[C---:B------:R-:W-:Y:S02]  /*a4e0*/  FSETP.GEU.AND P5, PT, R5.reuse, -126, PT ;  /* 0xc2fc00000500780b */ /* 0x040fe40003fae000 */
[----:B---3--:R-:W-:Y:S02]  /*a4f0*/  SHF.R.U32.HI R22, RZ, 0x5, R22 ;  /* 0x00000005ff167819 */ /* 0x008fe40000011616 */
[----:B------:R-:W-:Y:S04]  /*a500*/  @P6 LOP3.LUT R78, R78, 0x2, RZ, 0xfc, !PT ;  /* 0x000000024e4e6812 */ /* 0x000fe800078efcff */
[----:B------:R-:W1:Y:S01]  /*a510*/  MUFU.EX2 R117, R31 ;  /* 0x0000001f00757308 */ /* 0x000e620000000800 */
[----:B------:R-:W-:Y:S01]  /*a520*/  @!P6 FMUL R4, R4, 0.5 ;  /* 0x3f0000000404e820 */ /* 0x000fe20000400000 */
[----:B--2---:R-:W-:Y:S01]  /*a530*/  @!P1 FMUL R116, R116, R116 ;  /* 0x0000007474749220 */ /* 0x004fe20000400000 */
[----:B------:R-:W-:Y:S02]  /*a540*/  LOP3.LUT R78, R78, 0xfffffffe, RZ, 0xc0, !PT ;  /* 0xfffffffe4e4e7812 */ /* 0x000fe400078ec0ff */
[----:B------:R-:W-:Y:S01]  /*a550*/  FSETP.GEU.AND P6, PT, R6, -126, PT ;  /* 0xc2fc00000600780b */ /* 0x000fe20003fce000 */
[----:B------:R-:W-:Y:S04]  /*a560*/  @!P5 FMUL R5, R5, 0.5 ;  /* 0x3f0000000505d820 */ /* 0x000fe80000400000 */
[----:B------:R-:W2:Y:S01]  /*a570*/  MUFU.EX2 R115, R29 ;  /* 0x0000001d00737308 */ /* 0x000ea20000000800 */
[----:B------:R-:W-:Y:S01]  /*a580*/  @P5 LOP3.LUT R78, R78, 0x1, RZ, 0xfc, !PT ;  /* 0x000000014e4e5812 */ /* 0x000fe200078efcff */
[----:B----4-:R-:W-:Y:S01]  /*a590*/  @!P4 FMUL R113, R113, R113 ;  /* 0x000000717171c220 */ /* 0x010fe20000400000 */
[----:B------:R-:W-:Y:S02]  /*a5a0*/  FSETP.GEU.AND P5, PT, R7, -126, PT ;  /* 0xc2fc00000700780b */ /* 0x000fe40003fae000 */
[----:B------:R-:W-:Y:S02]  /*a5b0*/  LOP3.LUT P1, RZ, R78, 0x2, RZ, 0xc0, !PT ;  /* 0x000000024eff7812 */ /* 0x000fe4000782c0ff */
[----:B------:R-:W-:Y:S03]  /*a5c0*/  FSETP.GEU.AND P4, PT, R8, -126, PT ;  /* 0xc2fc00000800780b */ /* 0x000fe60003f8e000 */
[----:B------:R-:W3:Y:S01]  /*a5d0*/  MUFU.EX2 R118, R4 ;  /* 0x0000000400767308 */ /* 0x000ee20000000800 */
[----:B-1----:R-:W-:Y:S01]  /*a5e0*/  @!P0 FMUL R117, R117, R117 ;  /* 0x0000007575758220 */ /* 0x002fe20000400000 */
[----:B------:R-:W-:Y:S01]  /*a5f0*/  LOP3.LUT P0, RZ, R78, 0x1, RZ, 0xc0, !PT ;  /* 0x000000014eff7812 */ /* 0x000fe2000780c0ff */
[----:B------:R-:W-:Y:S01]  /*a600*/  @!P6 FMUL R6, R6, 0.5 ;  /* 0x3f0000000606e820 */ /* 0x000fe20000400000 */
[----:B------:R-:W-:Y:S02]  /*a610*/  LOP3.LUT R22, R22, 0x3, RZ, 0xc0, !PT ;  /* 0x0000000316167812 */ /* 0x000fe400078ec0ff */
[----:B------:R-:W-:Y:S04]  /*a620*/  F2FP.F16.F32.PACK_AB R25, R113, R112 ;  /* 0x000000707119723e */ /* 0x000fe800000000ff */
[----:B------:R-:W1:Y:S01]  /*a630*/  MUFU.EX2 R119, R5 ;  /* 0x0000000500777308 */ /* 0x000e620000000800 */
[----:B--2---:R-:W-:Y:S01]  /*a640*/  @!P2 FMUL R115, R115, R115 ;  /* 0x000000737373a220 */ /* 0x004fe20000400000 */
[----:B------:R-:W-:Y:S01]  /*a650*/  FSETP.GEU.AND P2, PT, R9, -126, PT ;  /* 0xc2fc00000900780b */ /* 0x000fe20003f4e000 */
[----:B------:R-:W-:Y:S01]  /*a660*/  @!P5 FMUL R7, R7, 0.5 ;  /* 0x3f0000000707d820 */ /* 0x000fe20000400000 */
[----:B------:R-:W-:Y:S01]  /*a670*/  @!P4 FMUL R8, R8, 0.5 ;  /* 0x3f0000000808c820 */ /* 0x000fe20000400000 */
[----:B------:R-:W-:Y:S05]  /*a680*/  F2FP.F16.F32.PACK_AB R27, R117, R116 ;  /* 0x00000074751b723e */ /* 0x000fea00000000ff */
[----:B------:R-:W2:Y:S01]  /*a690*/  MUFU.EX2 R114, R28 ;  /* 0x0000001c00727308 */ /* 0x000ea20000000800 */
[----:B---3--:R-:W-:Y:S01]  /*a6a0*/  @!P1 FMUL R118, R118, R118 ;  /* 0x0000007676769220 */ /* 0x008fe20000400000 */
[C---:B------:R-:W-:Y:S03]  /*a6b0*/  FSETP.GEU.AND P1, PT, R10.reuse, -126, PT ;  /* 0xc2fc00000a00780b */ /* 0x040fe60003f2e000 */
[----:B------:R-:W-:Y:S05]  /*a6c0*/  @!P2 FMUL R9, R9, 0.5 ;  /* 0x3f0000000909a820 */ /* 0x000fea0000400000 */
[----:B------:R-:W3:Y:S01]  /*a6d0*/  MUFU.EX2 R120, R6 ;  /* 0x0000000600787308 */ /* 0x000ee20000000800 */
[----:B-1----:R-:W-:Y:S01]  /*a6e0*/  @!P0 FMUL R119, R119, R119 ;  /* 0x0000007777778220 */ /* 0x002fe20000400000 */
[----:B------:R-:W-:Y:S03]  /*a6f0*/  FSETP.GEU.AND P0, PT, R11, -126, PT ;  /* 0xc2fc00000b00780b */ /* 0x000fe60003f0e000 */
[----:B------:R-:W-:Y:S05]  /*a700*/  @!P1 FMUL R10, R10, 0.5 ;  /* 0x3f0000000a0a9820 */ /* 0x000fea0000400000 */
[----:B------:R-:W1:Y:S01]  /*a710*/  MUFU.EX2 R121, R7 ;  /* 0x0000000700797308 */ /* 0x000e620000000800 */
[----:B--2---:R-:W-:Y:S01]  /*a720*/  @!P3 FMUL R114, R114, R114 ;  /* 0x000000727272b220 */ /* 0x004fe20000400000 */
[----:B------:R-:W-:Y:S02]  /*a730*/  ISETP.NE.AND P3, PT, R22, R0, PT ;  /* 0x000000001600720c */ /* 0x000fe40003f65270 */
[----:B------:R-:W-:Y:S02]  /*a740*/  F2FP.F16.F32.PACK_AB R28, R119, R118 ;  /* 0x00000076771c723e */ /* 0x000fe400000000ff */
[----:B------:R-:W-:Y:S01]  /*a750*/  F2FP.F16.F32.PACK_AB R26, R115, R114 ;  /* 0x00000072731a723e */ /* 0x000fe200000000ff */
[----:B------:R-:W-:Y:S03]  /*a760*/  @!P0 FMUL R11, R11, 0.5 ;  /* 0x3f0000000b0b8820 */ /* 0x000fe60000400000 */
[----:B------:R-:W2:Y:S01]  /*a770*/  MUFU.EX2 R122, R8 ;  /* 0x00000008007a7308 */ /* 0x000ea20000000800 */
[----:B---3--:R-:W-:Y:S09]  /*a780*/  @!P6 FMUL R120, R120, R120 ;  /* 0x000000787878e220 */ /* 0x008ff20000400000 */
[----:B------:R-:W3:Y:S01]  /*a790*/  MUFU.EX2 R123, R9 ;  /* 0x00000009007b7308 */ /* 0x000ee20000000800 */
[----:B-1----:R-:W-:Y:S05]  /*a7a0*/  @!P5 FMUL R121, R121, R121 ;  /* 0x000000797979d220 */ /* 0x002fea0000400000 */
[----:B------:R-:W-:Y:S04]  /*a7b0*/  F2FP.F16.F32.PACK_AB R29, R121, R120 ;  /* 0x00000078791d723e */ /* 0x000fe800000000ff */
[----:B------:R-:W1:Y:S01]  /*a7c0*/  MUFU.EX2 R124, R10 ;  /* 0x0000000a007c7308 */ /* 0x000e620000000800 */
[----:B--2---:R-:W-:Y:S09]  /*a7d0*/  @!P4 FMUL R122, R122, R122 ;  /* 0x0000007a7a7ac220 */ /* 0x004ff20000400000 */
[----:B------:R-:W2:Y:S01]  /*a7e0*/  MUFU.EX2 R125, R11 ;  /* 0x0000000b007d7308 */ /* 0x000ea20000000800 */
[----:B---3--:R-:W-:Y:S05]  /*a7f0*/  @!P2 FMUL R123, R123, R123 ;  /* 0x0000007b7b7ba220 */ /* 0x008fea0000400000 */
[----:B------:R-:W-:Y:S01]  /*a800*/  F2FP.F16.F32.PACK_AB R30, R123, R122 ;  /* 0x0000007a7b1e723e */ /* 0x000fe200000000ff */
[----:B-1----:R-:W-:Y:S01]  /*a810*/  @!P1 FMUL R124, R124, R124 ;  /* 0x0000007c7c7c9220 */ /* 0x002fe20000400000 */
[----:B--2---:R-:W-:Y:S05]  /*a820*/  @!P0 FMUL R125, R125, R125 ;  /* 0x0000007d7d7d8220 */ /* 0x004fea0000400000 */
[----:B------:R-:W-:Y:S01]  /*a830*/  F2FP.F16.F32.PACK_AB R31, R125, R124 ;  /* 0x0000007c7d1f723e */ /* 0x000fe200000000ff */
[----:B------:R-:W-:Y:S06]  /*a840*/  @!P3 BRA `(.L_x_180) ;  /* 0x000000000040b947 */ /* 0x000fec0003800000 */
        /* <DEDUP_REMOVED lines=16> */
.L_x_180:
[----:B------:R-:W-:Y:S05]  /*a950*/  WARPSYNC.ALL ;  /* 0x0000000000007948 */ /* 0x000fea0003800000 */
[C---:B------:R-:W-:Y:S01]  /*a960*/  R2UR UR4, R16.reuse ;  /* 0x00000000100472ca */ /* 0x040fe200000e0000 */
[----:B------:R-:W-:Y:S05]  /*a970*/  VIADD R0, R16, 0x10 ;  /* 0x0000001010007836 */ /* 0x000fea0000000000 */
[----:B------:R-:W-:Y:S04]  /*a980*/  SHF.R.U32.HI R0, RZ, 0x15, R0 ;  /* 0x00000015ff007819 */ /* 0x000fe80000011600 */
[----:B------:R-:W-:Y:S03]  /*a990*/  ISETP.NE.AND P0, PT, R22, R0, PT ;  /* 0x000000001600720c */ /* 0x000fe60003f05270 */
[----:B------:R1:W-:Y:S10]  /*a9a0*/  STTM.x8 tmem[UR4], R48 ;  /* 0x00000030000079ed */ /* 0x0003f400081c0004 */
[----:B------:R-:W-:Y:S05]  /*a9b0*/  @!P0 BRA `(.L_x_181) ;  /* 0x0000000000408947 */ /* 0x000fea0003800000 */
[----:B------:R-:W2:Y:S01]  /*a9c0*/  LDCU.64 UR8, c[0x4][0x80] ;  /* 0x01001000ff0877ac */ /* 0x000ea20008000a00 */
[----:B------:R-:W-:Y:S01]  /*a9d0*/  MOV R15, 0x0 ;  /* 0x00000000000f7802 */ /* 0x000fe20000000f00 */
[----:B------:R-:W-:Y:S02]  /*a9e0*/  HFMA2 R12, -RZ, RZ, 0, 5.9604644775390625e-08 ;  /* 0x00000001ff0c7431 */ /* 0x000fe400000001ff */
[----:B------:R-:W-:Y:S02]  /*a9f0*/  IMAD.MOV.U32 R8, RZ, RZ, 0x1be ;  /* 0x000001beff087424 */ /* 0x000fe400078e00ff */
[----:B------:R-:W-:Y:S01]  /*aa00*/  IMAD.MOV.U32 R13, RZ, RZ, RZ ;  /* 0x000000ffff0d7224 */ /* 0x000fe200078e00ff */
[----:B------:R-:W3:Y:S01]  /*aa10*/  LDCU.64 UR6, c[0x4][0x88] ;  /* 0x01001100ff0677ac */ /* 0x000ee20008000a00 */
[----:B------:R-:W4:Y:S01]  /*aa20*/  LDC.64 R14, c[0x4][R15] ;  /* 0x010000000f0e7b82 */ /* 0x000f220000000a00 */
[----:B------:R-:W5:Y:S01]  /*aa30*/  LDCU.64 UR4, c[0x4][0x10] ;  /* 0x01000200ff0477ac */ /* 0x000f620008000a00 */
[----:B--2---:R-:W-:Y:S01]  /*aa40*/  MOV R5, UR9 ;  /* 0x0000000900057c02 */ /* 0x004fe20008000f00 */
[----:B------:R-:W-:Y:S01]  /*aa50*/  IMAD.U32 R4, RZ, RZ, UR8 ;  /* 0x00000008ff047e24 */ /* 0x000fe2000f8e00ff */
[----:B---3--:R-:W-:Y:S01]  /*aa60*/  MOV R7, UR7 ;  /* 0x0000000700077c02 */ /* 0x008fe20008000f00 */
[----:B------:R-:W-:Y:S01]  /*aa70*/  IMAD.U32 R6, RZ, RZ, UR6 ;  /* 0x00000006ff067e24 */ /* 0x000fe2000f8e00ff */
[----:B-----5:R-:W-:Y:S01]  /*aa80*/  MOV R11, UR5 ;  /* 0x00000005000b7c02 */ /* 0x020fe20008000f00 */
[----:B------:R-:W-:Y:S02]  /*aa90*/  IMAD.U32 R10, RZ, RZ, UR4 ;  /* 0x00000004ff0a7e24 */ /* 0x000fe4000f8e00ff */
[----:B------:R-:W-:Y:S07]  /*aaa0*/  LEPC R20, `(.L_x_181) ;  /* 0x000000001014794e */ /* 0x000fee0000000000 */
[----:B-1--4-:R-:W-:Y:S05]  /*aab0*/  CALL.ABS.NOINC R14 ;  /* 0x000000000e007343 */ /* 0x012fea0003c00000 */
.L_x_181:
[----:B------:R-:W-:Y:S05]  /*aac0*/  WARPSYNC.ALL ;  /* 0x0000000000007948 */ /* 0x000fea0003800000 */
[C---:B------:R-:W-:Y:S01]  /*aad0*/  R2UR UR4, R16.reuse ;  /* 0x00000000100472ca */ /* 0x040fe200000e0000 */
[----:B------:R-:W-:Y:S05]  /*aae0*/  VIADD R0, R16, 0x20 ;  /* 0x0000002010007836 */ /* 0x000fea0000000000 */
[----:B------:R-:W-:Y:S04]  /*aaf0*/  SHF.R.U32.HI R0, RZ, 0x15, R0 ;  /* 0x00000015ff007819 */ /* 0x000fe80000011600 */
[----:B------:R-:W-:Y:S03]  /*ab00*/  ISETP.NE.AND P0, PT, R22, R0, PT ;  /* 0x000000001600720c */ /* 0x000fe60003f05270 */
[----:B------:R2:W-:Y:S10]  /*ab10*/  STTM.x8 tmem[UR4+0x10], R40 ;  /* 0x00001028000079ed */ /* 0x0005f400081c0004 */
[----:B------:R-:W-:Y:S05]  /*ab20*/  @!P0 BRA `(.L_x_182) ;  /* 0x0000000000408947 */ /* 0x000fea0003800000 */
[----:B------:R-:W3:Y:S01]  /*ab30*/  LDCU.64 UR8, c[0x4][0x80] ;  /* 0x01001000ff0877ac */ /* 0x000ee20008000a00 */
[----:B------:R-:W-:Y:S01]  /*ab40*/  MOV R15, 0x0 ;  /* 0x00000000000f7802 */ /* 0x000fe20000000f00 */
[----:B------:R-:W-:Y:S02]  /*ab50*/  HFMA2 R12, -RZ, RZ, 0, 5.9604644775390625e-08 ;  /* 0x00000001ff0c7431 */ /* 0x000fe400000001ff */
[----:B------:R-:W-:Y:S02]  /*ab60*/  IMAD.MOV.U32 R8, RZ, RZ, 0x1be ;  /* 0x000001beff087424 */ /* 0x000fe400078e00ff */
[----:B------:R-:W-:Y:S01]  /*ab70*/  IMAD.MOV.U32 R13, RZ, RZ, RZ ;  /* 0x000000ffff0d7224 */ /* 0x000fe200078e00ff */
[----:B------:R-:W4:Y:S01]  /*ab80*/  LDCU.64 UR6, c[0x4][0x88] ;  /* 0x01001100ff0677ac */ /* 0x000f220008000a00 */
[----:B------:R-:W1:Y:S01]  /*ab90*/  LDC.64 R14, c[0x4][R15] ;  /* 0x010000000f0e7b82 */ /* 0x000e620000000a00 */
[----:B------:R-:W5:Y:S01]  /*aba0*/  LDCU.64 UR4, c[0x4][0x10] ;  /* 0x01000200ff0477ac */ /* 0x000f620008000a00 */
[----:B---3--:R-:W-:Y:S01]  /*abb0*/  MOV R5, UR9 ;  /* 0x0000000900057c02 */ /* 0x008fe20008000f00 */
[----:B------:R-:W-:Y:S01]  /*abc0*/  IMAD.U32 R4, RZ, RZ, UR8 ;  /* 0x00000008ff047e24 */ /* 0x000fe2000f8e00ff */
[----:B----4-:R-:W-:Y:S01]  /*abd0*/  MOV R7, UR7 ;  /* 0x0000000700077c02 */ /* 0x010fe20008000f00 */
[----:B------:R-:W-:Y:S01]  /*abe0*/  IMAD.U32 R6, RZ, RZ, UR6 ;  /* 0x00000006ff067e24 */ /* 0x000fe2000f8e00ff */
[----:B-----5:R-:W-:Y:S01]  /*abf0*/  MOV R11, UR5 ;  /* 0x00000005000b7c02 */ /* 0x020fe20008000f00 */
[----:B------:R-:W-:Y:S02]  /*ac00*/  IMAD.U32 R10, RZ, RZ, UR4 ;  /* 0x00000004ff0a7e24 */ /* 0x000fe4000f8e00ff */
[----:B------:R-:W-:Y:S07]  /*ac10*/  LEPC R20, `(.L_x_182) ;  /* 0x000000001014794e */ /* 0x000fee0000000000 */
[----:B-12---:R-:W-:Y:S05]  /*ac20*/  CALL.ABS.NOINC R14 ;  /* 0x000000000e007343 */ /* 0x006fea0003c00000 */
.L_x_182:
[----:B------:R-:W-:Y:S05]  /*ac30*/  WARPSYNC.ALL ;  /* 0x0000000000007948 */ /* 0x000fea0003800000 */
[C---:B------:R-:W-:Y:S01]  /*ac40*/  R2UR UR4, R16.reuse ;  /* 0x00000000100472ca */ /* 0x040fe200000e0000 */
[----:B------:R-:W-:Y:S05]  /*ac50*/  VIADD R0, R16, 0x30 ;  /* 0x0000003010007836 */ /* 0x000fea0000000000 */
[----:B------:R-:W-:Y:S04]  /*ac60*/  SHF.R.U32.HI R0, RZ, 0x15, R0 ;  /* 0x00000015ff007819 */ /* 0x000fe80000011600 */
[----:B------:R-:W-:Y:S03]  /*ac70*/  ISETP.NE.AND P0, PT, R22, R0, PT ;  /* 0x000000001600720c */ /* 0x000fe60003f05270 */
[----:B------:R3:W-:Y:S10]  /*ac80*/  STTM.x8 tmem[UR4+0x20], R32 ;  /* 0x00002020000079ed */ /* 0x0007f400081c0004 */
[----:B------:R-:W-:Y:S05]  /*ac90*/  @!P0 BRA `(.L_x_183) ;  /* 0x0000000000408947 */ /* 0x000fea0003800000 */
[----:B------:R-:W4:Y:S01]  /*aca0*/  LDCU.64 UR8, c[0x4][0x80] ;  /* 0x01001000ff0877ac */ /* 0x000f220008000a00 */
[----:B------:R-:W-:Y:S01]  /*acb0*/  MOV R15, 0x0 ;  /* 0x00000000000f7802 */ /* 0x000fe20000000f00 */
[----:B------:R-:W-:Y:S02]  /*acc0*/  HFMA2 R12, -RZ, RZ, 0, 5.9604644775390625e-08 ;  /* 0x00000001ff0c7431 */ /* 0x000fe400000001ff */
[----:B------:R-:W-:Y:S02]  /*acd0*/  IMAD.MOV.U32 R8, RZ, RZ, 0x1be ;  /* 0x000001beff087424 */ /* 0x000fe400078e00ff */
[----:B------:R-:W-:Y:S01]  /*ace0*/  IMAD.MOV.U32 R13, RZ, RZ, RZ ;  /* 0x000000ffff0d7224 */ /* 0x000fe200078e00ff */
[----:B------:R-:W5:Y:S01]  /*acf0*/  LDCU.64 UR6, c[0x4][0x88] ;  /* 0x01001100ff0677ac */ /* 0x000f620008000a00 */
[----:B------:R-:W1:Y:S01]  /*ad00*/  LDC.64 R14, c[0x4][R15] ;  /* 0x010000000f0e7b82 */ /* 0x000e620000000a00 */
[----:B------:R-:W2:Y:S01]  /*ad10*/  LDCU.64 UR4, c[0x4][0x10] ;  /* 0x01000200ff0477ac */ /* 0x000ea20008000a00 */
[----:B----4-:R-:W-:Y:S01]  /*ad20*/  MOV R5, UR9 ;  /* 0x0000000900057c02 */ /* 0x010fe20008000f00 */
[----:B------:R-:W-:Y:S01]  /*ad30*/  IMAD.U32 R4, RZ, RZ, UR8 ;  /* 0x00000008ff047e24 */ /* 0x000fe2000f8e00ff */
[----:B-----5:R-:W-:Y:S01]  /*ad40*/  MOV R7, UR7 ;  /* 0x0000000700077c02 */ /* 0x020fe20008000f00 */
[----:B------:R-:W-:Y:S01]  /*ad50*/  IMAD.U32 R6, RZ, RZ, UR6 ;  /* 0x00000006ff067e24 */ /* 0x000fe2000f8e00ff */
[----:B--2---:R-:W-:Y:S01]  /*ad60*/  MOV R11, UR5 ;  /* 0x00000005000b7c02 */ /* 0x004fe20008000f00 */
[----:B------:R-:W-:Y:S02]  /*ad70*/  IMAD.U32 R10, RZ, RZ, UR4 ;  /* 0x00000004ff0a7e24 */ /* 0x000fe4000f8e00ff */
[----:B------:R-:W-:Y:S07]  /*ad80*/  LEPC R20, `(.L_x_183) ;  /* 0x000000001014794e */ /* 0x000fee0000000000 */
[----:B-1-3--:R-:W-:Y:S05]  /*ad90*/  CALL.ABS.NOINC R14 ;  /* 0x000000000e007343 */ /* 0x00afea0003c00000 */
.L_x_183:
[----:B------:R-:W-:Y:S05]  /*ada0*/  WARPSYNC.ALL ;  /* 0x0000000000007948 */ /* 0x000fea0003800000 */
[----:B------:R-:W-:Y:S01]  /*adb0*/  R2UR UR4, R16 ;  /* 0x00000000100472ca */ /* 0x000fe200000e0000 */
[----:B------:R-:W-:Y:S05]  /*adc0*/  IMAD.U32 R0, RZ, RZ, UR46 ;  /* 0x0000002eff007e24 */ /* 0x000fea000f8e00ff */
[----:B------:R-:W-:Y:S07]  /*add0*/  ISETP.NE.AND P0, PT, R0, 0x3, PT ;  /* 0x000000030000780c */ /* 0x000fee0003f05270 */
[----:B------:R4:W-:Y:S01]  /*ade0*/  STTM.x8 tmem[UR4+0x30], R24 ;  /* 0x00003018000079ed */ /* 0x0009e200081c0004 */
[----:B------:R-:W1:Y:S05]  /*adf0*/  FENCE.VIEW.ASYNC.T ;  /* 0x00000000000073c6 */ /* 0x000e6a0000000200 */
[----:B------:R-:W-:Y:S05]  /*ae00*/  @!P0 BRA `(.L_x_184) ;  /* 0x0000000000048947 */ /* 0x000fea0003800000 */
[----:B------:R-:W-:Y:S05]  /*ae10*/  BPT.TRAP 0x1 ;  /* 0x000000040000795c */ /* 0x000fea0000300000 */
.L_x_184:
[----:B-1----:R1:W-:Y:S01]  /*ae20*/  SYNCS.ARRIVE.TRANS64.A1T0 RZ, [R2+URZ+0x38880], RZ ;  /* 0x038880ff02ff79a7 */ /* 0x0023e200081000ff */
[----:B------:R-:W-:Y:S05]  /*ae30*/  @!P0 BRA `(.L_x_185) ;  /* 0x0000000000088947 */ /* 0x000fea0003800000 */
[----:B------:R-:W-:Y:S05]  /*ae40*/  BPT.TRAP 0x1 ;  /* 0x000000040000795c */ /* 0x000fea0000300000 */
[----:B------:R-:W-:Y:S05]  /*ae50*/  BPT.TRAP 0x1 ;  /* 0x000000040000795c */ /* 0x000fea0000300000 */
.L_x_185:
[----:B------:R-:W-:Y:S04]  /*ae60*/  IADD3 R0, PT, PT, R2, 0x38858, RZ ;  /* 0x0003885802007810 */ /* 0x000fe80007ffe0ff */
[----:B------:R-:W-:Y:S04]  /*ae70*/  PRMT R0, R72, 0x654, R0 ;  /* 0x0000065448007816 */ /* 0x000fe80000000000 */
[----:B------:R1:W-:Y:S01]  /*ae80*/  SYNCS.ARRIVE.TRANS64.RED.A1T0 RZ, [R0+URZ], RZ ;  /* 0x000000ff00ff79a7 */ /* 0x0003e200081004ff */
[----:B------:R-:W-:Y:S05]  /*ae90*/  @!P0 BRA `(.L_x_186) ;  /* 0x0000000000048947 */ /* 0x000fea0003800000 */
[----:B------:R-:W-:Y:S05]  /*aea0*/  BPT.TRAP 0x1 ;  /* 0x000000040000795c */ /* 0x000fea0000300000 */
.L_x_186:
[----:B-1----:R-:W-:Y:S04]  /*aeb0*/  IADD3 R0, PT, PT, R2, 0x38838, RZ ;  /* 0x0003883802007810 */ /* 0x002fe80007ffe0ff */
[----:B------:R-:W-:Y:S04]  /*aec0*/  PRMT R0, R72, 0x654, R0 ;  /* 0x0000065448007816 */ /* 0x000fe80000000000 */
[----:B------:R1:W-:Y:S01]  /*aed0*/  SYNCS.ARRIVE.TRANS64.RED.A1T0 RZ, [R0+URZ], RZ ;  /* 0x000000ff00ff79a7 */ /* 0x0003e200081004ff */
[----:B------:R-:W-:Y:S05]  /*aee0*/  @!P0 BRA `(.L_x_187) ;  /* 0x0000000000048947 */ /* 0x000fea0003800000 */
[----:B------:R-:W-:Y:S05]  /*aef0*/  BPT.TRAP 0x1 ;  /* 0x000000040000795c */ /* 0x000fea0000300000 */
.L_x_187:
[----:B-1----:R-:W5:Y:S01]  /*af00*/  LDL R0, [R1+0x4] ;  /* 0x0000040001007983 */ /* 0x002f620000100800 */
[----:B------:R-:W-:Y:S01]  /*af10*/  BSSY B0, `(.L_x_188) ;  /* 0x0000004000007945 */ /* 0x000fe20003800000 */
[----:B-----5:R-:W-:Y:S04]  /*af20*/  SHF.L.U32 R0, R0, 0x1f, RZ ;  /* 0x0000001f00007819 */ /* 0x020fe800000006ff */
[----:B------:R-:W1:Y:S02]  /*af30*/  SYNCS.PHASECHK.TRANS64.TRYWAIT P1, [R2+URZ+0x38840], R0 ;  /* 0x03884000020075a7 */ /* 0x000e6400080211ff */
[----:B-1----:R-:W-:Y:S05]  /*af40*/  @!P1 BRA `(.L_x_189) ;  /* 0x0000005c00d09947 */ /* 0x002fea0003800000 */
.L_x_306:
[----:B------:R-:W-:Y:S05]  /*af50*/  BSYNC B0 ;  /* 0x0000000000007941 */ /* 0x000fea0003800000 */
.L_x_188:
[----:B------:R-:W-:Y:S05]  /*af60*/  @!P0 BRA `(.L_x_190) ;  /* 0x0000000000048947 */ /* 0x000fea0003800000 */
[----:B------:R-:W-:Y:S05]  /*af70*/  BPT.TRAP 0x1 ;  /* 0x000000040000795c */ /* 0x000fea0000300000 */
.L_x_190:
[----:B------:R-:W5:Y:S01]  /*af80*/  LDL R0, [R1+0x14] ;  /* 0x0000140001007983 */ /* 0x000f620000100800 */
[----:B------:R-:W-:Y:S01]  /*af90*/  BSSY B0, `(.L_x_191) ;  /* 0x0000004000007945 */ /* 0x000fe20003800000 */
[----:B-----5:R-:W-:Y:S04]  /*afa0*/  SHF.L.U32 R0, R0, 0x1f, RZ ;  /* 0x0000001f00007819 */ /* 0x020fe800000006ff */
[----:B------:R-:W1:Y:S02]  /*afb0*/  SYNCS.PHASECHK.TRANS64.TRYWAIT P1, [R2+URZ+0x38860], R0 ;  /* 0x03886000020075a7 */ /* 0x000e6400080211ff */
[----:B-1----:R-:W-:Y:S05]  /*afc0*/  @!P1 BRA `(.L_x_192) ;  /* 0x0000005c00c49947 */ /* 0x002fea0003800000 */
.L_x_307:
[----:B------:R-:W-:Y:S05]  /*afd0*/  BSYNC B0 ;  /* 0x0000000000007941 */ /* 0x000fea0003800000 */
.L_x_191:
[----:B------:R-:W-:Y:S05]  /*afe0*/  @!P0 BRA `(.L_x_193) ;  /* 0x0000000000048947 */ /* 0x000fea0003800000 */
[----:B------:R-:W-:Y:S05]  /*aff0*/  BPT.TRAP 0x1 ;  /* 0x000000040000795c */ /* 0x000fea0000300000 */
.L_x_193:
[----:B------:R-:W5:Y:S01]  /*b000*/  LDL R0, [R1+0x10] ;  /* 0x0000100001007983 */ /* 0x000f620000100800 */
[----:B------:R-:W-:Y:S01]  /*b010*/  VIADD R3, R74, 0xffffff80 ;  /* 0xffffff804a037836 */ /* 0x000fe20000000000 */
[----:B------:R-:W-:Y:S01]  /*b020*/  BSSY B0, `(.L_x_194) ;  /* 0x000000a000007945 */ /* 0x000fe20003800000 */
[----:B------:R-:W1:Y:S03]  /*b030*/  S2R R4, SR_TID.X ;  /* 0x0000000000047919 */ /* 0x000e660000002100 */
[----:B------:R-:W-:Y:S02]  /*b040*/  SHF.R.U32.HI R3, RZ, 0x15, R3 ;  /* 0x00000015ff037819 */ /* 0x000fe40000011603 */
[----:B-----5:R-:W-:Y:S02]  /*b050*/  SHF.L.U32 R0, R0, 0x1f, RZ ;  /* 0x0000001f00007819 */ /* 0x020fe400000006ff */
[----:B-1----:R-:W-:Y:S02]  /*b060*/  SHF.R.U32.HI R4, RZ, 0x5, R4 ;  /* 0x00000005ff047819 */ /* 0x002fe40000011604 */
[----:B------:R-:W1:Y:S02]  /*b070*/  SYNCS.PHASECHK.TRANS64.TRYWAIT P1, [R2+URZ+0x38898], R0 ;  /* 0x03889800020075a7 */ /* 0x000e6400080211ff */
[----:B------:R-:W-:Y:S04]  /*b080*/  LOP3.LUT R4, R4, 0x3, RZ, 0xc0, !PT ;  /* 0x0000000304047812 */ /* 0x000fe800078ec0ff */
[----:B------:R-:W-:Y:S01]  /*b090*/  ISETP.NE.AND P0, PT, R4, R3, PT ;  /* 0x000000030400720c */ /* 0x000fe20003f05270 */
[----:B------:R-:W-:Y:S01]  /*b0a0*/  @!UPT UIADD3 URZ, UPT, UPT, URZ, URZ, URZ ;  /* 0x000000fffffff290 */ /* 0x000fe2000fffe0ff */
[----:B-1----:R-:W-:Y:S11]  /*b0b0*/  @!P1 BRA `(.L_x_195) ;  /* 0x0000005c009c9947 */ /* 0x002ff60003800000 */
.L_x_308:
[----:B------:R-:W-:Y:S05]  /*b0c0*/  BSYNC B0 ;  /* 0x0000000000007941 */ /* 0x000fea0003800000 */
.L_x_194:
[----:B------:R-:W-:Y:S05]  /*b0d0*/  @!P0 BRA `(.L_x_196) ;  /* 0x0000000000408947 */ /* 0x000fea0003800000 */
[----:B------:R-:W1:Y:S01]  /*b0e0*/  LDCU.64 UR8, c[0x4][0x80] ;  /* 0x01001000ff0877ac */ /* 0x000e620008000a00 */
[----:B------:R-:W-:Y:S01]  /*b0f0*/  MOV R3, 0x0 ;  /* 0x0000000000037802 */ /* 0x000fe20000000f00 */
[----:B------:R-:W-:Y:S02]  /*b100*/  HFMA2 R12, -RZ, RZ, 0, 5.9604644775390625e-08 ;  /* 0x00000001ff0c7431 */ /* 0x000fe400000001ff */
[----:B------:R-:W-:Y:S02]  /*b110*/  IMAD.MOV.U32 R8, RZ, RZ, 0x192 ;  /* 0x00000192ff087424 */ /* 0x000fe400078e00ff */
[----:B------:R-:W-:Y:S01]  /*b120*/  IMAD.MOV.U32 R13, RZ, RZ, RZ ;  /* 0x000000ffff0d7224 */ /* 0x000fe200078e00ff */
[----:B------:R-:W5:Y:S01]  /*b130*/  LDCU.64 UR6, c[0x4][0x88] ;  /* 0x01001100ff0677ac */ /* 0x000f620008000a00 */
[----:B------:R-:W2:Y:S01]  /*b140*/  LDC.64 R2, c[0x4][R3] ;  /* 0x0100000003027b82 */ /* 0x000ea20000000a00 */
[----:B------:R-:W3:Y:S01]  /*b150*/  LDCU.64 UR4, c[0x4][0x8] ;  /* 0x01000100ff0477ac */ /* 0x000ee20008000a00 */
[----:B-1----:R-:W-:Y:S01]  /*b160*/  MOV R5, UR9 ;  /* 0x0000000900057c02 */ /* 0x002fe20008000f00 */
[----:B------:R-:W-:Y:S01]  /*b170*/  IMAD.U32 R4, RZ, RZ, UR8 ;  /* 0x00000008ff047e24 */ /* 0x000fe2000f8e00ff */
[----:B-----5:R-:W-:Y:S01]  /*b180*/  MOV R7, UR7 ;  /* 0x0000000700077c02 */ /* 0x020fe20008000f00 */
[----:B------:R-:W-:Y:S01]  /*b190*/  IMAD.U32 R6, RZ, RZ, UR6 ;  /* 0x00000006ff067e24 */ /* 0x000fe2000f8e00ff */
[----:B---3--:R-:W-:Y:S01]  /*b1a0*/  MOV R11, UR5 ;  /* 0x00000005000b7c02 */ /* 0x008fe20008000f00 */
[----:B------:R-:W-:Y:S02]  /*b1b0*/  IMAD.U32 R10, RZ, RZ, UR4 ;  /* 0x00000004ff0a7e24 */ /* 0x000fe4000f8e00ff */
[----:B------:R-:W-:Y:S07]  /*b1c0*/  LEPC R20, `(.L_x_196) ;  /* 0x000000001014794e */ /* 0x000fee0000000000 */
[----:B--2-4-:R-:W-:Y:S05]  /*b1d0*/  CALL.ABS.NOINC R2 ;  /* 0x0000000002007343 */ /* 0x014fea0003c00000 */
.L_x_196:
[----:B------:R-:W1:Y:S01]  /*b1e0*/  S2R R16, SR_TID.X ;  /* 0x0000000000107919 */ /* 0x000e620000002100 */
[----:B------:R-:W-:Y:S05]  /*b1f0*/  WARPSYNC.ALL ;  /* 0x0000000000007948 */ /* 0x000fea0003800000 */
[C---:B------:R-:W-:Y:S01]  /*b200*/  R2UR UR4, R74.reuse ;  /* 0x000000004a0472ca */ /* 0x040fe200000e0000 */
[----:B------:R-:W-:Y:S05]  /*b210*/  VIADD R0, R74, 0xffffffa0 ;  /* 0xffffffa04a007836 */ /* 0x000fea0000000000 */
[----:B------:R-:W-:Y:S07]  /*b220*/  SHF.R.U32.HI R0, RZ, 0x15, R0 ;  /* 0x00000015ff007819 */ /* 0x000fee0000011600 */
[----:B--2---:R-:W2:Y:S01]  /*b230*/  LDTM.x16 R40, tmem[UR4+-0x80] ;  /* 0xffff8004002879ee */ /* 0x004ea2000824ff00 */
[----:B-1----:R-:W-:Y:S04]  /*b240*/  SHF.R.U32.HI R16, RZ, 0x5, R16 ;  /* 0x00000005ff107819 */ /* 0x002fe80000011610 */
[----:B------:R-:W-:Y:S04]  /*b250*/  LOP3.LUT R16, R16, 0x3, RZ, 0xc0, !PT ;  /* 0x0000000310107812 */ /* 0x000fe800078ec0ff */
[----:B------:R-:W-:Y:S11]  /*b260*/  ISETP.NE.AND P0, PT, R16, R0, PT ;  /* 0x000000001000720c */ /* 0x000ff60003f05270 */
[----:B------:R-:W-:Y:S02]  /*b270*/  @!UPT UIADD3 URZ, UPT, UPT, URZ, URZ, URZ ;  /* 0x000000fffffff290 */ /* 0x000fe4000fffe0ff */
[----:B--2---:R-:W-:Y:S05]  /*b280*/  @!P0 BRA `(.L_x_197) ;  /* 0x0000000000408947 */ /* 0x004fea0003800000 */
[----:B------:R-:W1:Y:S01]  /*b290*/  LDCU.64 UR8, c[0x4][0x80] ;  /* 0x01001000ff0877ac */ /* 0x000e620008000a00 */
[----:B------:R-:W-:Y:S01]  /*b2a0*/  MOV R3, 0x0 ;  /* 0x0000000000037802 */ /* 0x000fe20000000f00 */
[----:B------:R-:W-:Y:S02]  /*b2b0*/  HFMA2 R12, -RZ, RZ, 0, 5.9604644775390625e-08 ;  /* 0x00000001ff0c7431 */ /* 0x000fe400000001ff */
[----:B------:R-:W-:Y:S02]  /*b2c0*/  IMAD.MOV.U32 R8, RZ, RZ, 0x192 ;  /* 0x00000192ff087424 */ /* 0x000fe400078e00ff */
[----:B------:R-:W-:Y:S01]  /*b2d0*/  IMAD.MOV.U32 R13, RZ, RZ, RZ ;  /* 0x000000ffff0d7224 */ /* 0x000fe200078e00ff */
[----:B------:R-:W2:Y:S01]  /*b2e0*/  LDCU.64 UR6, c[0x4][0x88] ;  /* 0x01001100ff0677ac */ /* 0x000ea20008000a00 */
[----:B------:R-:W3:Y:S01]  /*b2f0*/  LDC.64 R2, c[0x4][R3] ;  /* 0x0100000003027b82 */ /* 0x000ee20000000a00 */
[----:B------:R-:W5:Y:S01]  /*b300*/  LDCU.64 UR4, c[0x4][0x8] ;  /* 0x01000100ff0477ac */ /* 0x000f620008000a00 */
[----:B-1----:R-:W-:Y:S01]  /*b310*/  MOV R5, UR9 ;  /* 0x0000000900057c02 */ /* 0x002fe20008000f00 */
[----:B------:R-:W-:Y:S01]  /*b320*/  IMAD.U32 R4, RZ, RZ, UR8 ;  /* 0x00000008ff047e24 */ /* 0x000fe2000f8e00ff */
[----:B--2---:R-:W-:Y:S01]  /*b330*/  MOV R7, UR7 ;  /* 0x0000000700077c02 */ /* 0x004fe20008000f00 */
[----:B------:R-:W-:Y:S01]  /*b340*/  IMAD.U32 R6, RZ, RZ, UR6 ;  /* 0x00000006ff067e24 */ /* 0x000fe2000f8e00ff */
[----:B-----5:R-:W-:Y:S01]  /*b350*/  MOV R11, UR5 ;  /* 0x00000005000b7c02 */ /* 0x020fe20008000f00 */
[----:B------:R-:W-:Y:S02]  /*b360*/  IMAD.U32 R10, RZ, RZ, UR4 ;  /* 0x00000004ff0a7e24 */ /* 0x000fe4000f8e00ff */
[----:B------:R-:W-:Y:S07]  /*b370*/  LEPC R20, `(.L_x_197) ;  /* 0x000000001014794e */ /* 0x000fee0000000000 */
[----:B---34-:R-:W-:Y:S05]  /*b380*/  CALL.ABS.NOINC R2 ;  /* 0x0000000002007343 */ /* 0x018fea0003c00000 */
.L_x_197:
[----:B------:R-:W-:Y:S05]  /*b390*/  WARPSYNC.ALL ;  /* 0x0000000000007948 */ /* 0x000fea0003800000 */
[C---:B------:R-:W-:Y:S01]  /*b3a0*/  R2UR UR4, R74.reuse ;  /* 0x000000004a0472ca */ /* 0x040fe200000e0000 */
[----:B------:R-:W-:Y:S05]  /*b3b0*/  VIADD R0, R74, 0xffffffc0 ;  /* 0xffffffc04a007836 */ /* 0x000fea0000000000 */
[----:B------:R-:W-:Y:S04]  /*b3c0*/  SHF.R.U32.HI R0, RZ, 0x15, R0 ;  /* 0x00000015ff007819 */ /* 0x000fe80000011600 */
[----:B------:R-:W-:Y:S03]  /*b3d0*/  ISETP.NE.AND P0, PT, R16, R0, PT ;  /* 0x000000001000720c */ /* 0x000fe60003f05270 */
[----:B---34-:R-:W1:Y:S10]  /*b3e0*/  LDTM.x16 R24, tmem[UR4+-0x60] ;  /* 0xffffa004001879ee */ /* 0x018e74000824ff00 */
        /* <DEDUP_REMOVED lines=17> */
.L_x_198:
[----:B------:R-:W-:Y:S01]  /*b500*/  LOP3.LUT R75, R75, 0x140, RZ, 0xfc, !PT ;  /* 0x000001404b4b7812 */ /* 0x000fe200078efcff */
[----:B------:R-:W-:Y:S05]  /*b510*/  WARPSYNC.ALL ;  /* 0x0000000000007948 */ /* 0x000fea0003800000 */
[----:B------:R-:W-:Y:S01]  /*b520*/  R2UR UR5, R75 ;  /* 0x000000004b0572ca */ /* 0x000fe200000e0000 */
[----:B------:R-:W1:Y:S01]  /*b530*/  S2R R72, SR_TID.X ;  /* 0x0000000000487919 */ /* 0x000e620000002100 */
[----:B------:R-:W2:Y:S01]  /*b540*/  S2UR UR37, SR_CgaCtaId ;  /* 0x00000000002579c3 */ /* 0x000ea20000008800 */
[----:B------:R-:W-:Y:S01]  /*b550*/  UMOV UR4, 0x400 ;  /* 0x0000040000047882 */ /* 0x000fe20000000000 */
[----:B------:R-:W-:Y:S01]  /*b560*/  UISETP.NE.AND UP0, UPT, UR46, 0x3, UPT ;  /* 0x000000032e00788c */ /* 0x000fe2000bf05270 */
[----:B-1----:R-:W-:Y:S01]  /*b570*/  SHF.R.U32.HI R73, RZ, 0x1, R72 ;  /* 0x00000001ff497819 */ /* 0x002fe20000011648 */
[----:B--2---:R-:W-:Y:S03]  /*b580*/  ULEA UR36, UR37, UR4, 0x18 ;  /* 0x0000000425247291 */ /* 0x004fe6000f8ec0ff */
[----:B------:R-:W-:Y:S06]  /*b590*/  LOP3.LUT R73, R73, 0x40, RZ, 0xc0, !PT ;  /* 0x0000004049497812 */ /* 0x000fec00078ec0ff */
[----:B------:R-:W1:Y:S08]  /*b5a0*/  LDS.128 R12, [R73+UR36+0x38200] ;  /* 0x03820024490c7984 */ /* 0x000e700008000c00 */
[----:B------:R-:W2:Y:S08]  /*b5b0*/  LDS.128 R16, [R73+UR36+0x38210] ;  /* 0x0382102449107984 */ /* 0x000eb00008000c00 */
[----:B------:R-:W3:Y:S08]  /*b5c0*/  LDS.128 R8, [R73+UR36+0x38220] ;  /* 0x0382202449087984 */ /* 0x000ef00008000c00 */
[----:B------:R-:W4:Y:S08]  /*b5d0*/  LDS.128 R20, [R73+UR36+0x38280] ;  /* 0x0382802449147984 */ /* 0x000f300008000c00 */
[----:B------:R-:W5:Y:S01]  /*b5e0*/  LDS.128 R4, [R73+UR36+0x38230] ;  /* 0x0382302449047984 */ /* 0x000f620008000c00 */
[----:B-1----:R-:W-:Y:S01]  /*b5f0*/  FADD2 R2, R40.F32x2.HI_LO, R12.F32x2.HI_LO ;  /* 0x0000000c2802724b */ /* 0x002fe20000000000 */
[----:B------:R-:W-:Y:S01]  /*b600*/  SHF.R.U32.HI R40, RZ, 0x3, R72 ;  /* 0x00000003ff287819 */ /* 0x000fe20000011648 */
[----:B------:R-:W-:Y:S02]  /*b610*/  FADD2 R12, R42.F32x2.HI_LO, R14.F32x2.HI_LO ;  /* 0x0000000e2a0c724b */ /* 0x000fe40000000000 */
[----:B------:R-:W-:Y:S02]  /*b620*/  IMAD.U32 R41, R72, 0x10000, RZ ;  /* 0x0001000048297824 */ /* 0x000fe400078e00ff */
[----:B------:R-:W-:Y:S02]  /*b630*/  FMUL2 R2, R2.F32x2.HI_LO, R56.F32x2.HI_LO ;  /* 0x000000380202724a */ /* 0x000fe40000000000 */
[----:B------:R-:W-:Y:S01]  /*b640*/  FMUL2 R12, R12.F32x2.HI_LO, R58.F32x2.HI_LO ;  /* 0x0000003a0c0c724a */ /* 0x000fe20000000000 */
[----:B------:R-:W-:Y:S01]  /*b650*/  LOP3.LUT R0, R41, 0x600010, R40, 0xc8, !PT ;  /* 0x0060001029007812 */ /* 0x000fe200078ec828 */
[----:B--2---:R-:W-:Y:S01]  /*b660*/  FADD2 R14, R44.F32x2.HI_LO, R16.F32x2.HI_LO ;  /* 0x000000102c0e724b */ /* 0x004fe20000000000 */
[----:B------:R-:W-:Y:S02]  /*b670*/  F2FP.F16.F32.PACK_AB R2, R3, R2 ;  /* 0x000000020302723e */ /* 0x000fe400000000ff */
[----:B------:R-:W-:Y:S01]  /*b680*/  LOP3.LUT R0, R0, 0x160, RZ, 0xfc, !PT ;  /* 0x0000016000007812 */ /* 0x000fe200078efcff */
[----:B------:R-:W-:Y:S01]  /*b690*/  FMUL2 R14, R14.F32x2.HI_LO, R60.F32x2.HI_LO ;  /* 0x0000003c0e0e724a */ /* 0x000fe20000000000 */
[----:B------:R-:W-:Y:S02]  /*b6a0*/  PRMT R56, R2, 0x7632, R56 ;  /* 0x0000763202387816 */ /* 0x000fe40000000038 */
[----:B------:R-:W-:Y:S01]  /*b6b0*/  R2UR UR4, R0 ;  /* 0x00000000000472ca */ /* 0x000fe200000e0000 */
[----:B---3--:R-:W-:Y:S01]  /*b6c0*/  FADD2 R48, R48.F32x2.HI_LO, R8.F32x2.HI_LO ;  /* 0x000000083030724b */ /* 0x008fe20000000000 */
[----:B------:R-:W-:Y:S01]  /*b6d0*/  F2FP.F16.F32.PACK_AB R0, R13, R12 ;  /* 0x0000000c0d00723e */ /* 0x000fe200000000ff */
[----:B------:R-:W-:Y:S02]  /*b6e0*/  FADD2 R12, R46.F32x2.HI_LO, R18.F32x2.HI_LO ;  /* 0x000000122e0c724b */ /* 0x000fe40000000000 */
[----:B------:R-:W1:Y:S01]  /*b6f0*/  LDS.128 R16, [R73+UR36+0x38290] ;  /* 0x0382902449107984 */ /* 0x000e620008000c00 */
[----:B------:R-:W-:Y:S01]  /*b700*/  PRMT R57, R0, 0x7632, R57 ;  /* 0x0000763200397816 */ /* 0x000fe20000000039 */
[----:B------:R-:W-:Y:S01]  /*b710*/  FADD2 R50, R50.F32x2.HI_LO, R10.F32x2.HI_LO ;  /* 0x0000000a3232724b */ /* 0x000fe20000000000 */
[----:B------:R-:W-:Y:S01]  /*b720*/  PRMT R58, R0, 0x7610, R58 ;  /* 0x00007610003a7816 */ /* 0x000fe2000000003a */
[----:B----4-:R-:W-:Y:S01]  /*b730*/  FADD2 R26, R26.F32x2.HI_LO, R22.F32x2.HI_LO ;  /* 0x000000161a1a724b */ /* 0x010fe20000000000 */
[----:B------:R-:W-:Y:S01]  /*b740*/  F2FP.F16.F32.PACK_AB R0, R15, R14 ;  /* 0x0000000e0f00723e */ /* 0x000fe200000000ff */
[----:B------:R-:W-:Y:S02]  /*b750*/  FMUL2 R12, R12.F32x2.HI_LO, R62.F32x2.HI_LO ;  /* 0x0000003e0c0c724a */ /* 0x000fe40000000000 */
[----:B------:R-:W2:Y:S01]  /*b760*/  LDS.128 R8, [R73+UR36+0x382a0] ;  /* 0x0382a02449087984 */ /* 0x000ea20008000c00 */
[----:B------:R-:W-:Y:S01]  /*b770*/  PRMT R59, R0, 0x7632, R59 ;  /* 0x00007632003b7816 */ /* 0x000fe2000000003b */
[----:B------:R-:W-:Y:S01]  /*b780*/  FMUL2 R26, R26.F32x2.HI_LO, R80.F32x2.HI_LO ;  /* 0x000000501a1a724a */ /* 0x000fe20000000000 */
[----:B------:R-:W-:Y:S01]  /*b790*/  PRMT R60, R0, 0x7610, R60 ;  /* 0x00007610003c7816 */ /* 0x000fe2000000003c */
[----:B-----5:R-:W-:Y:S01]  /*b7a0*/  FADD2 R52, R52.F32x2.HI_LO, R4.F32x2.HI_LO ;  /* 0x000000043434724b */ /* 0x020fe20000000000 */
[----:B------:R-:W-:Y:S01]  /*b7b0*/  F2FP.F16.F32.PACK_AB R12, R13, R12 ;  /* 0x0000000c0d0c723e */ /* 0x000fe200000000ff */
[----:B------:R-:W-:Y:S02]  /*b7c0*/  FADD2 R54, R54.F32x2.HI_LO, R6.F32x2.HI_LO ;  /* 0x000000063636724b */ /* 0x000fe40000000000 */
[----:B------:R-:W3:Y:S01]  /*b7d0*/  LDS.128 R4, [R73+UR36+0x382b0] ;  /* 0x0382b02449047984 */ /* 0x000ee20008000c00 */
[----:B------:R-:W-:Y:S01]  /*b7e0*/  PRMT R61, R12, 0x7632, R61 ;  /* 0x000076320c3d7816 */ /* 0x000fe2000000003d */
[----:B------:R-:W-:Y:S01]  /*b7f0*/  FMUL2 R52, R52.F32x2.HI_LO, R68.F32x2.HI_LO ;  /* 0x000000443434724a */ /* 0x000fe20000000000 */
[----:B------:R-:W-:Y:S01]  /*b800*/  PRMT R62, R12, 0x7610, R62 ;  /* 0x000076100c3e7816 */ /* 0x000fe2000000003e */
[----:B------:R-:W-:Y:S02]  /*b810*/  FMUL2 R54, R54.F32x2.HI_LO, R70.F32x2.HI_LO ;  /* 0x000000463636724a */ /* 0x000fe40000000000 */
[----:B------:R-:W-:Y:S01]  /*b820*/  FADD2 R24, R24.F32x2.HI_LO, R20.F32x2.HI_LO ;  /* 0x000000141818724b */ /* 0x000fe20000000000 */
[----:B------:R-:W-:Y:S01]  /*b830*/  F2FP.F16.F32.PACK_AB R52, R53, R52 ;  /* 0x000000343534723e */ /* 0x000fe200000000ff */
[----:B------:R-:W4:Y:S01]  /*b840*/  LDS.128 R44, [R73+UR36+0x38300] ;  /* 0x03830024492c7984 */ /* 0x000f220008000c00 */
[----:B------:R-:W-:Y:S01]  /*b850*/  F2FP.F16.F32.PACK_AB R54, R55, R54 ;  /* 0x000000363736723e */ /* 0x000fe200000000ff */
[----:B------:R-:W-:Y:S01]  /*b860*/  FMUL2 R24, R24.F32x2.HI_LO, R76.F32x2.HI_LO ;  /* 0x0000004c1818724a */ /* 0x000fe20000000000 */
[----:B------:R-:W-:Y:S01]  /*b870*/  PRMT R63, R52, 0x7632, R63 ;  /* 0x00007632343f7816 */ /* 0x000fe2000000003f */
[----:B------:R-:W-:Y:S01]  /*b880*/  FMUL2 R48, R48.F32x2.HI_LO, R64.F32x2.HI_LO ;  /* 0x000000403030724a */ /* 0x000fe20000000000 */
[----:B------:R-:W-:Y:S01]  /*b890*/  PRMT R64, R52, 0x7610, R64 ;  /* 0x0000761034407816 */ /* 0x000fe20000000040 */
[----:B------:R-:W-:Y:S01]  /*b8a0*/  FMUL2 R50, R50.F32x2.HI_LO, R66.F32x2.HI_LO ;  /* 0x000000423232724a */ /* 0x000fe20000000000 */
[C---:B------:R-:W-:Y:S02]  /*b8b0*/  PRMT R65, R54.reuse, 0x7632, R65 ;  /* 0x0000763236417816 */ /* 0x040fe40000000041 */
[----:B------:R-:W-:Y:S02]  /*b8c0*/  F2FP.F16.F32.PACK_AB R0, R49, R48 ;  /* 0x000000303100723e */ /* 0x000fe400000000ff */
[----:B------:R-:W-:Y:S02]  /*b8d0*/  PRMT R66, R54, 0x7610, R66 ;  /* 0x0000761036427816 */ /* 0x000fe40000000042 */
[C---:B------:R-:W-:Y:S01]  /*b8e0*/  PRMT R48, R0.reuse, 0x7632, R48 ;  /* 0x0000763200307816 */ /* 0x040fe20000000030 */
[----:B------:R-:W5:Y:S01]  /*b8f0*/  LDS.128 R52, [R73+UR36+0x38310] ;  /* 0x0383102449347984 */ /* 0x000f620008000c00 */
[----:B------:R-:W-:Y:S01]  /*b900*/  PRMT R49, R0, 0x7610, R49 ;  /* 0x0000761000317816 */ /* 0x000fe20000000031 */
[----:B-1----:R-:W-:Y:S01]  /*b910*/  FADD2 R28, R28.F32x2.HI_LO, R16.F32x2.HI_LO ;  /* 0x000000101c1c724b */ /* 0x002fe20000000000 */
[----:B------:R-:W-:Y:S01]  /*b920*/  F2FP.F16.F32.PACK_AB R0, R27, R26 ;  /* 0x0000001a1b00723e */ /* 0x000fe200000000ff */
[----:B------:R-:W-:Y:S01]  /*b930*/  FADD2 R30, R30.F32x2.HI_LO, R18.F32x2.HI_LO ;  /* 0x000000121e1e724b */ /* 0x000fe20000000000 */
[----:B------:R-:W-:Y:S01]  /*b940*/  F2FP.F16.F32.PACK_AB R24, R25, R24 ;  /* 0x000000181918723e */ /* 0x000fe200000000ff */
[----:B------:R-:W-:Y:S01]  /*b950*/  FMUL2 R28, R28.F32x2.HI_LO, R84.F32x2.HI_LO ;  /* 0x000000541c1c724a */ /* 0x000fe20000000000 */
[----:B------:R-:W-:Y:S01]  /*b960*/  PRMT R69, R0, 0x7632, R69 ;  /* 0x0000763200457816 */ /* 0x000fe20000000045 */
[----:B------:R-:W-:Y:S01]  /*b970*/  FMUL2 R42, R30.F32x2.HI_LO, R88.F32x2.HI_LO ;  /* 0x000000581e2a724a */ /* 0x000fe20000000000 */
[----:B------:R-:W-:Y:S01]  /*b980*/  PRMT R70, R0, 0x7610, R70 ;  /* 0x0000761000467816 */ /* 0x000fe20000000046 */
[----:B--2---:R-:W-:Y:S01]  /*b990*/  FADD2 R34, R34.F32x2.HI_LO, R10.F32x2.HI_LO ;  /* 0x0000000a2222724b */ /* 0x004fe20000000000 */
[----:B------:R-:W-:Y:S01]  /*b9a0*/  F2FP.F16.F32.PACK_AB R0, R29, R28 ;  /* 0x0000001c1d00723e */ /* 0x000fe200000000ff */
[----:B------:R-:W-:Y:S01]  /*b9b0*/  FADD2 R32, R32.F32x2.HI_LO, R8.F32x2.HI_LO ;  /* 0x000000082020724b */ /* 0x000fe20000000000 */
[C---:B------:R-:W-:Y:S01]  /*b9c0*/  PRMT R67, R24.reuse, 0x7632, R67 ;  /* 0x0000763218437816 */ /* 0x040fe20000000043 */
[----:B------:R-:W1:Y:S01]  /*b9d0*/  LDS.128 R28, [R73+UR36+0x38320] ;  /* 0x03832024491c7984 */ /* 0x000e620008000c00 */
[----:B------:R-:W-:Y:S01]  /*b9e0*/  PRMT R68, R24, 0x7610, R68 ;  /* 0x0000761018447816 */ /* 0x000fe20000000044 */
[----:B------:R-:W-:Y:S01]  /*b9f0*/  FMUL2 R32, R32.F32x2.HI_LO, R82.F32x2.HI_LO ;  /* 0x000000522020724a */ /* 0x000fe20000000000 */
[----:B------:R-:W-:Y:S01]  /*ba00*/  F2FP.F16.F32.PACK_AB R42, R43, R42 ;  /* 0x0000002a2b2a723e */ /* 0x000fe200000000ff */
[----:B---3--:R-:W-:Y:S01]  /*ba10*/  FADD2 R38, R38.F32x2.HI_LO, R6.F32x2.HI_LO ;  /* 0x000000062626724b */ /* 0x008fe20000000000 */
[----:B------:R-:W-:Y:S01]  /*ba20*/  PRMT R43, R0, 0x7632, R43 ;  /* 0x00007632002b7816 */ /* 0x000fe2000000002b */
[----:B------:R-:W-:Y:S01]  /*ba30*/  FMUL2 R8, R34.F32x2.HI_LO, R86.F32x2.HI_LO ;  /* 0x000000562208724a */ /* 0x000fe20000000000 */
[----:B------:R-:W-:Y:S01]  /*ba40*/  PRMT R71, R0, 0x7610, R71 ;  /* 0x0000761000477816 */ /* 0x000fe20000000047 */
[----:B------:R-:W4:Y:S01]  /*ba50*/  LDTM.x16 R12, tmem[UR5] ;  /* 0x00000005000c79ee */ /* 0x000f220008240000 */
[----:B------:R-:W-:Y:S01]  /*ba60*/  F2FP.F16.F32.PACK_AB R0, R33, R32 ;  /* 0x000000202100723e */ /* 0x000fe200000000ff */
[----:B------:R-:W-:Y:S01]  /*ba70*/  LDS.128 R80, [R73+UR36+0x383a0] ;  /* 0x0383a02449507984 */ /* 0x000fe20008000c00 */
[----:B------:R-:W-:Y:S01]  /*ba80*/  F2FP.F16.F32.PACK_AB R8, R9, R8 ;  /* 0x000000080908723e */ /* 0x000fe200000000ff */
[----:B------:R-:W-:Y:S01]  /*ba90*/  FADD2 R36, R36.F32x2.HI_LO, R4.F32x2.HI_LO ;  /* 0x000000042424724b */ /* 0x000fe20000000000 */
[----:B------:R-:W-:Y:S01]  /*baa0*/  PRMT R75, R0, 0x7632, R75 ;  /* 0x00007632004b7816 */ /* 0x000fe2000000004b */
[----:B------:R-:W-:Y:S01]  /*bab0*/  FMUL2 R4, R38.F32x2.HI_LO, R92.F32x2.HI_LO ;  /* 0x0000005c2604724a */ /* 0x000fe20000000000 */
[----:B------:R-:W-:Y:S01]  /*bac0*/  PRMT R77, R8, 0x7632, R77 ;  /* 0x00007632084d7816 */ /* 0x000fe2000000004d */
[----:B------:R-:W-:Y:S01]  /*bad0*/  FMUL2 R36, R36.F32x2.HI_LO, R90.F32x2.HI_LO ;  /* 0x0000005a2424724a */ /* 0x000fe20000000000 */
[----:B------:R-:W-:Y:S01]  /*bae0*/  PRMT R76, R0, 0x7610, R76 ;  /* 0x00007610004c7816 */ /* 0x000fe2000000004c */
[----:B------:R-:W2:Y:S01]  /*baf0*/  LDS.128 R32, [R73+UR36+0x38330] ;  /* 0x0383302449207984 */ /* 0x000ea20008000c00 */
[----:B------:R-:W-:Y:S02]  /*bb00*/  F2FP.F16.F32.PACK_AB R4, R5, R4 ;  /* 0x000000040504723e */ /* 0x000fe400000000ff */
[----:B------:R-:W-:Y:S02]  /*bb10*/  F2FP.F16.F32.PACK_AB R0, R37, R36 ;  /* 0x000000242500723e */ /* 0x000fe400000000ff */
[----:B------:R-:W-:Y:S02]  /*bb20*/  PRMT R84, R8, 0x7610, R84 ;  /* 0x0000761008547816 */ /* 0x000fe40000000054 */
[C---:B------:R-:W-:Y:S01]  /*bb30*/  PRMT R85, R0.reuse, 0x7632, R85 ;  /* 0x0000763200557816 */ /* 0x040fe20000000055 */
[----:B------:R-:W3:Y:S01]  /*bb40*/  LDS.128 R36, [R73+UR36+0x38380] ;  /* 0x0383802449247984 */ /* 0x000ee20008000c00 */
[----:B------:R-:W-:Y:S02]  /*bb50*/  PRMT R86, R0, 0x7610, R86 ;  /* 0x0000761000567816 */ /* 0x000fe40000000056 */
[C---:B------:R-:W-:Y:S02]  /*bb60*/  PRMT R87, R4.reuse, 0x7632, R87 ;  /* 0x0000763204577816 */ /* 0x040fe40000000057 */
[----:B------:R-:W-:Y:S01]  /*bb70*/  PRMT R88, R4, 0x7610, R88 ;  /* 0x0000761004587816 */ /* 0x000fe20000000058 */
[----:B----4-:R-:W-:Y:S01]  /*bb80*/  FADD2 R14, R14.F32x2.HI_LO, R46.F32x2.HI_LO ;  /* 0x0000002e0e0e724b */ /* 0x010fe20000000000 */
[----:B------:R-:W-:Y:S01]  /*bb90*/  F2FP.F16.F32.PACK_AB R50, R51, R50 ;  /* 0x000000323332723e */ /* 0x000fe200000000ff */
[----:B-----5:R-:W-:Y:S01]  /*bba0*/  FADD2 R16, R16.F32x2.HI_LO, R52.F32x2.HI_LO ;  /* 0x000000341010724b */ /* 0x020fe20000000000 */
[----:B------:R-:W-:Y:S01]  /*bbb0*/  PRMT R74, R42, 0x7632, R74 ;  /* 0x000076322a4a7816 */ /* 0x000fe2000000004a */
[----:B------:R-:W-:Y:S01]  /*bbc0*/  FMUL2 R96, R14.F32x2.HI_LO, R96.F32x2.HI_LO ;  /* 0x000000600e60724a */ /* 0x000fe20000000000 */
[----:B------:R-:W-:Y:S01]  /*bbd0*/  PRMT R51, R50, 0x7632, R51 ;  /* 0x0000763232337816 */ /* 0x000fe20000000033 */
[----:B------:R-:W-:Y:S02]  /*bbe0*/  FADD2 R18, R18.F32x2.HI_LO, R54.F32x2.HI_LO ;  /* 0x000000361212724b */ /* 0x000fe40000000000 */
[----:B------:R-:W4:Y:S01]  /*bbf0*/  LDS.128 R52, [R73+UR36+0x38390] ;  /* 0x0383902449347984 */ /* 0x000f220008000c00 */
[----:B------:R-:W-:Y:S01]  /*bc00*/  F2FP.F16.F32.PACK_AB R3, R97, R96 ;  /* 0x000000606103723e */ /* 0x000fe200000000ff */
[----:B------:R-:W-:Y:S02]  /*bc10*/  FMUL2 R46, R18.F32x2.HI_LO, R104.F32x2.HI_LO ;  /* 0x00000068122e724a */ /* 0x000fe40000000000 */
[----:B-1----:R-:W-:Y:S01]  /*bc20*/  FADD2 R20, R20.F32x2.HI_LO, R28.F32x2.HI_LO ;  /* 0x0000001c1414724b */ /* 0x002fe20000000000 */
[----:B------:R-:W-:Y:S01]  /*bc30*/  PRMT R91, R3, 0x7632, R91 ;  /* 0x00007632035b7816 */ /* 0x000fe2000000005b */
[----:B------:R-:W-:Y:S01]  /*bc40*/  FADD2 R22, R22.F32x2.HI_LO, R30.F32x2.HI_LO ;  /* 0x0000001e1616724b */ /* 0x000fe20000000000 */
[----:B------:R-:W-:Y:S01]  /*bc50*/  PRMT R92, R3, 0x7610, R92 ;  /* 0x00007610035c7816 */ /* 0x000fe2000000005c */
[----:B------:R-:W1:Y:S01]  /*bc60*/  LDS.128 R28, [R73+UR36+0x383b0] ;  /* 0x0383b024491c7984 */ /* 0x000e620008000c00 */
[----:B------:R-:W-:Y:S01]  /*bc70*/  F2FP.F16.F32.PACK_AB R3, R47, R46 ;  /* 0x0000002e2f03723e */ /* 0x000fe200000000ff */
[----:B------:R-:W-:Y:S02]  /*bc80*/  FADD2 R12, R12.F32x2.HI_LO, R44.F32x2.HI_LO ;  /* 0x0000002c0c0c724b */ /* 0x000fe40000000000 */
[----:B------:R-:W-:Y:S02]  /*bc90*/  FMUL2 R44, R16.F32x2.HI_LO, R100.F32x2.HI_LO ;  /* 0x00000064102c724a */ /* 0x000fe40000000000 */
[----:B------:R-:W-:Y:S02]  /*bca0*/  FMUL2 R12, R12.F32x2.HI_LO, R94.F32x2.HI_LO ;  /* 0x0000005e0c0c724a */ /* 0x000fe40000000000 */
[----:B------:R-:W-:Y:S02]  /*bcb0*/  FMUL2 R20, R20.F32x2.HI_LO, R98.F32x2.HI_LO ;  /* 0x000000621414724a */ /* 0x000fe40000000000 */
[----:B--2---:R-:W-:Y:S01]  /*bcc0*/  FADD2 R24, R24.F32x2.HI_LO, R32.F32x2.HI_LO ;  /* 0x000000201818724b */ /* 0x004fe20000000000 */
[----:B------:R-:W-:Y:S01]  /*bcd0*/  F2FP.F16.F32.PACK_AB R0, R13, R12 ;  /* 0x0000000c0d00723e */ /* 0x000fe200000000ff */
[----:B------:R-:W-:Y:S01]  /*bce0*/  FADD2 R26, R26.F32x2.HI_LO, R34.F32x2.HI_LO ;  /* 0x000000221a1a724b */ /* 0x000fe20000000000 */
[----:B------:R-:W-:Y:S01]  /*bcf0*/  PRMT R32, R3, 0x7632, R32 ;  /* 0x0000763203207816 */ /* 0x000fe20000000020 */
[----:B------:R-:W3:Y:S01]  /*bd00*/  LDTM.x16 R4, tmem[UR4] ;  /* 0x00000004000479ee */ /* 0x000ee20008240000 */
[C---:B------:R-:W-:Y:S01]  /*bd10*/  PRMT R89, R0.reuse, 0x7632, R89 ;  /* 0x0000763200597816 */ /* 0x040fe20000000059 */
[----:B------:R-:W-:Y:S01]  /*bd20*/  NOP ;  /* 0x0000000000007918 */ /* 0x000fe20000000000 */
[----:B------:R-:W-:Y:S01]  /*bd30*/  PRMT R90, R0, 0x7610, R90 ;  /* 0x00007610005a7816 */ /* 0x000fe2000000005a */
[----:B------:R-:W-:Y:S01]  /*bd40*/  FMUL2 R22, R22.F32x2.HI_LO, R102.F32x2.HI_LO ;  /* 0x000000661616724a */ /* 0x000fe20000000000 */
[----:B------:R-:W-:Y:S01]  /*bd50*/  F2FP.F16.F32.PACK_AB R0, R45, R44 ;  /* 0x0000002c2d00723e */ /* 0x000fe200000000ff */
[----:B------:R-:W-:Y:S01]  /*bd60*/  FMUL2 R24, R24.F32x2.HI_LO, R106.F32x2.HI_LO ;  /* 0x0000006a1818724a */ /* 0x000fe20000000000 */
[----:B------:R-:W-:Y:S01]  /*bd70*/  PRMT R33, R3, 0x7610, R33 ;  /* 0x0000761003217816 */ /* 0x000fe20000000021 */
[----:B------:R-:W-:Y:S01]  /*bd80*/  FMUL2 R26, R26.F32x2.HI_LO, R108.F32x2.HI_LO ;  /* 0x0000006c1a1a724a */ /* 0x000fe20000000000 */
[C---:B------:R-:W-:Y:S02]  /*bd90*/  PRMT R44, R0.reuse, 0x7632, R44 ;  /* 0x00007632002c7816 */ /* 0x040fe4000000002c */
[----:B------:R-:W-:Y:S02]  /*bda0*/  PRMT R45, R0, 0x7610, R45 ;  /* 0x00007610002d7816 */ /* 0x000fe4000000002d */
[----:B------:R-:W-:Y:S02]  /*bdb0*/  F2FP.F16.F32.PACK_AB R0, R21, R20 ;  /* 0x000000141500723e */ /* 0x000fe400000000ff */
[----:B------:R-:W-:Y:S02]  /*bdc0*/  F2FP.F16.F32.PACK_AB R22, R23, R22 ;  /* 0x000000161716723e */ /* 0x000fe400000000ff */
[----:B------:R-:W-:Y:S02]  /*bdd0*/  F2FP.F16.F32.PACK_AB R24, R25, R24 ;  /* 0x000000181918723e */ /* 0x000fe400000000ff */
[----:B------:R-:W-:Y:S02]  /*bde0*/  F2FP.F16.F32.PACK_AB R26, R27, R26 ;  /* 0x0000001a1b1a723e */ /* 0x000fe400000000ff */
[C---:B------:R-:W-:Y:S02]  /*bdf0*/  PRMT R23, R0.reuse, 0x7632, R23 ;  /* 0x0000763200177816 */ /* 0x040fe40000000017 */
[----:B------:R-:W-:Y:S01]  /*be00*/  PRMT R34, R0, 0x7610, R34 ;  /* 0x0000761000227816 */ /* 0x000fe20000000022 */
[----:B---3--:R-:W-:Y:S01]  /*be10*/  FADD2 R4, R4.F32x2.HI_LO, R36.F32x2.HI_LO ;  /* 0x000000240404724b */ /* 0x008fe20000000000 */
[----:B------:R-:W-:Y:S01]  /*be20*/  PRMT R35, R22, 0x7632, R35 ;  /* 0x0000763216237816 */ /* 0x000fe20000000023 */
[----:B------:R-:W-:Y:S01]  /*be30*/  FADD2 R6, R6.F32x2.HI_LO, R38.F32x2.HI_LO ;  /* 0x000000260606724b */ /* 0x000fe20000000000 */
[----:B------:R-:W-:Y:S01]  /*be40*/  PRMT R25, R24, 0x7632, R25 ;  /* 0x0000763218197816 */ /* 0x000fe20000000019 */
[----:B----4-:R-:W-:Y:S01]  /*be50*/  FADD2 R8, R8.F32x2.HI_LO, R52.F32x2.HI_LO ;  /* 0x000000340808724b */ /* 0x010fe20000000000 */
[----:B------:R-:W-:Y:S01]  /*be60*/  PRMT R27, R26, 0x7632, R27 ;  /* 0x000076321a1b7816 */ /* 0x000fe2000000001b */
[----:B------:R-:W-:Y:S02]  /*be70*/  FADD2 R10, R10.F32x2.HI_LO, R54.F32x2.HI_LO ;  /* 0x000000360a0a724b */ /* 0x000fe40000000000 */
[----:B------:R-:W-:Y:S02]  /*be80*/  FADD2 R12, R12.F32x2.HI_LO, R80.F32x2.HI_LO ;  /* 0x000000500c0c724b */ /* 0x000fe40000000000 */
[----:B------:R-:W-:Y:S02]  /*be90*/  FADD2 R14, R14.F32x2.HI_LO, R82.F32x2.HI_LO ;  /* 0x000000520e0e724b */ /* 0x000fe40000000000 */
[----:B-1----:R-:W-:Y:S02]  /*bea0*/  FADD2 R16, R16.F32x2.HI_LO, R28.F32x2.HI_LO ;  /* 0x0000001c1010724b */ /* 0x002fe40000000000 */
[----:B------:R-:W-:Y:S02]  /*beb0*/  FADD2 R18, R18.F32x2.HI_LO, R30.F32x2.HI_LO ;  /* 0x0000001e1212724b */ /* 0x000fe40000000000 */
[----:B------:R-:W-:Y:S02]  /*bec0*/  FMUL2 R4, R4.F32x2.HI_LO, R110.F32x2.HI_LO ;  /* 0x0000006e0404724a */ /* 0x000fe40000000000 */
[----:B------:R-:W-:Y:S02]  /*bed0*/  FMUL2 R6, R6.F32x2.HI_LO, R112.F32x2.HI_LO ;  /* 0x000000700606724a */ /* 0x000fe40000000000 */
[----:B------:R-:W-:Y:S01]  /*bee0*/  FMUL2 R8, R8.F32x2.HI_LO, R114.F32x2.HI_LO ;  /* 0x000000720808724a */ /* 0x000fe20000000000 */
[----:B------:R-:W-:Y:S01]  /*bef0*/  F2FP.F16.F32.PACK_AB R4, R5, R4 ;  /* 0x000000040504723e */ /* 0x000fe200000000ff */
        /* <DEDUP_REMOVED lines=9> */
[----:B------:R-:W-:Y:S02]  /*bf90*/  F2FP.F16.F32.PACK_AB R14, R15, R14 ;  /* 0x0000000e0f0e723e */ /* 0x000fe400000000ff */
[----:B------:R-:W-:Y:S02]  /*bfa0*/  F2FP.F16.F32.PACK_AB R16, R17, R16 ;  /* 0x000000101110723e */ /* 0x000fe400000000ff */
[----:B------:R-:W-:Y:S02]  /*bfb0*/  F2FP.F16.F32.PACK_AB R18, R19, R18 ;  /* 0x000000121312723e */ /* 0x000fe400000000ff */
[C---:B------:R-:W-:Y:S02]  /*bfc0*/  PRMT R36, R4.reuse, 0x7632, R36 ;  /* 0x0000763204247816 */ /* 0x040fe40000000024 */
[----:B------:R-:W-:Y:S02]  /*bfd0*/  PRMT R37, R4, 0x7610, R37 ;  /* 0x0000761004257816 */ /* 0x000fe40000000025 */
        /* <DEDUP_REMOVED lines=10> */
[----:B------:R-:W-:Y:S02]  /*c080*/  PRMT R19, R16, 0x7632, R19 ;  /* 0x0000763210137816 */ /* 0x000fe40000000013 */
[----:B------:R-:W-:Y:S01]  /*c090*/  PRMT R53, R18, 0x7632, R53 ;  /* 0x0000763212357816 */ /* 0x000fe20000000035 */
[----:B------:R-:W-:Y:S06]  /*c0a0*/  BRA.U !UP0, `(.L_x_199) ;  /* 0x0000000108087547 */ /* 0x000fec000b800000 */
[----:B------:R-:W-:Y:S05]  /*c0b0*/  BPT.TRAP 0x1 ;  /* 0x000000040000795c */ /* 0x000fea0000300000 */
[----:B------:R-:W-:Y:S05]  /*c0c0*/  BPT.TRAP 0x1 ;  /* 0x000000040000795c */ /* 0x000fea0000300000 */
.L_x_199:
[----:B------:R-:W-:Y:S04]  /*c0d0*/  UIADD3 UR4, UPT, UPT, UR36, 0x38868, URZ ;  /* 0x0003886824047890 */ /* 0x000fe8000fffe0ff */
[----:B------:R-:W-:Y:S09]  /*c0e0*/  UPRMT UR4, UR37, 0x654, UR4 ;  /* 0x0000065425047896 */ /* 0x000ff20008000004 */
[----:B------:R-:W-:Y:S01]  /*c0f0*/  SYNCS.ARRIVE.TRANS64.RED.A1T0 RZ, [UR4], RZ ;  /* 0x000000ffffff79a7 */ /* 0x000fe20008100404 */
[----:B------:R-:W-:Y:S04]  /*c100*/  UIADD3 UR4, UPT, UPT, UR36, 0x28000, URZ ;  /* 0x0002800024047890 */ /* 0x000fe8000fffe0ff */
[----:B------:R-:W-:Y:S09]  /*c110*/  ULOP3.LUT UP0, URZ, UR4, 0x3f0, URZ, 0xc0, !UPT ;  /* 0x000003f004ff7892 */ /* 0x000ff2000f80c0ff */
[----:B------:R-:W-:Y:S05]  /*c120*/  BRA.U !UP0, `(.L_x_200) ;  /* 0x0000000108407547 */ /* 0x000fea000b800000 */
        /* <DEDUP_REMOVED lines=16> */
.L_x_200:
[C---:B------:R-:W-:Y:S01]  /*c230*/  LOP3.LUT P0, RZ, R72.reuse, 0x2, RZ, 0xc0, !PT ;  /* 0x0000000248ff7812 */ /* 0x040fe2000780c0ff */
[C---:B------:R-:W-:Y:S01]  /*c240*/  IMAD.SHL.U32 R3, R72.reuse, 0x40, RZ ;  /* 0x0000004048037824 */ /* 0x040fe200078e00ff */
[----:B------:R-:W-:Y:S01]  /*c250*/  SHF.R.U32.HI R5, RZ, 0x7, R72 ;  /* 0x00000007ff057819 */ /* 0x000fe20000011648 */
[----:B------:R-:W-:Y:S01]  /*c260*/  IMAD.SHL.U32 R0, R72, 0x8, RZ ;  /* 0x0000000848007824 */ /* 0x000fe200078e00ff */
[----:B------:R-:W-:Y:S01]  /*c270*/  LOP3.LUT R56, R56, 0xffff, RZ, 0xc0, !PT ;  /* 0x0000ffff38387812 */ /* 0x000fe200078ec0ff */
[----:B------:R-:W-:Y:S01]  /*c280*/  IMAD.U32 R17, R17, 0x10000, RZ ;  /* 0x0001000011117824 */ /* 0x000fe200078e00ff */
[----:B------:R-:W-:Y:S01]  /*c290*/  LOP3.LUT R4, R3, 0x1c0, RZ, 0xc0, !PT ;  /* 0x000001c003047812 */ /* 0x000fe200078ec0ff */
[----:B------:R-:W-:Y:S01]  /*c2a0*/  IMAD.U32 R87, R87, 0x10000, RZ ;  /* 0x0001000057577824 */ /* 0x000fe200078e00ff */
[----:B------:R-:W-:Y:S01]  /*c2b0*/  LOP3.LUT R59, R59, 0xffff, RZ, 0xc0, !PT ;  /* 0x0000ffff3b3b7812 */ /* 0x000fe200078ec0ff */
[----:B------:R-:W-:Y:S01]  /*c2c0*/  IMAD.U32 R38, R38, 0x10000, RZ ;  /* 0x0001000026267824 */ /* 0x000fe200078e00ff */
[----:B------:R-:W-:Y:S01]  /*c2d0*/  LOP3.LUT R0, R4, 0x38, R0, 0xf8, !PT ;  /* 0x0000003804007812 */ /* 0x000fe200078ef800 */
[----:B------:R-:W-:Y:S01]  /*c2e0*/  IMAD.U32 R57, R57, 0x10000, RZ ;  /* 0x0001000039397824 */ /* 0x000fe200078e00ff */
[----:B------:R-:W-:Y:S01]  /*c2f0*/  LOP3.LUT R4, R72, 0x1, RZ, 0xc0, !PT ;  /* 0x0000000148047812 */ /* 0x000fe200078ec0ff */
[----:B------:R-:W-:Y:S01]  /*c300*/  IMAD.U32 R28, R28, 0x10000, RZ ;  /* 0x000100001c1c7824 */ /* 0x000fe200078e00ff */
[----:B------:R-:W-:Y:S01]  /*c310*/  LOP3.LUT R0, R0, 0x1e00, R3, 0xf8, !PT ;  /* 0x00001e0000007812 */ /* 0x000fe200078ef803 */
[----:B------:R-:W-:Y:S01]  /*c320*/  IMAD.MOV.U32 R3, RZ, RZ, 0x10 ;  /* 0x00000010ff037424 */ /* 0x000fe200078e00ff */
[----:B------:R-:W-:Y:S01]  /*c330*/  LOP3.LUT R5, R5, 0x1, RZ, 0xc0, !PT ;  /* 0x0000000105057812 */ /* 0x000fe200078ec0ff */
[----:B------:R-:W-:Y:S01]  /*c340*/  IMAD.U32 R53, R53, 0x10000, RZ ;  /* 0x0001000035357824 */ /* 0x000fe200078e00ff */
[----:B------:R-:W-:Y:S01]  /*c350*/  LEA R8, P1, R56, RZ, 0x10 ;  /* 0x000000ff38087211 */ /* 0x000fe200078280ff */
[----:B------:R-:W-:Y:S01]  /*c360*/  IMAD.U32 R32, R32, 0x10000, RZ ;  /* 0x0001000020207824 */ /* 0x000fe200078e00ff */
[----:B------:R-:W-:Y:S01]  /*c370*/  SEL R6, R3, 0xfffffff0, !P0 ;  /* 0xfffffff003067807 */ /* 0x000fe20004000000 */
[----:B------:R-:W-:Y:S01]  /*c380*/  IMAD.U32 R51, R51, 0x10000, RZ ;  /* 0x0001000033337824 */ /* 0x000fe200078e00ff */
[----:B------:R-:W-:Y:S01]  /*c390*/  ISETP.NE.U32.AND P2, PT, R4, 0x1, PT ;  /* 0x000000010400780c */ /* 0x000fe20003f45070 */
[----:B------:R-:W-:Y:S01]  /*c3a0*/  IMAD.U32 R65, R65, 0x10000, RZ ;  /* 0x0001000041417824 */ /* 0x000fe200078e00ff */
[----:B------:R-:W-:Y:S01]  /*c3b0*/  LOP3.LUT R48, R48, 0xffff, RZ, 0xc0, !PT ;  /* 0x0000ffff30307812 */ /* 0x000fe200078ec0ff */
[----:B------:R-:W-:Y:S01]  /*c3c0*/  IMAD R0, R6, R5, R0 ;  /* 0x0000000506007224 */ /* 0x000fe200078e0200 */
[----:B------:R-:W-:Y:S01]  /*c3d0*/  LEA R4, P0, R59, RZ, 0x10 ;  /* 0x000000ff3b047211 */ /* 0x000fe200078080ff */
[----:B------:R-:W-:Y:S01]  /*c3e0*/  IMAD.U32 R69, R69, 0x10000, RZ ;  /* 0x0001000045457824 */ /* 0x000fe200078e00ff */
[----:B------:R-:W-:Y:S01]  /*c3f0*/  LOP3.LUT R63, R63, 0xffff, RZ, 0xc0, !PT ;  /* 0x0000ffff3f3f7812 */ /* 0x000fe200078ec0ff */
[----:B------:R-:W-:Y:S01]  /*c400*/  IMAD.U32 R74, R74, 0x10000, RZ ;  /* 0x000100004a4a7824 */ /* 0x000fe200078e00ff */
[----:B------:R-:W-:Y:S01]  /*c410*/  LEA.HI.X R9, R56, RZ, RZ, 0x10, P1 ;  /* 0x000000ff38097211 */ /* 0x000fe200008f84ff */
[----:B------:R-:W-:Y:S01]  /*c420*/  IMAD.U32 R91, R91, 0x10000, RZ ;  /* 0x000100005b5b7824 */ /* 0x000fe200078e00ff */
[----:B------:R-:W-:Y:S01]  /*c430*/  LEA R6, P1, R48, RZ, 0x10 ;  /* 0x000000ff30067211 */ /* 0x000fe200078280ff */
[----:B------:R-:W-:Y:S01]  /*c440*/  IMAD.U32 R35, R35, 0x10000, RZ ;  /* 0x0001000023237824 */ /* 0x000fe200078e00ff */
[----:B------:R-:W-:Y:S02]  /*c450*/  LEA.HI.X R5, R59, RZ, RZ, 0x10, P0 ;  /* 0x000000ff3b057211 */ /* 0x000fe400000f84ff */
[----:B------:R-:W-:Y:S02]  /*c460*/  LOP3.LUT R2, R8, 0xffff, R2, 0xf8, !PT ;  /* 0x0000ffff08027812 */ /* 0x000fe400078ef802 */
[----:B------:R-:W-:Y:S02]  /*c470*/  LOP3.LUT R67, R67, 0xffff, RZ, 0xc0, !PT ;  /* 0x0000ffff43437812 */ /* 0x000fe400078ec0ff */
[----:B------:R-:W-:Y:S02]  /*c480*/  LEA R8, P0, R63, RZ, 0x10 ;  /* 0x000000ff3f087211 */ /* 0x000fe400078080ff */
[----:B------:R-:W-:Y:S02]  /*c490*/  LOP3.LUT R43, R43, 0xffff, RZ, 0xc0, !PT ;  /* 0x0000ffff2b2b7812 */ /* 0x000fe400078ec0ff */
[----:B------:R-:W-:Y:S02]  /*c4a0*/  LOP3.LUT R58, R9, 0xffff, R58, 0xf8, !PT ;  /* 0x0000ffff093a7812 */ /* 0x000fe400078ef83a */
[----:B------:R-:W-:Y:S02]  /*c4b0*/  LEA.HI.X R7, R48, RZ, RZ, 0x10, P1 ;  /* 0x000000ff30077211 */ /* 0x000fe400008f84ff */
[----:B------:R-:W-:Y:S02]  /*c4c0*/  LEA R10, P1, R67, RZ, 0x10 ;  /* 0x000000ff430a7211 */ /* 0x000fe400078280ff */
[----:B------:R-:W-:Y:S02]  /*c4d0*/  LEA.HI.X R9, R63, RZ, RZ, 0x10, P0 ;  /* 0x000000ff3f097211 */ /* 0x000fe400000f84ff */
[----:B------:R-:W-:Y:S02]  /*c4e0*/  LOP3.LUT R75, R75, 0xffff, RZ, 0xc0, !PT ;  /* 0x0000ffff4b4b7812 */ /* 0x000fe400078ec0ff */
[----:B------:R-:W-:Y:S02]  /*c4f0*/  LEA R12, P0, R43, RZ, 0x10 ;  /* 0x000000ff2b0c7211 */ /* 0x000fe400078080ff */
[----:B------:R-:W-:Y:S02]  /*c500*/  LOP3.LUT R85, R85, 0xffff, RZ, 0xc0, !PT ;  /* 0x0000ffff55557812 */ /* 0x000fe400078ec0ff */
[----:B------:R-:W-:Y:S02]  /*c510*/  LOP3.LUT R62, R5, 0xffff, R62, 0xf8, !PT ;  /* 0x0000ffff053e7812 */ /* 0x000fe400078ef83e */
[----:B------:R-:W-:Y:S02]  /*c520*/  LOP3.LUT R50, R7, 0xffff, R50, 0xf8, !PT ;  /* 0x0000ffff07327812 */ /* 0x000fe400078ef832 */
[----:B------:R-:W-:Y:S02]  /*c530*/  LEA.HI.X R11, R67, RZ, RZ, 0x10, P1 ;  /* 0x000000ff430b7211 */ /* 0x000fe400008f84ff */
[----:B------:R-:W-:Y:S02]  /*c540*/  LOP3.LUT R5, R8, 0xffff, R64, 0xf8, !PT ;  /* 0x0000ffff08057812 */ /* 0x000fe400078ef840 */
[----:B------:R-:W-:Y:S02]  /*c550*/  LEA R8, P1, R75, RZ, 0x10 ;  /* 0x000000ff4b087211 */ /* 0x000fe400078280ff */
[----:B------:R-:W-:Y:S02]  /*c560*/  LEA.HI.X R13, R43, RZ, RZ, 0x10, P0 ;  /* 0x000000ff2b0d7211 */ /* 0x000fe400000f84ff */
[----:B------:R-:W-:Y:S02]  /*c570*/  LOP3.LUT R7, R10, 0xffff, R68, 0xf8, !PT ;  /* 0x0000ffff0a077812 */ /* 0x000fe400078ef844 */
[----:B------:R-:W-:Y:S02]  /*c580*/  LOP3.LUT R89, R89, 0xffff, RZ, 0xc0, !PT ;  /* 0x0000ffff59597812 */ /* 0x000fe400078ec0ff */
[----:B------:R-:W-:Y:S02]  /*c590*/  LEA R10, P0, R85, RZ, 0x10 ;  /* 0x000000ff550a7211 */ /* 0x000fe400078080ff */
[----:B------:R-:W-:Y:S02]  /*c5a0*/  LOP3.LUT R44, R44, 0xffff, RZ, 0xc0, !PT ;  /* 0x0000ffff2c2c7812 */ /* 0x000fe400078ec0ff */
[----:B------:R-:W-:Y:S02]  /*c5b0*/  LOP3.LUT R66, R9, 0xffff, R66, 0xf8, !PT ;  /* 0x0000ffff09427812 */ /* 0x000fe400078ef842 */
[----:B------:R-:W-:Y:S02]  /*c5c0*/  LOP3.LUT R70, R11, 0xffff, R70, 0xf8, !PT ;  /* 0x0000ffff0b467812 */ /* 0x000fe400078ef846 */
[----:B------:R-:W-:Y:S02]  /*c5d0*/  LEA.HI.X R9, R75, RZ, RZ, 0x10, P1 ;  /* 0x000000ff4b097211 */ /* 0x000fe400008f84ff */
[----:B------:R-:W-:Y:S02]  /*c5e0*/  LEA R14, P1, R89, RZ, 0x10 ;  /* 0x000000ff590e7211 */ /* 0x000fe400078280ff */
[----:B------:R-:W-:Y:S02]  /*c5f0*/  LEA.HI.X R11, R85, RZ, RZ, 0x10, P0 ;  /* 0x000000ff550b7211 */ /* 0x000fe400000f84ff */
[----:B------:R-:W-:Y:S02]  /*c600*/  LOP3.LUT R23, R23, 0xffff, RZ, 0xc0, !PT ;  /* 0x0000ffff17177812 */ /* 0x000fe400078ec0ff */
[C---:B------:R-:W-:Y:S02]  /*c610*/  LEA R20, P0, R44.reuse, RZ, 0x10 ;  /* 0x000000ff2c147211 */ /* 0x040fe400078080ff */
[----:B------:R-:W-:Y:S02]  /*c620*/  LOP3.LUT R25, R25, 0xffff, RZ, 0xc0, !PT ;  /* 0x0000ffff19197812 */ /* 0x000fe400078ec0ff */
        /* <DEDUP_REMOVED lines=8> */
[----:B------:R-:W-:Y:S02]  /*c6b0*/  LOP3.LUT R92, R15, 0xffff, R92, 0xf8, !PT ;  /* 0x0000ffff0f5c7812 */ /* 0x000fe400078ef85c */
[----:B------:R-:W-:Y:S02]  /*c6c0*/  LEA.HI.X R49, R23, RZ, RZ, 0x10, P1 ;  /* 0x000000ff17317211 */ /* 0x000fe400008f84ff */
[----:B------:R-:W-:Y:S02]  /*c6d0*/  LOP3.LUT R13, R20, 0xffff, R45, 0xf8, !PT ;  /* 0x0000ffff140d7812 */ /* 0x000fe400078ef82d */
[----:B------:R-:W-:Y:S02]  /*c6e0*/  LEA R20, P1, R36, RZ, 0x10 ;  /* 0x000000ff24147211 */ /* 0x000fe400078280ff */
[----:B------:R-:W-:Y:S01]  /*c6f0*/  LEA.HI.X R45, R25, RZ, RZ, 0x10, P0 ;  /* 0x000000ff192d7211 */ /* 0x000fe200000f84ff */
[----:B------:R-:W-:Y:S01]  /*c700*/  IMAD.MOV.U32 R94, RZ, RZ, R13 ;  /* 0x000000ffff5e7224 */ /* 0x000fe200078e000d */
[----:B------:R-:W-:Y:S02]  /*c710*/  LOP3.LUT R15, R48, 0xffff, R34, 0xf8, !PT ;  /* 0x0000ffff300f7812 */ /* 0x000fe400078ef822 */
        /* <DEDUP_REMOVED lines=9> */
[----:B------:R-:W-:Y:S02]  /*c7b0*/  LEA R44, P0, R19, RZ, 0x10 ;  /* 0x000000ff132c7211 */ /* 0x000fe400078080ff */
[----:B------:R-:W-:Y:S02]  /*c7c0*/  LOP3.LUT R20, R20, 0xffff, R37, 0xf8, !PT ;  /* 0x0000ffff14147812 */ /* 0x000fe400078ef825 */
[----:B------:R-:W-:Y:S02]  /*c7d0*/  LOP3.LUT R26, R45, 0xffff, R26, 0xf8, !PT ;  /* 0x0000ffff2d1a7812 */ /* 0x000fe400078ef81a */
[----:B------:R-:W-:Y:S02]  /*c7e0*/  LEA.HI.X R37, R30, RZ, RZ, 0x10, P1 ;  /* 0x000000ff1e257211 */ /* 0x000fe400008f84ff */
[----:B------:R-:W-:Y:S01]  /*c7f0*/  LEA.HI.X R45, R19, RZ, RZ, 0x10, P0 ;  /* 0x000000ff132d7211 */ /* 0x000fe200000f84ff */
[----:B------:R-:W-:Y:S01]  /*c800*/  IMAD.U32 R19, R61, 0x10000, RZ ;  /* 0x000100003d137824 */ /* 0x000fe200078e00ff */
[----:B------:R-:W-:Y:S01]  /*c810*/  LOP3.LUT R25, R36, 0xffff, R31, 0xf8, !PT ;  /* 0x0000ffff24197812 */ /* 0x000fe200078ef81f */
[----:B------:R-:W-:Y:S01]  /*c820*/  IMAD.U32 R31, R27, 0x10000, RZ ;  /* 0x000100001b1f7824 */ /* 0x000fe200078e00ff */
[----:B------:R-:W-:Y:S02]  /*c830*/  LOP3.LUT R30, R49, 0xffff, R29, 0xf8, !PT ;  /* 0x0000ffff311e7812 */ /* 0x000fe400078ef81d */
[----:B------:R-:W-:Y:S02]  /*c840*/  LOP3.LUT R29, R44, 0xffff, R16, 0xf8, !PT ;  /* 0x0000ffff2c1d7812 */ /* 0x000fe400078ef810 */
[----:B------:R-:W-:Y:S02]  /*c850*/  LOP3.LUT R16, R58, R57, RZ, 0xfc, !PT ;  /* 0x000000393a107212 */ /* 0x000fe400078efcff */
[----:B------:R-:W-:Y:S02]  /*c860*/  LOP3.LUT R52, R37, 0xffff, R52, 0xf8, !PT ;  /* 0x0000ffff25347812 */ /* 0x000fe400078ef834 */
[----:B------:R-:W-:Y:S02]  /*c870*/  LOP3.LUT R4, R4, 0xffff, R60, 0xf8, !PT ;  /* 0x0000ffff04047812 */ /* 0x000fe400078ef83c */
[----:B------:R-:W-:Y:S02]  /*c880*/  LOP3.LUT R18, R45, 0xffff, R18, 0xf8, !PT ;  /* 0x0000ffff2d127812 */ /* 0x000fe400078ef812 */
[----:B------:R-:W-:Y:S02]  /*c890*/  LOP3.LUT R26, R26, R31, RZ, 0xfc, !PT ;  /* 0x0000001f1a1a7212 */ /* 0x000fe400078efcff */
[----:B------:R-:W-:Y:S02]  /*c8a0*/  LOP3.LUT R30, R30, R28, RZ, 0xfc, !PT ;  /* 0x0000001c1e1e7212 */ /* 0x000fe400078efcff */
[----:B------:R-:W-:Y:S02]  /*c8b0*/  LEA R31, R0, UR36, 0x1 ;  /* 0x00000024001f7c11 */ /* 0x000fe4000f8e08ff */
[----:B------:R-:W-:Y:S01]  /*c8c0*/  LOP3.LUT R28, R52, R17, RZ, 0xfc, !PT ;  /* 0x00000011341c7212 */ /* 0x000fe200078efcff */
[----:B------:R-:W-:Y:S01]  /*c8d0*/  IMAD.MOV.U32 R17, RZ, RZ, R16 ;  /* 0x000000ffff117224 */ /* 0x000fe200078e0010 */
[----:B------:R-:W-:Y:S01]  /*c8e0*/  LOP3.LUT R0, R18, R53, RZ, 0xfc, !PT ;  /* 0x0000003512007212 */ /* 0x000fe200078efcff */
[----:B------:R-:W-:Y:S01]  /*c8f0*/  IMAD.MOV.U32 R16, RZ, RZ, R2 ;  /* 0x000000ffff107224 */ /* 0x000fe200078e0002 */
[----:B------:R-:W-:Y:S01]  /*c900*/  LOP3.LUT R19, R62, R19, RZ, 0xfc, !PT ;  /* 0x000000133e137212 */ /* 0x000fe200078efcff */
[----:B------:R-:W-:Y:S01]  /*c910*/  IMAD.MOV.U32 R18, RZ, RZ, R4 ;  /* 0x000000ffff127224 */ /* 0x000fe200078e0004 */
[----:B------:R-:W-:Y:S01]  /*c920*/  LOP3.LUT R8, R8, 0xffff, R76, 0xf8, !PT ;  /* 0x0000ffff08087812 */ /* 0x000fe200078ef84c */
[----:B------:R-:W-:Y:S01]  /*c930*/  IMAD.MOV.U32 R4, RZ, RZ, R7 ;  /* 0x000000ffff047224 */ /* 0x000fe200078e0007 */
[----:B------:R-:W-:Y:S01]  /*c940*/  LOP3.LUT R10, R10, 0xffff, R86, 0xf8, !PT ;  /* 0x0000ffff0a0a7812 */ /* 0x000fe200078ef856 */
[----:B------:R-:W-:Y:S01]  /*c950*/  VIADD R2, R31, 0x28040 ;  /* 0x000280401f027836 */ /* 0x000fe20000000000 */
[----:B------:R1:W-:Y:S01]  /*c960*/  STS.128 [R31+0x28000], R16 ;  /* 0x028000101f007388 */ /* 0x0003e20000000c00 */
[----:B------:R-:W-:Y:S01]  /*c970*/  LOP3.LUT R27, R33, R32, RZ, 0xfc, !PT ;  /* 0x00000020211b7212 */ /* 0x000fe200078efcff */
[----:B------:R-:W-:Y:S01]  /*c980*/  VIADD R33, R31, 0x28000 ;  /* 0x000280001f217836 */ /* 0x000fe20000000000 */
[----:B------:R-:W-:Y:S02]  /*c990*/  LOP3.LUT R50, R50, R51, RZ, 0xfc, !PT ;  /* 0x0000003332327212 */ /* 0x000fe400078efcff */
[----:B------:R-:W-:Y:S01]  /*c9a0*/  LOP3.LUT R66, R66, R65, RZ, 0xfc, !PT ;  /* 0x0000004142427212 */ /* 0x000fe200078efcff */
[----:B------:R-:W-:Y:S01]  /*c9b0*/  IMAD.MOV.U32 R95, RZ, RZ, R27 ;  /* 0x000000ffff5f7224 */ /* 0x000fe200078e001b */
[----:B------:R-:W-:Y:S02]  /*c9c0*/  SEL R32, R3, 0xfffffff0, P2 ;  /* 0xfffffff003207807 */ /* 0x000fe40001000000 */
[----:B------:R-:W-:Y:S02]  /*c9d0*/  LOP3.LUT P0, RZ, R72, 0x4, RZ, 0xc0, !PT ;  /* 0x0000000448ff7812 */ /* 0x000fe4000780c0ff */
[----:B------:R-:W-:Y:S01]  /*c9e0*/  LOP3.LUT R12, R12, 0xffff, R71, 0xf8, !PT ;  /* 0x0000ffff0c0c7812 */ /* 0x000fe200078ef847 */
[----:B------:R-:W-:Y:S01]  /*c9f0*/  IMAD.IADD R3, R31, 0x1, R32 ;  /* 0x000000011f037824 */ /* 0x000fe200078e0220 */
[----:B------:R-:W-:Y:S02]  /*ca00*/  LOP3.LUT R70, R70, R69, RZ, 0xfc, !PT ;  /* 0x0000004546467212 */ /* 0x000fe400078efcff */
[----:B------:R-:W-:Y:S02]  /*ca10*/  LOP3.LUT R42, R42, R74, RZ, 0xfc, !PT ;  /* 0x0000004a2a2a7212 */ /* 0x000fe400078efcff */
[----:B------:R-:W-:Y:S01]  /*ca20*/  LOP3.LUT R84, R9, 0xffff, R84, 0xf8, !PT ;  /* 0x0000ffff09547812 */ /* 0x000fe200078ef854 */
[----:B------:R-:W-:Y:S01]  /*ca30*/  IMAD.U32 R9, R77, 0x10000, RZ ;  /* 0x000100004d097824 */ /* 0x000fe200078e00ff */
[----:B------:R-:W-:Y:S01]  /*ca40*/  LOP3.LUT R11, R11, 0xffff, R88, 0xf8, !PT ;  /* 0x0000ffff0b0b7812 */ /* 0x000fe200078ef858 */
[----:B------:R-:W-:Y:S01]  /*ca50*/  IMAD.MOV.U32 R7, RZ, RZ, R42 ;  /* 0x000000ffff077224 */ /* 0x000fe200078e002a */
[----:B------:R-:W-:Y:S01]  /*ca60*/  LOP3.LUT R92, R92, R91, RZ, 0xfc, !PT ;  /* 0x0000005b5c5c7212 */ /* 0x000fe200078efcff */
[----:B------:R-:W-:Y:S01]  /*ca70*/  @P0 VIADD R2, R33, 0xffffffc0 ;  /* 0xffffffc021020836 */ /* 0x000fe20000000000 */
[----:B------:R-:W-:Y:S02]  /*ca80*/  LOP3.LUT R9, R84, R9, RZ, 0xfc, !PT ;  /* 0x0000000954097212 */ /* 0x000fe400078efcff */
[----:B------:R-:W-:Y:S01]  /*ca90*/  LOP3.LUT R11, R11, R87, RZ, 0xfc, !PT ;  /* 0x000000570b0b7212 */ /* 0x000fe200078efcff */
[----:B------:R-:W-:Y:S01]  /*caa0*/  IMAD.MOV.U32 R93, RZ, RZ, R92 ;  /* 0x000000ffff5d7224 */ /* 0x000fe200078e005c */
[----:B------:R-:W-:Y:S02]  /*cab0*/  LOP3.LUT R14, R14, 0xffff, R90, 0xf8, !PT ;  /* 0x0000ffff0e0e7812 */ /* 0x000fe400078ef85a */
[----:B------:R-:W-:Y:S01]  /*cac0*/  LOP3.LUT R22, R22, R35, RZ, 0xfc, !PT ;  /* 0x0000002316167212 */ /* 0x000fe200078efcff */
[----:B-1----:R-:W-:Y:S01]  /*cad0*/  IMAD.MOV.U32 R16, RZ, RZ, R6 ;  /* 0x000000ffff107224 */ /* 0x002fe200078e0006 */
[----:B------:R-:W-:Y:S01]  /*cae0*/  LOP3.LUT R24, R48, 0xffff, R47, 0xf8, !PT ;  /* 0x0000ffff30187812 */ /* 0x000fe200078ef82f */
[----:B------:R-:W-:Y:S01]  /*caf0*/  IMAD.MOV.U32 R17, RZ, RZ, R50 ;  /* 0x000000ffff117224 */ /* 0x000fe200078e0032 */
[----:B------:R-:W-:Y:S01]  /*cb00*/  LOP3.LUT R21, R21, 0xffff, R39, 0xf8, !PT ;  /* 0x0000ffff15157812 */ /* 0x000fe200078ef827 */
[----:B------:R-:W-:Y:S02]  /*cb10*/  IMAD.MOV.U32 R18, RZ, RZ, R5 ;  /* 0x000000ffff127224 */ /* 0x000fe400078e0005 */
[----:B------:R-:W-:Y:S01]  /*cb20*/  IMAD.MOV.U32 R19, RZ, RZ, R66 ;  /* 0x000000ffff137224 */ /* 0x000fe200078e0042 */
[----:B------:R-:W-:Y:S01]  /*cb30*/  LOP3.LUT R21, R21, R38, RZ, 0xfc, !PT ;  /* 0x0000002615157212 */ /* 0x000fe200078efcff */
[----:B------:R-:W-:Y:S02]  /*cb40*/  IMAD.MOV.U32 R5, RZ, RZ, R70 ;  /* 0x000000ffff057224 */ /* 0x000fe400078e0046 */
[----:B------:R-:W-:Y:S01]  /*cb50*/  IMAD.MOV.U32 R6, RZ, RZ, R12 ;  /* 0x000000ffff067224 */ /* 0x000fe200078e000c */
[----:B------:R1:W-:Y:S01]  /*cb60*/  STS.128 [R3+0x28000], R16 ;  /* 0x0280001003007388 */ /* 0x0003e20000000c00 */
[----:B------:R-:W-:Y:S07]  /*cb70*/  IMAD.MOV.U32 R92, RZ, RZ, R14 ;  /* 0x000000ffff5c7224 */ /* 0x000fee00078e000e */
[----:B------:R2:W-:Y:S01]  /*cb80*/  STS.128 [R2], R4 ;  /* 0x0000000402007388 */ /* 0x0005e20000000c00 */
[----:B-1----:R-:W-:Y:S07]  /*cb90*/  IMAD.IADD R16, R32, 0x1, R2 ;  /* 0x0000000120107824 */ /* 0x002fee00078e0202 */
[----:B------:R-:W-:Y:S01]  /*cba0*/  STS.128 [R16], R8 ;  /* 0x0000000810007388 */ /* 0x000fe20000000c00 */
[----:B--2---:R-:W-:Y:S02]  /*cbb0*/  IMAD.MOV.U32 R4, RZ, RZ, R15 ;  /* 0x000000ffff047224 */ /* 0x004fe400078e000f */
[----:B------:R-:W-:Y:S02]  /*cbc0*/  IMAD.MOV.U32 R5, RZ, RZ, R22 ;  /* 0x000000ffff057224 */ /* 0x000fe400078e0016 */
[----:B------:R-:W-:Y:S03]  /*cbd0*/  IMAD.MOV.U32 R6, RZ, RZ, R23 ;  /* 0x000000ffff067224 */ /* 0x000fe600078e0017 */
[----:B------:R-:W-:Y:S01]  /*cbe0*/  STS.128 [R31+0x2c000], R92 ;  /* 0x02c0005c1f007388 */ /* 0x000fe20000000c00 */
[----:B------:R-:W-:Y:S02]  /*cbf0*/  IMAD.MOV.U32 R7, RZ, RZ, R26 ;  /* 0x000000ffff077224 */ /* 0x000fe400078e001a */
[----:B------:R-:W-:Y:S02]  /*cc00*/  IMAD.MOV.U32 R22, RZ, RZ, R24 ;  /* 0x000000ffff167224 */ /* 0x000fe400078e0018 */
[----:B------:R-:W-:Y:S03]  /*cc10*/  IMAD.MOV.U32 R23, RZ, RZ, R30 ;  /* 0x000000ffff177224 */ /* 0x000fe600078e001e */
[----:B------:R1:W-:Y:S08]  /*cc20*/  STS.128 [R3+0x2c000], R4 ;  /* 0x02c0000403007388 */ /* 0x0003f00000000c00 */
[----:B------:R2:W-:Y:S01]  /*cc30*/  STS.128 [R2+0x4000], R20 ;  /* 0x0040001402007388 */ /* 0x0005e20000000c00 */
[----:B-1----:R-:W-:Y:S02]  /*cc40*/  IMAD.MOV.U32 R4, RZ, RZ, R25 ;  /* 0x000000ffff047224 */ /* 0x002fe400078e0019 */
[----:B------:R-:W-:Y:S02]  /*cc50*/  IMAD.MOV.U32 R5, RZ, RZ, R28 ;  /* 0x000000ffff057224 */ /* 0x000fe400078e001c */
[----:B------:R-:W-:Y:S02]  /*cc60*/  IMAD.MOV.U32 R6, RZ, RZ, R29 ;  /* 0x000000ffff067224 */ /* 0x000fe400078e001d */
[----:B------:R-:W-:Y:S02]  /*cc70*/  IMAD.MOV.U32 R7, RZ, RZ, R0 ;  /* 0x000000ffff077224 */ /* 0x000fe400078e0000 */
[----:B------:R-:W-:Y:S03]  /*cc80*/  IMAD.U32 R0, RZ, RZ, UR46 ;  /* 0x0000002eff007e24 */ /* 0x000fe6000f8e00ff */
[----:B------:R2:W-:Y:S02]  /*cc90*/  STS.128 [R16+0x4000], R4 ;  /* 0x0040000410007388 */ /* 0x0005e40000000c00 */
[----:B------:R-:W-:Y:S01]  /*cca0*/  ISETP.NE.AND P0, PT, R0, 0x3, PT ;  /* 0x000000030000780c */ /* 0x000fe20003f05270 */
[----:B------:R-:W-:Y:S01]  /*ccb0*/  @!PT LDS RZ, [RZ] ;  /* 0x00000000fffff984 */ /* 0x000fe20000000800 */
[----:B------:R-:W-:Y:S01]  /*ccc0*/  @!PT LDS RZ, [RZ] ;  /* 0x00000000fffff984 */ /* 0x000fe20000000800 */
[----:B------:R-:W-:Y:S01]  /*ccd0*/  @!PT LDS RZ, [RZ] ;  /* 0x00000000fffff984 */ /* 0x000fe20000000800 */
[----:B------:R-:W-:Y:S01]  /*cce0*/  @!PT LDS RZ, [RZ] ;  /* 0x00000000fffff984 */ /* 0x000fe20000000800 */
[----:B------:R1:W-:Y:S06]  /*ccf0*/  MEMBAR.ALL.CTA ;  /* 0x0000000000007992 */ /* 0x0003ec0000008000 */
[----:B-1----:R-:W1:Y:S06]  /*cd00*/  FENCE.VIEW.ASYNC.S ;  /* 0x00000000000073c6 */ /* 0x002e6c0000000000 */
[----:B------:R-:W-:Y:S05]  /*cd10*/  @!P0 BRA `(.L_x_201) ;  /* 0x0000000000048947 */ /* 0x000fea0003800000 */
[----:B------:R-:W-:Y:S05]  /*cd20*/  BPT.TRAP 0x1 ;  /* 0x000000040000795c */ /* 0x000fea0000300000 */
.L_x_201:
[----:B-1----:R-:W-:Y:S01]  /*cd30*/  SYNCS.ARRIVE.TRANS64.A1T0 RZ, [UR36+0x38890], RZ ;  /* 0x038890ffffff79a7 */ /* 0x002fe20008100024 */
[----:B------:R-:W-:Y:S05]  /*cd40*/  @!P0 BRA `(.L_x_202) ;  /* 0x0000000000048947 */ /* 0x000fea0003800000 */
[----:B------:R-:W-:Y:S05]  /*cd50*/  BPT.TRAP 0x1 ;  /* 0x000000040000795c */ /* 0x000fea0000300000 */
.L_x_202:
[----:B------:R-:W3:Y:S01]  /*cd60*/  LDL.LU R0, [R1] ;  /* 0x0000000001007983 */ /* 0x000ee20000300800 */
[----:B------:R-:W-:Y:S01]  /*cd70*/  UIADD3 UR4, UPT, UPT, UR36, 0x38848, URZ ;  /* 0x0003884824047890 */ /* 0x000fe2000fffe0ff */
[----:B------:R-:W-:Y:S02]  /*cd80*/  LOP3.LUT R79, R79, 0x1, RZ, 0x3c, !PT ;  /* 0x000000014f4f7812 */ /* 0x000fe400078e3cff */
[----:B--2---:R-:W2:Y:S01]  /*cd90*/  LDL.LU R6, [R1+0x4] ;  /* 0x0000040001067983 */ /* 0x004ea20000300800 */
[----:B------:R-:W-:Y:S03]  /*cda0*/  UPRMT UR4, UR37, 0x654, UR4 ;  /* 0x0000065425047896 */ /* 0x000fe60008000004 */
[----:B------:R-:W4:Y:S04]  /*cdb0*/  LDL.LU R5, [R1+0xc] ;  /* 0x00000c0001057983 */ /* 0x000f280000300800 */
[----:B------:R-:W5:Y:S02]  /*cdc0*/  LDL.LU R4, [R1+0x8] ;  /* 0x0000080001047983 */ /* 0x000f640000300800 */
[----:B------:R-:W-:Y:S02]  /*cdd0*/  SYNCS.ARRIVE.TRANS64.RED.A1T0 RZ, [UR4], RZ ;  /* 0x000000ffffff79a7 */ /* 0x000fe40008100404 */
[----:B------:R-:W3:Y:S04]  /*cde0*/  LDL.LU R3, [R1+0x14] ;  /* 0x0000140001037983 */ /* 0x000ee80000300800 */
[----:B------:R-:W2:Y:S02]  /*cdf0*/  LDL.LU R2, [R1+0x10] ;  /* 0x0000100001027983 */ /* 0x000ea40000300800 */
[----:B--2---:R-:W-:Y:S02]  /*ce00*/  LOP3.LUT R2, R2, 0x1, RZ, 0x3c, !PT ;  /* 0x0000000102027812 */ /* 0x004fe400078e3cff */
[----:B------:R-:W-:Y:S02]  /*ce10*/  LOP3.LUT R6, R6, 0x1, RZ, 0x3c, !PT ;  /* 0x0000000106067812 */ /* 0x000fe400078e3cff */
[----:B----4-:R-:W-:Y:S02]  /*ce20*/  LOP3.LUT R5, R5, 0x1, RZ, 0x3c, !PT ;  /* 0x0000000105057812 */ /* 0x010fe400078e3cff */
[----:B-----5:R-:W-:Y:S01]  /*ce30*/  LOP3.LUT R4, R4, 0x1, RZ, 0x3c, !PT ;  /* 0x0000000104047812 */ /* 0x020fe200078e3cff */
[----:B------:R2:W-:Y:S01]  /*ce40*/  STL [R1+0x4], R6 ;  /* 0x0000040601007387 */ /* 0x0005e20000100800 */
[----:B---3--:R-:W-:Y:S02]  /*ce50*/  LOP3.LUT R3, R3, 0x1, RZ, 0x3c, !PT ;  /* 0x0000000103037812 */ /* 0x008fe400078e3cff */
[C---:B------:R-:W-:Y:S01]  /*ce60*/  ISETP.GT.U32.AND P1, PT, R0.reuse, 0x1, PT ;  /* 0x000000010000780c */ /* 0x040fe20003f24070 */
[----:B------:R2:W-:Y:S01]  /*ce70*/  STL [R1+0xc], R5 ;  /* 0x00000c0501007387 */ /* 0x0005e20000100800 */
[----:B------:R-:W-:Y:S03]  /*ce80*/  VIADD R0, R0, 0xffffffff ;  /* 0xffffffff00007836 */ /* 0x000fe60000000000 */
[----:B------:R2:W-:Y:S04]  /*ce90*/  STL [R1+0x8], R4 ;  /* 0x0000080401007387 */ /* 0x0005e80000100800 */
[----:B------:R2:W-:Y:S04]  /*cea0*/  STL [R1], R0 ;  /* 0x0000000001007387 */ /* 0x0005e80000100800 */
[----:B------:R2:W-:Y:S04]  /*ceb0*/  STL [R1+0x14], R3 ;  /* 0x0000140301007387 */ /* 0x0005e80000100800 */
[----:B------:R2:W-:Y:S01]  /*cec0*/  STL [R1+0x10], R2 ;  /* 0x0000100201007387 */ /* 0x0005e20000100800 */
[----:B------:R-:W-:Y:S05]  /*ced0*/  @P1 BRA `(.L_x_203) ;  /* 0xffffffb800c41947 */ /* 0x000fea000383ffff */
[----:B------:R-:W1:Y:S01]  /*cee0*/  S2R R23, SR_TID.X ;  /* 0x0000000000177919 */ /* 0x000e620000002100 */
[----:B------:R-:W3:Y:S01]  /*cef0*/  S2UR UR5, SR_CTAID.Y ;  /* 0x00000000000579c3 */ /* 0x000ee20000002600 */
[----:B------:R-:W-:Y:S01]  /*cf00*/  LOP3.LUT R17, R72, 0x7f, RZ, 0xc0, !PT ;  /* 0x0000007f48117812 */ /* 0x000fe200078ec0ff */
[----:B------:R-:W4:Y:S01]  /*cf10*/  S2R R22, SR_CTAID.X ;  /* 0x0000000000167919 */ /* 0x000f220000002500 */
[----:B------:R-:W-:-:S05]  /*cf20*/  LOP3.LUT R84, R41, 0x600000, RZ, 0xc0, !PT ;  /* 0x0060000029547812 */ /* 0x000fca00078ec0ff */
[----:B------:R-:W3:Y:S01]  /*cf30*/  LDC.64 R82, c[0x0][0x988] ;  /* 0x00026200ff527b82 */ /* 0x000ee20000000a00 */
[----:B------:R-:W-:-:S07]  /*cf40*/  LOP3.LUT R84, R84, 0x10, R40, 0xf8, !PT ;  /* 0x0000001054547812 */ /* 0x000fce00078ef828 */
[----:B--2---:R-:W2:Y:S08]  /*cf50*/  LDC.64 R2, c[0x0][0x9a0] ;  /* 0x00026800ff027b82 */ /* 0x004eb00000000a00 */
[----:B------:R-:W5:Y:S01]  /*cf60*/  S2UR UR4, SR_CTAID.Z ;  /* 0x00000000000479c3 */ /* 0x000f620000002700 */
[----:B-1----:R-:W-:-:S07]  /*cf70*/  SHF.L.U32 R0, R23, 0x10, RZ ;  /* 0x0000001017007819 */ /* 0x002fce00000006ff */
[----:B------:R-:W5:Y:S01]  /*cf80*/  LDC R81, c[0x0][0x990] ;  /* 0x00026400ff517b82 */ /* 0x000f620000000800 */
[----:B------:R-:W-:Y:S01]  /*cf90*/  SHF.R.U32.HI R23, RZ, 0x3, R23 ;  /* 0x00000003ff177819 */ /* 0x000fe20000011617 */
[----:B---3--:R-:W-:Y:S01]  /*cfa0*/  IMAD R4, R83, UR5, RZ ;  /* 0x0000000553047c24 */ /* 0x008fe2000f8e02ff */
[----:B----4-:R-:W-:Y:S02]  /*cfb0*/  SHF.L.U32 R22, R22, 0x7, RZ ;  /* 0x0000000716167819 */ /* 0x010fe400000006ff */
[----:B------:R-:W-:-:S03]  /*cfc0*/  LOP3.LUT R0, R0, 0x600010, R23, 0xc8, !PT ;  /* 0x0060001000007812 */ /* 0x000fc600078ec817 */
[----:B------:R-:W1:Y:S01]  /*cfd0*/  LDC R16, c[0x0][0x9a8] ;  /* 0x00026a00ff107b82 */ /* 0x000e620000000800 */
[----:B--2---:R-:W-:Y:S01]  /*cfe0*/  IMAD R3, R3, UR5, RZ ;  /* 0x0000000503037c24 */ /* 0x004fe2000f8e02ff */
[----:B------:R-:W-:Y:S01]  /*cff0*/  LOP3.LUT R80, R0, 0x180, RZ, 0xfc, !PT ;  /* 0x0000018000507812 */ /* 0x000fe200078efcff */
[C---:B------:R-:W-:Y:S02]  /*d000*/  IMAD R4, R22.reuse, R82, R4 ;  /* 0x0000005216047224 */ /* 0x040fe400078e0204 */
[C---:B------:R-:W-:Y:S01]  /*d010*/  IMAD R3, R22.reuse, R2, R3 ;  /* 0x0000000216037224 */ /* 0x040fe200078e0203 */
[----:B------:R-:W-:Y:S01]  /*d020*/  LOP3.LUT R22, R22, 0x7f, R72, 0xf8, !PT ;  /* 0x0000007f16167812 */ /* 0x000fe200078ef848 */
[C---:B------:R-:W-:Y:S02]  /*d030*/  IMAD R82, R17.reuse, R82, RZ ;  /* 0x0000005211527224 */ /* 0x040fe400078e02ff */
[----:B------:R-:W-:-:S03]  /*d040*/  IMAD R17, R17, R2, RZ ;  /* 0x0000000211117224 */ /* 0x000fc600078e02ff */
[----:B------:R-:W-:Y:S01]  /*d050*/  SHF.R.S32.HI R2, RZ, 0x1f, R82 ;  /* 0x0000001fff027819 */ /* 0x000fe20000011452 */
[----:B-----5:R-:W-:Y:S02]  /*d060*/  IMAD R81, R81, UR4, R4 ;  /* 0x0000000451517c24 */ /* 0x020fe4000f8e0204 */
[----:B-1----:R-:W-:Y:S01]  /*d070*/  IMAD R16, R16, UR4, R3 ;  /* 0x0000000410107c24 */ /* 0x002fe2000f8e0203 */
[----:B------:R-:W-:Y:S01]  /*d080*/  IADD3 R3, PT, PT, R80, -0x100, RZ ;  /* 0xffffff0050037810 */ /* 0x000fe20007ffe0ff */
[----:B------:R-:W-:Y:S06]  /*d090*/  @!P0 BRA `(.L_x_204) ;  /* 0x0000000000048947 */ /* 0x000fec0003800000 */
[----:B------:R-:W-:Y:S05]  /*d0a0*/  BPT.TRAP 0x1 ;  /* 0x000000040000795c */ /* 0x000fea0000300000 */
.L_x_204:
[----:B------:R-:W-:Y:S02]  /*d0b0*/  SHF.L.U32 R0, RZ, 0x1f, RZ ;  /* 0x0000001fff007819 */ /* 0x000fe400000006ff */
[----:B------:R-:W-:Y:S02]  /*d0c0*/  SHF.R.U32.HI R83, RZ, 0x5, R72 ;  /* 0x00000005ff537819 */ /* 0x000fe40000011648 */
[----:B------:R-:W1:Y:S01]  /*d0d0*/  SYNCS.PHASECHK.TRANS64.TRYWAIT P1, [UR36+0x388a0], R0 ;  /* 0x0388a000ff0075a7 */ /* 0x000e620008021124 */
[----:B------:R-:W-:Y:S02]  /*d0e0*/  SHF.R.U32.HI R3, RZ, 0x15, R3 ;  /* 0x00000015ff037819 */ /* 0x000fe40000011603 */
[----:B------:R-:W-:-:S04]  /*d0f0*/  LOP3.LUT R83, R83, 0x3, RZ, 0xc0, !PT ;  /* 0x0000000353537812 */ /* 0x000fc800078ec0ff */
[----:B------:R-:W-:Y:S01]  /*d100*/  ISETP.NE.AND P0, PT, R83, R3, PT ;  /* 0x000000035300720c */ /* 0x000fe20003f05270 */
[----:B-1----:R-:W-:-:S12]  /*d110*/  @!P1 BRA `(.L_x_205) ;  /* 0x0000003c00989947 */ /* 0x002fd80003800000 */
.L_x_309:
[----:B------:R-:W-:Y:S05]  /*d120*/  @!P0 BRA `(.L_x_206) ;  /* 0x0000000000408947 */ /* 0x000fea0003800000 */
[----:B------:R-:W-:Y:S01]  /*d130*/  MOV R14, 0x0 ;  /* 0x00000000000e7802 */ /* 0x000fe20000000f00 */
[----:B------:R-:W2:Y:S01]  /*d140*/  LDCU.64 UR8, c[0x4][0x80] ;  /* 0x01001000ff0877ac */ /* 0x000ea20008000a00 */
[----:B------:R-:W-:Y:S02]  /*d150*/  HFMA2 R12, -RZ, RZ, 0, 5.9604644775390625e-08 ;  /* 0x00000001ff0c7431 */ /* 0x000fe400000001ff */
[----:B------:R-:W-:Y:S01]  /*d160*/  IMAD.MOV.U32 R8, RZ, RZ, 0x192 ;  /* 0x00000192ff087424 */ /* 0x000fe200078e00ff */
[----:B------:R-:W3:Y:S01]  /*d170*/  LDCU.64 UR6, c[0x4][0x88] ;  /* 0x01001100ff0677ac */ /* 0x000ee20008000a00 */
[----:B------:R-:W4:Y:S01]  /*d180*/  LDC.64 R14, c[0x4][R14] ;  /* 0x010000000e0e7b82 */ /* 0x000f220000000a00 */
[----:B------:R-:W-:Y:S01]  /*d190*/  IMAD.MOV.U32 R13, RZ, RZ, RZ ;  /* 0x000000ffff0d7224 */ /* 0x000fe200078e00ff */
[----:B------:R-:W5:Y:S01]  /*d1a0*/  LDCU.64 UR4, c[0x4][0x8] ;  /* 0x01000100ff0477ac */ /* 0x000f620008000a00 */
[----:B--2---:R-:W-:Y:S01]  /*d1b0*/  IMAD.U32 R4, RZ, RZ, UR8 ;  /* 0x00000008ff047e24 */ /* 0x004fe2000f8e00ff */
[----:B------:R-:W-:Y:S01]  /*d1c0*/  MOV R5, UR9 ;  /* 0x0000000900057c02 */ /* 0x000fe20008000f00 */
[----:B---3--:R-:W-:Y:S01]  /*d1d0*/  IMAD.U32 R6, RZ, RZ, UR6 ;  /* 0x00000006ff067e24 */ /* 0x008fe2000f8e00ff */
[----:B------:R-:W-:Y:S01]  /*d1e0*/  MOV R7, UR7 ;  /* 0x0000000700077c02 */ /* 0x000fe20008000f00 */
[----:B-----5:R-:W-:Y:S01]  /*d1f0*/  IMAD.U32 R10, RZ, RZ, UR4 ;  /* 0x00000004ff0a7e24 */ /* 0x020fe2000f8e00ff */
[----:B------:R-:W-:-:S02]  /*d200*/  MOV R11, UR5 ;  /* 0x00000005000b7c02 */ /* 0x000fc40008000f00 */
[----:B------:R-:W-:-:S07]  /*d210*/  LEPC R20, `(.L_x_206) ;  /* 0x000000001014794e */ /* 0x000fce0000000000 */
[----:B-1--4-:R-:W-:Y:S05]  /*d220*/  CALL.ABS.NOINC R14 ;  /* 0x000000000e007343 */ /* 0x012fea0003c00000 */
.L_x_206:
[C---:B-1----:R-:W-:Y:S01]  /*d230*/  VIADD R0, R80.reuse, 0xffffff20 ;  /* 0xffffff2050007836 */ /* 0x042fe20000000000 */
[----:B------:R-:W-:Y:S05]  /*d240*/  WARPSYNC.ALL ;  /* 0x0000000000007948 */ /* 0x000fea0003800000 */
[----:B------:R-:W-:Y:S02]  /*d250*/  SHF.R.U32.HI R0, RZ, 0x15, R0 ;  /* 0x00000015ff007819 */ /* 0x000fe40000011600 */
[----:B------:R-:W-:Y:S02]  /*d260*/  R2UR UR4, R80 ;  /* 0x00000000500472ca */ /* 0x000fe400000e0000 */
[----:B------:R-:W-:-:S11]  /*d270*/  ISETP.NE.AND P0, PT, R83, R0, PT ;  /* 0x000000005300720c */ /* 0x000fd60003f05270 */
[----:B------:R-:W1:Y:S02]  /*d280*/  LDTM.x16 R56, tmem[UR4+-0x100] ;  /* 0xffff0004003879ee */ /* 0x000e64000824ff00 */
[----:B-1----:R-:W-:Y:S05]  /*d290*/  @!P0 BRA `(.L_x_207) ;  /* 0x0000000000408947 */ /* 0x002fea0003800000 */
[----:B------:R-:W-:Y:S01]  /*d2a0*/  MOV R14, 0x0 ;  /* 0x00000000000e7802 */ /* 0x000fe20000000f00 */
[----:B------:R-:W1:Y:S01]  /*d2b0*/  LDCU.64 UR8, c[0x4][0x80] ;  /* 0x01001000ff0877ac */ /* 0x000e620008000a00 */
[----:B------:R-:W-:Y:S02]  /*d2c0*/  HFMA2 R12, -RZ, RZ, 0, 5.9604644775390625e-08 ;  /* 0x00000001ff0c7431 */ /* 0x000fe400000001ff */
[----:B------:R-:W-:Y:S01]  /*d2d0*/  IMAD.MOV.U32 R8, RZ, RZ, 0x192 ;  /* 0x00000192ff087424 */ /* 0x000fe200078e00ff */
[----:B------:R-:W2:Y:S01]  /*d2e0*/  LDCU.64 UR6, c[0x4][0x88] ;  /* 0x01001100ff0677ac */ /* 0x000ea20008000a00 */
[----:B------:R-:W3:Y:S01]  /*d2f0*/  LDC.64 R14, c[0x4][R14] ;  /* 0x010000000e0e7b82 */ /* 0x000ee20000000a00 */
[----:B------:R-:W-:Y:S01]  /*d300*/  IMAD.MOV.U32 R13, RZ, RZ, RZ ;  /* 0x000000ffff0d7224 */ /* 0x000fe200078e00ff */
[----:B------:R-:W4:Y:S01]  /*d310*/  LDCU.64 UR4, c[0x4][0x8] ;  /* 0x01000100ff0477ac */ /* 0x000f220008000a00 */
[----:B-1----:R-:W-:Y:S01]  /*d320*/  IMAD.U32 R4, RZ, RZ, UR8 ;  /* 0x00000008ff047e24 */ /* 0x002fe2000f8e00ff */
[----:B------:R-:W-:Y:S01]  /*d330*/  MOV R5, UR9 ;  /* 0x0000000900057c02 */ /* 0x000fe20008000f00 */
[----:B--2---:R-:W-:Y:S01]  /*d340*/  IMAD.U32 R6, RZ, RZ, UR6 ;  /* 0x00000006ff067e24 */ /* 0x004fe2000f8e00ff */
[----:B------:R-:W-:Y:S01]  /*d350*/  MOV R7, UR7 ;  /* 0x0000000700077c02 */ /* 0x000fe20008000f00 */
[----:B----4-:R-:W-:Y:S01]  /*d360*/  IMAD.U32 R10, RZ, RZ, UR4 ;  /* 0x00000004ff0a7e24 */ /* 0x010fe2000f8e00ff */
[----:B------:R-:W-:-:S02]  /*d370*/  MOV R11, UR5 ;  /* 0x00000005000b7c02 */ /* 0x000fc40008000f00 */
[----:B------:R-:W-:-:S07]  /*d380*/  LEPC R20, `(.L_x_207) ;  /* 0x000000001014794e */ /* 0x000fce0000000000 */
[----:B---3--:R-:W-:Y:S05]  /*d390*/  CALL.ABS.NOINC R14 ;  /* 0x000000000e007343 */ /* 0x008fea0003c00000 */
.L_x_207:
[C---:B------:R-:W-:Y:S01]  /*d3a0*/  VIADD R0, R80.reuse, 0xffffff40 ;  /* 0xffffff4050007836 */ /* 0x040fe20000000000 */
        /* <DEDUP_REMOVED lines=22> */
.L_x_208:
        /* <DEDUP_REMOVED lines=23> */
.L_x_209:
[----:B------:R-:W-:Y:S05]  /*d680*/  WARPSYNC.ALL ;  /* 0x0000000000007948 */ /* 0x000fea0003800000 */
[----:B------:R-:W-:Y:S01]  /*d690*/  LOP3.LUT R23, R23, 0x10, RZ, 0xc0, !PT ;  /* 0x0000001017177812 */ /* 0x000fe200078ec0ff */
[----:B------:R-:W1:Y:S04]  /*d6a0*/  LDCU UR7, c[0x0][0x38c] ;  /* 0x00007180ff0777ac */ /* 0x000e680008000800 */
[C---:B------:R-:W-:Y:S01]  /*d6b0*/  VIADD R79, R23.reuse, 0x8 ;  /* 0x00000008174f7836 */ /* 0x040fe20000000000 */
[----:B------:R-:W-:Y:S01]  /*d6c0*/  LOP3.LUT R78, R78, 0xfffffffb, RZ, 0xc0, !PT ;  /* 0xfffffffb4e4e7812 */ /* 0x000fe200078ec0ff */
[C---:B------:R-:W-:Y:S01]  /*d6d0*/  VIADD R77, R23.reuse, 0x20 ;  /* 0x00000020174d7836 */ /* 0x040fe20000000000 */
[----:B------:R-:W2:Y:S01]  /*d6e0*/  LDCU UR6, c[0x0][0x384] ;  /* 0x00007080ff0677ac */ /* 0x000ea20008000800 */
[C---:B------:R-:W-:Y:S01]  /*d6f0*/  VIADD R76, R23.reuse, 0x28 ;  /* 0x00000028174c7836 */ /* 0x040fe20000000000 */
[----:B------:R-:W-:Y:S01]  /*d700*/  IADD3 R16, P1, P0, R16, R17, R23 ;  /* 0x0000001110107210 */ /* 0x000fe2000783e017 */
[C---:B------:R-:W-:Y:S01]  /*d710*/  VIADD R73, R23.reuse, 0x60 ;  /* 0x0000006017497836 */ /* 0x040fe20000000000 */
[----:B------:R-:W3:Y:S01]  /*d720*/  LDCU.64 UR4, c[0x0][0x998] ;  /* 0x00013300ff0477ac */ /* 0x000ee20008000a00 */
[----:B------:R-:W-:Y:S01]  /*d730*/  SHF.R.S32.HI R0, RZ, 0x1f, R17 ;  /* 0x0000001fff007819 */ /* 0x000fe20000011411 */
[C---:B------:R-:W-:Y:S01]  /*d740*/  VIADD R74, R23.reuse, 0x48 ;  /* 0x00000048174a7836 */ /* 0x040fe20000000000 */
[----:B------:R-:W4:Y:S01]  /*d750*/  S2UR UR37, SR_CgaCtaId ;  /* 0x00000000002579c3 */ /* 0x000f220000008800 */
[C---:B------:R-:W-:Y:S01]  /*d760*/  VIADD R75, R23.reuse, 0x40 ;  /* 0x00000040174b7836 */ /* 0x040fe20000000000 */
[----:B------:R-:W-:Y:S01]  /*d770*/  IADD3.X R0, PT, PT, RZ, R0, RZ, P1, P0 ;  /* 0x00000000ff007210 */ /* 0x000fe20000fe04ff */
[C---:B------:R-:W-:Y:S01]  /*d780*/  VIADD R72, R23.reuse, 0x68 ;  /* 0x0000006817487836 */ /* 0x040fe20000000000 */
[----:B------:R-:W-:Y:S01]  /*d790*/  UISETP.NE.AND UP0, UPT, UR46, 0x3, UPT ;  /* 0x000000032e00788c */ /* 0x000fe2000bf05270 */
[----:B------:R-:W-:Y:S01]  /*d7a0*/  BSSY.RECONVERGENT B0, `(.L_x_210) ;  /* 0x0000032000007945 */ /* 0x000fe20003800200 */
[----:B-1----:R-:W-:-:S02]  /*d7b0*/  ISETP.GE.AND P5, PT, R23, UR7, PT ;  /* 0x0000000717007c0c */ /* 0x002fc4000bfa6270 */
[----:B------:R-:W-:Y:S02]  /*d7c0*/  ISETP.GE.AND P4, PT, R79, UR7, PT ;  /* 0x000000074f007c0c */ /* 0x000fe4000bf86270 */
[C---:B--2---:R-:W-:Y:S02]  /*d7d0*/  ISETP.GE.U32.OR P5, PT, R22.reuse, UR6, P5 ;  /* 0x0000000616007c0c */ /* 0x044fe4000afa6470 */
[----:B------:R-:W-:Y:S02]  /*d7e0*/  ISETP.GE.U32.OR P4, PT, R22, UR6, P4 ;  /* 0x0000000616007c0c */ /* 0x000fe4000a786470 */
[----:B------:R-:W-:Y:S02]  /*d7f0*/  ISETP.GE.AND P3, PT, R77, UR7, PT ;  /* 0x000000074d007c0c */ /* 0x000fe4000bf66270 */
[----:B------:R-:W-:Y:S02]  /*d800*/  ISETP.GE.AND P2, PT, R76, UR7, PT ;  /* 0x000000074c007c0c */ /* 0x000fe4000bf46270 */
[----:B------:R-:W-:-:S02]  /*d810*/  ISETP.GE.U32.OR P3, PT, R22, UR6, P3 ;  /* 0x0000000616007c0c */ /* 0x000fc40009f66470 */
[----:B------:R-:W-:Y:S02]  /*d820*/  ISETP.GE.AND P6, PT, R73, UR7, PT ;  /* 0x0000000749007c0c */ /* 0x000fe4000bfc6270 */
[----:B---3--:R-:W-:Y:S02]  /*d830*/  LEA R20, P0, R16, UR4, 0x1 ;  /* 0x0000000410147c11 */ /* 0x008fe4000f8008ff */
[----:B------:R-:W-:Y:S02]  /*d840*/  @P5 LOP3.LUT R78, R78, 0x4, RZ, 0xfc, !PT ;  /* 0x000000044e4e5812 */ /* 0x000fe400078efcff */
[----:B------:R-:W-:Y:S02]  /*d850*/  ISETP.GE.U32.OR P5, PT, R22, UR6, P2 ;  /* 0x0000000616007c0c */ /* 0x000fe400097a6470 */
[----:B------:R-:W-:Y:S02]  /*d860*/  LOP3.LUT R78, R78, 0xfffffffd, RZ, 0xc0, !PT ;  /* 0xfffffffd4e4e7812 */ /* 0x000fe400078ec0ff */
[----:B------:R-:W-:-:S02]  /*d870*/  R2UR UR4, R80 ;  /* 0x00000000500472ca */ /* 0x000fc400000e0000 */
[----:B------:R-:W-:Y:S02]  /*d880*/  @P4 LOP3.LUT R78, R78, 0x2, RZ, 0xfc, !PT ;  /* 0x000000024e4e4812 */ /* 0x000fe400078efcff */
[----:B------:R-:W-:Y:S02]  /*d890*/  ISETP.GE.U32.OR P2, PT, R22, UR6, P6 ;  /* 0x0000000616007c0c */ /* 0x000fe4000b746470 */
[----:B------:R-:W-:Y:S02]  /*d8a0*/  LOP3.LUT R78, R78, 0xfffffffe, RZ, 0xc0, !PT ;  /* 0xfffffffe4e4e7812 */ /* 0x000fe400078ec0ff */
[----:B------:R-:W-:Y:S02]  /*d8b0*/  LEA.HI.X R21, R16, UR5, R0, 0x1, P0 ;  /* 0x0000000510157c11 */ /* 0x000fe400080f0c00 */
[----:B------:R-:W-:Y:S02]  /*d8c0*/  @P3 LOP3.LUT R78, R78, 0x1, RZ, 0xfc, !PT ;  /* 0x000000014e4e3812 */ /* 0x000fe400078efcff */
[----:B------:R-:W-:Y:S01]  /*d8d0*/  ISETP.GE.AND P0, PT, R74, UR7, PT ;  /* 0x000000074a007c0c */ /* 0x000fe2000bf06270 */
[----:B------:R-:W1:Y:S01]  /*d8e0*/  LDTM.x16 R4, tmem[UR4+-0xa0] ;  /* 0xffff6004000479ee */ /* 0x000e62000824ff00 */
[----:B------:R-:W-:-:S02]  /*d8f0*/  LOP3.LUT P6, RZ, R78, 0x4, RZ, 0xc0, !PT ;  /* 0x000000044eff7812 */ /* 0x000fc400078cc0ff */
[----:B------:R-:W-:Y:S02]  /*d900*/  ISETP.GE.AND P1, PT, R75, UR7, PT ;  /* 0x000000074b007c0c */ /* 0x000fe4000bf26270 */
[----:B------:R-:W-:Y:S02]  /*d910*/  ISETP.GE.U32.OR P3, PT, R22, UR6, P0 ;  /* 0x0000000616007c0c */ /* 0x000fe40008766470 */
[----:B------:R-:W-:Y:S02]  /*d920*/  ISETP.GE.AND P0, PT, R72, UR7, PT ;  /* 0x0000000748007c0c */ /* 0x000fe4000bf06270 */
[C---:B------:R-:W-:Y:S02]  /*d930*/  ISETP.GE.U32.OR P4, PT, R22.reuse, UR6, P1 ;  /* 0x0000000616007c0c */ /* 0x040fe40008f86470 */
[----:B------:R-:W-:-:S03]  /*d940*/  ISETP.GE.U32.OR P1, PT, R22, UR6, P0 ;  /* 0x0000000616007c0c */ /* 0x000fc60008726470 */
[----:B-1--4-:R-:W-:Y:S10]  /*d950*/  @P6 BRA `(.L_x_211) ;  /* 0x0000000000586947 */ /* 0x012ff40003800000 */
[----:B------:R-:W-:Y:S02]  /*d960*/  F2FP.F16.F32.PACK_AB R56, R57, R56 ;  /* 0x000000383938723e */ /* 0x000fe400000000ff */
[----:B------:R-:W-:Y:S02]  /*d970*/  F2FP.F16.F32.PACK_AB R60, R61, R60 ;  /* 0x0000003c3d3c723e */ /* 0x000fe400000000ff */
[----:B------:R-:W-:Y:S02]  /*d980*/  PRMT R0, R56, 0x7632, R0 ;  /* 0x0000763238007816 */ /* 0x000fe40000000000 */
[----:B------:R-:W-:Y:S02]  /*d990*/  PRMT R3, R60, 0x7632, R3 ;  /* 0x000076323c037816 */ /* 0x000fe40000000003 */
[----:B------:R-:W-:Y:S02]  /*d9a0*/  F2FP.F16.F32.PACK_AB R58, R59, R58 ;  /* 0x0000003a3b3a723e */ /* 0x000fe400000000ff */
[----:B------:R-:W-:-:S02]  /*d9b0*/  LOP3.LUT R0, R0, 0xffff, RZ, 0xc0, !PT ;  /* 0x0000ffff00007812 */ /* 0x000fc400078ec0ff */
[----:B------:R-:W-:Y:S02]  /*d9c0*/  LOP3.LUT R3, R3, 0xffff, RZ, 0xc0, !PT ;  /* 0x0000ffff03037812 */ /* 0x000fe400078ec0ff */
[----:B------:R-:W-:Y:S01]  /*d9d0*/  F2FP.F16.F32.PACK_AB R62, R63, R62 ;  /* 0x0000003e3f3e723e */ /* 0x000fe200000000ff */
[----:B------:R-:W-:Y:S01]  /*d9e0*/  IMAD.WIDE.U32 R86, R0, 0x10000, RZ ;  /* 0x0001000000567825 */ /* 0x000fe200078e00ff */
[----:B------:R-:W-:Y:S02]  /*d9f0*/  PRMT R57, R58, 0x7632, R57 ;  /* 0x000076323a397816 */ /* 0x000fe40000000039 */
[----:B------:R-:W-:Y:S01]  /*da00*/  PRMT R59, R62, 0x7632, R59 ;  /* 0x000076323e3b7816 */ /* 0x000fe2000000003b */
[----:B------:R-:W-:Y:S01]  /*da10*/  IMAD.WIDE.U32 R88, R3, 0x10000, RZ ;  /* 0x0001000003587825 */ /* 0x000fe200078e00ff */
[----:B------:R-:W-:Y:S02]  /*da20*/  LOP3.LUT R58, R87, 0xffff, R58, 0xf8, !PT ;  /* 0x0000ffff573a7812 */ /* 0x000fe400078ef83a */
[----:B------:R-:W-:Y:S01]  /*da30*/  LOP3.LUT R56, R86, 0xffff, R56, 0xf8, !PT ;  /* 0x0000ffff56387812 */ /* 0x000fe200078ef838 */
[----:B------:R-:W-:Y:S01]  /*da40*/  IMAD.U32 R57, R57, 0x10000, RZ ;  /* 0x0001000039397824 */ /* 0x000fe200078e00ff */
[----:B------:R-:W-:Y:S01]  /*da50*/  LOP3.LUT R60, R88, 0xffff, R60, 0xf8, !PT ;  /* 0x0000ffff583c7812 */ /* 0x000fe200078ef83c */
[----:B------:R-:W-:Y:S01]  /*da60*/  IMAD.U32 R59, R59, 0x10000, RZ ;  /* 0x000100003b3b7824 */ /* 0x000fe200078e00ff */
[----:B------:R-:W-:-:S02]  /*da70*/  LOP3.LUT R62, R89, 0xffff, R62, 0xf8, !PT ;  /* 0x0000ffff593e7812 */ /* 0x000fc400078ef83e */
[----:B------:R-:W-:Y:S01]  /*da80*/  LOP3.LUT R57, R58, R57, RZ, 0xfc, !PT ;  /* 0x000000393a397212 */ /* 0x000fe200078efcff */
[----:B------:R-:W-:Y:S01]  /*da90*/  IMAD.MOV.U32 R58, RZ, RZ, R60 ;  /* 0x000000ffff3a7224 */ /* 0x000fe200078e003c */
[----:B------:R-:W-:-:S05]  /*daa0*/  LOP3.LUT R59, R62, R59, RZ, 0xfc, !PT ;  /* 0x0000003b3e3b7212 */ /* 0x000fca00078efcff */
[----:B------:R1:W-:Y:S02]  /*dab0*/  STG.E.128 desc[UR38][R20.64], R56 ;  /* 0x0000003814007986 */ /* 0x0003e4000c101d26 */
.L_x_211:
[----:B------:R-:W-:Y:S05]  /*dac0*/  BSYNC.RECONVERGENT B0 ;  /* 0x0000000000007941 */ /* 0x000fea0003800200 */
.L_x_210:
[----:B------:R-:W-:Y:S01]  /*dad0*/  LOP3.LUT P0, RZ, R78, 0x2, RZ, 0xc0, !PT ;  /* 0x000000024eff7812 */ /* 0x000fe2000780c0ff */
[----:B------:R-:W-:-:S12]  /*dae0*/  BSSY.RECONVERGENT B0, `(.L_x_212) ;  /* 0x0000019000007945 */ /* 0x000fd80003800200 */
[----:B------:R-:W-:Y:S05]  /*daf0*/  @P0 BRA `(.L_x_213) ;  /* 0x00000000005c0947 */ /* 0x000fea0003800000 */
[----:B------:R-:W-:Y:S02]  /*db00*/  F2FP.F16.F32.PACK_AB R64, R65, R64 ;  /* 0x000000404140723e */ /* 0x000fe400000000ff */
[----:B------:R-:W-:Y:S02]  /*db10*/  F2FP.F16.F32.PACK_AB R68, R69, R68 ;  /* 0x000000444544723e */ /* 0x000fe400000000ff */
[----:B------:R-:W-:Y:S02]  /*db20*/  PRMT R0, R64, 0x7632, R0 ;  /* 0x0000763240007816 */ /* 0x000fe40000000000 */
[----:B------:R-:W-:Y:S02]  /*db30*/  F2FP.F16.F32.PACK_AB R66, R67, R66 ;  /* 0x000000424342723e */ /* 0x000fe400000000ff */
[----:B------:R-:W-:Y:S02]  /*db40*/  PRMT R3, R68, 0x7632, R3 ;  /* 0x0000763244037816 */ /* 0x000fe40000000003 */
[----:B------:R-:W-:-:S02]  /*db50*/  LOP3.LUT R0, R0, 0xffff, RZ, 0xc0, !PT ;  /* 0x0000ffff00007812 */ /* 0x000fc400078ec0ff */
[----:B------:R-:W-:Y:S02]  /*db60*/  F2FP.F16.F32.PACK_AB R70, R71, R70 ;  /* 0x000000464746723e */ /* 0x000fe400000000ff */
[----:B------:R-:W-:Y:S01]  /*db70*/  LOP3.LUT R3, R3, 0xffff, RZ, 0xc0, !PT ;  /* 0x0000ffff03037812 */ /* 0x000fe200078ec0ff */
[----:B-1----:R-:W-:Y:S01]  /*db80*/  IMAD.WIDE.U32 R58, R0, 0x10000, RZ ;  /* 0x00010000003a7825 */ /* 0x002fe200078e00ff */
        /* <DEDUP_REMOVED lines=9> */
[----:B------:R-:W-:Y:S02]  /*dc20*/  LOP3.LUT R56, R66, R56, RZ, 0xfc, !PT ;  /* 0x0000003842387212 */ /* 0x000fe400078efcff */
[----:B------:R-:W-:-:S03]  /*dc30*/  LOP3.LUT R59, R70, R57, RZ, 0xfc, !PT ;  /* 0x00000039463b7212 */ /* 0x000fc600078efcff */
[----:B------:R-:W-:Y:S02]  /*dc40*/  IMAD.MOV.U32 R57, RZ, RZ, R56 ;  /* 0x000000ffff397224 */ /* 0x000fe400078e0038 */
[----:B------:R-:W-:-:S05]  /*dc50*/  IMAD.MOV.U32 R56, RZ, RZ, R64 ;  /* 0x000000ffff387224 */ /* 0x000fca00078e0040 */
[----:B------:R2:W-:Y:S02]  /*dc60*/  STG.E.128 desc[UR38][R20.64+0x10], R56 ;  /* 0x0000103814007986 */ /* 0x0005e4000c101d26 */
.L_x_213:
[----:B------:R-:W-:Y:S05]  /*dc70*/  BSYNC.RECONVERGENT B0 ;  /* 0x0000000000007941 */ /* 0x000fea0003800200 */
.L_x_212:
[----:B------:R-:W-:Y:S01]  /*dc80*/  LOP3.LUT P0, RZ, R78, 0x1, RZ, 0xc0, !PT ;  /* 0x000000014eff7812 */ /* 0x000fe2000780c0ff */
[----:B------:R-:W-:-:S12]  /*dc90*/  BSSY.RECONVERGENT B0, `(.L_x_214) ;  /* 0x0000018000007945 */ /* 0x000fd80003800200 */
[----:B------:R-:W-:Y:S05]  /*dca0*/  @P0 BRA `(.L_x_215) ;  /* 0x0000000000580947 */ /* 0x000fea0003800000 */
        /* <DEDUP_REMOVED lines=8> */
[----:B-12---:R-:W-:Y:S01]  /*dd30*/  IMAD.WIDE.U32 R56, R0, 0x10000, RZ ;  /* 0x0001000000387825 */ /* 0x006fe200078e00ff */
        /* <DEDUP_REMOVED lines=13> */
.L_x_215:
[----:B------:R-:W-:Y:S05]  /*de10*/  BSYNC.RECONVERGENT B0 ;  /* 0x0000000000007941 */ /* 0x000fea0003800200 */
.L_x_214:
[----:B------:R-:W-:Y:S04]  /*de20*/  BSSY.RECONVERGENT B0, `(.L_x_216) ;  /* 0x0000019000007945 */ /* 0x000fe80003800200 */
        /* <DEDUP_REMOVED lines=9> */
[----:B---3--:R-:W-:Y:S01]  /*dec0*/  IMAD.WIDE.U32 R42, R0, 0x10000, RZ ;  /* 0x00010000002a7825 */ /* 0x008fe200078e00ff */
        /* <DEDUP_REMOVED lines=14> */
.L_x_217:
[----:B------:R-:W-:Y:S05]  /*dfb0*/  BSYNC.RECONVERGENT B0 ;  /* 0x0000000000007941 */ /* 0x000fea0003800200 */
.L_x_216:
[----:B------:R-:W-:Y:S04]  /*dfc0*/  BSSY.RECONVERGENT B0, `(.L_x_218) ;  /* 0x0000018000007945 */ /* 0x000fe80003800200 */
        /* <DEDUP_REMOVED lines=9> */
[----:B---34-:R-:W-:Y:S01]  /*e060*/  IMAD.WIDE.U32 R40, R0, 0x10000, RZ ;  /* 0x0001000000287825 */ /* 0x018fe200078e00ff */
        /* <DEDUP_REMOVED lines=13> */
.L_x_219:
[----:B------:R-:W-:Y:S05]  /*e140*/  BSYNC.RECONVERGENT B0 ;  /* 0x0000000000007941 */ /* 0x000fea0003800200 */
.L_x_218:
        /* <DEDUP_REMOVED lines=25> */
.L_x_221:
[----:B------:R-:W-:Y:S05]  /*e2e0*/  BSYNC.RECONVERGENT B0 ;  /* 0x0000000000007941 */ /* 0x000fea0003800200 */
.L_x_220:
        /* <DEDUP_REMOVED lines=24> */
.L_x_223:
[----:B------:R-:W-:Y:S05]  /*e470*/  BSYNC.RECONVERGENT B0 ;  /* 0x0000000000007941 */ /* 0x000fea0003800200 */
.L_x_222:
        /* <DEDUP_REMOVED lines=25> */
.L_x_225:
[----:B------:R-:W-:Y:S05]  /*e610*/  BSYNC.RECONVERGENT B0 ;  /* 0x0000000000007941 */ /* 0x000fea0003800200 */
.L_x_224:
[----:B------:R-:W-:Y:S01]  /*e620*/  NOP ;  /* 0x0000000000007918 */ /* 0x000fe20000000000 */
[----:B------:R-:W-:Y:S05]  /*e630*/  BRA.U !UP0, `(.L_x_226) ;  /* 0x0000000108087547 */ /* 0x000fea000b800000 */
[----:B------:R-:W-:Y:S05]  /*e640*/  BPT.TRAP 0x1 ;  /* 0x000000040000795c */ /* 0x000fea0000300000 */
[----:B------:R-:W-:Y:S05]  /*e650*/  BPT.TRAP 0x1 ;  /* 0x000000040000795c */ /* 0x000fea0000300000 */
.L_x_226:
[----:B------:R-:W-:-:S04]  /*e660*/  UIADD3 UR4, UPT, UPT, UR36, 0x388b0, URZ ;  /* 0x000388b024047890 */ /* 0x000fc8000fffe0ff */
[----:B------:R-:W-:-:S09]  /*e670*/  UPRMT UR4, UR37, 0x654, UR4 ;  /* 0x0000065425047896 */ /* 0x000fd20008000004 */
[----:B------:R-:W-:Y:S01]  /*e680*/  SYNCS.ARRIVE.TRANS64.RED.A1T0 RZ, [UR4], RZ ;  /* 0x000000ffffff79a7 */ /* 0x000fe20008100404 */
[----:B------:R-:W-:Y:S05]  /*e690*/  BRA.U !UP0, `(.L_x_227) ;  /* 0x0000000108047547 */ /* 0x000fea000b800000 */
[----:B------:R-:W-:Y:S05]  /*e6a0*/  BPT.TRAP 0x1 ;  /* 0x000000040000795c */ /* 0x000fea0000300000 */
.L_x_227:
[----:B------:R-:W-:Y:S02]  /*e6b0*/  SHF.L.U32 R3, RZ, 0x1f, RZ ;  /* 0x0000001fff037819 */ /* 0x000fe400000006ff */
[----:B------:R-:W-:Y:S02]  /*e6c0*/  SHF.R.U32.HI R0, RZ, 0x15, R84 ;  /* 0x00000015ff007819 */ /* 0x000fe40000011654 */
[----:B------:R-:W5:Y:S02]  /*e6d0*/  SYNCS.PHASECHK.TRANS64.TRYWAIT P1, [UR36+0x388a8], R3 ;  /* 0x0388a803ff0075a7 */ /* 0x000f640008021124 */
[----:B------:R-:W-:Y:S01]  /*e6e0*/  ISETP.NE.AND P0, PT, R83, R0, PT ;  /* 0x000000005300720c */ /* 0x000fe20003f05270 */
[----:B-----5:R-:W-:-:S12]  /*e6f0*/  @!P1 BRA `(.L_x_228) ;  /* 0x0000002800389947 */ /* 0x020fd80003800000 */
.L_x_311:
[----:B------:R-:W-:Y:S05]  /*e700*/  @!P0 BRA `(.L_x_229) ;  /* 0x0000000000408947 */ /* 0x000fea0003800000 */
[----:B------:R-:W-:Y:S01]  /*e710*/  MOV R14, 0x0 ;  /* 0x00000000000e7802 */ /* 0x000fe20000000f00 */
[----:B------:R-:W3:Y:S01]  /*e720*/  LDCU.64 UR8, c[0x4][0x80] ;  /* 0x01001000ff0877ac */ /* 0x000ee20008000a00 */
[----:B------:R-:W-:Y:S02]  /*e730*/  HFMA2 R12, -RZ, RZ, 0, 5.9604644775390625e-08 ;  /* 0x00000001ff0c7431 */ /* 0x000fe400000001ff */
[----:B------:R-:W-:Y:S01]  /*e740*/  IMAD.MOV.U32 R8, RZ, RZ, 0x192 ;  /* 0x00000192ff087424 */ /* 0x000fe200078e00ff */
[----:B------:R-:W5:Y:S01]  /*e750*/  LDCU.64 UR6, c[0x4][0x88] ;  /* 0x01001100ff0677ac */ /* 0x000f620008000a00 */
[----:B------:R-:W1:Y:S01]  /*e760*/  LDC.64 R14, c[0x4][R14] ;  /* 0x010000000e0e7b82 */ /* 0x000e620000000a00 */
[----:B------:R-:W-:Y:S01]  /*e770*/  IMAD.MOV.U32 R13, RZ, RZ, RZ ;  /* 0x000000ffff0d7224 */ /* 0x000fe200078e00ff */
[----:B------:R-:W2:Y:S01]  /*e780*/  LDCU.64 UR4, c[0x4][0x8] ;  /* 0x01000100ff0477ac */ /* 0x000ea20008000a00 */
[----:B---3--:R-:W-:Y:S01]  /*e790*/  IMAD.U32 R4, RZ, RZ, UR8 ;  /* 0x00000008ff047e24 */ /* 0x008fe2000f8e00ff */
[----:B------:R-:W-:Y:S01]  /*e7a0*/  MOV R5, UR9 ;  /* 0x0000000900057c02 */ /* 0x000fe20008000f00 */
[----:B-----5:R-:W-:Y:S01]  /*e7b0*/  IMAD.U32 R6, RZ, RZ, UR6 ;  /* 0x00000006ff067e24 */ /* 0x020fe2000f8e00ff */
[----:B------:R-:W-:Y:S01]  /*e7c0*/  MOV R7, UR7 ;  /* 0x0000000700077c02 */ /* 0x000fe20008000f00 */
[----:B--2---:R-:W-:Y:S01]  /*e7d0*/  IMAD.U32 R10, RZ, RZ, UR4 ;  /* 0x00000004ff0a7e24 */ /* 0x004fe2000f8e00ff */
[----:B------:R-:W-:-:S02]  /*e7e0*/  MOV R11, UR5 ;  /* 0x00000005000b7c02 */ /* 0x000fc40008000f00 */
[----:B-1--4-:R-:W-:-:S07]  /*e7f0*/  LEPC R20, `(.L_x_229) ;  /* 0x000000001014794e */ /* 0x012fce0000000000 */
[----:B------:R-:W-:Y:S05]  /*e800*/  CALL.ABS.NOINC R14 ;  /* 0x000000000e007343 */ /* 0x000fea0003c00000 */
.L_x_229:
[----:B------:R-:W-:Y:S01]  /*e810*/  VIADD R0, R80, 0xfffffea0 ;  /* 0xfffffea050007836 */ /* 0x000fe20000000000 */
[----:B------:R-:W-:Y:S05]  /*e820*/  WARPSYNC.ALL ;  /* 0x0000000000007948 */ /* 0x000fea0003800000 */
[----:B------:R-:W-:Y:S02]  /*e830*/  SHF.R.U32.HI R0, RZ, 0x15, R0 ;  /* 0x00000015ff007819 */ /* 0x000fe40000011600 */
[----:B------:R-:W-:Y:S02]  /*e840*/  R2UR UR4, R84 ;  /* 0x00000000540472ca */ /* 0x000fe400000e0000 */
[----:B------:R-:W-:-:S11]  /*e850*/  ISETP.NE.AND P0, PT, R83, R0, PT ;  /* 0x000000005300720c */ /* 0x000fd60003f05270 */
[----:B-12---:R-:W1:Y:S02]  /*e860*/  LDTM.x16 R56, tmem[UR4] ;  /* 0x00000004003879ee */ /* 0x006e640008240000 */
[----:B-1----:R-:W-:Y:S05]  /*e870*/  @!P0 BRA `(.L_x_230) ;  /* 0x0000000000408947 */ /* 0x002fea0003800000 */
[----:B------:R-:W-:Y:S01]  /*e880*/  MOV R14, 0x0 ;  /* 0x00000000000e7802 */ /* 0x000fe20000000f00 */
[----:B------:R-:W3:Y:S01]  /*e890*/  LDCU.64 UR8, c[0x4][0x80] ;  /* 0x01001000ff0877ac */ /* 0x000ee20008000a00 */
[----:B------:R-:W-:Y:S02]  /*e8a0*/  HFMA2 R12, -RZ, RZ, 0, 5.9604644775390625e-08 ;  /* 0x00000001ff0c7431 */ /* 0x000fe400000001ff */
[----:B------:R-:W-:Y:S01]  /*e8b0*/  IMAD.MOV.U32 R8, RZ, RZ, 0x192 ;  /* 0x00000192ff087424 */ /* 0x000fe200078e00ff */
[----:B------:R-:W1:Y:S01]  /*e8c0*/  LDCU.64 UR6, c[0x4][0x88] ;  /* 0x01001100ff0677ac */ /* 0x000e620008000a00 */
[----:B------:R-:W2:Y:S01]  /*e8d0*/  LDC.64 R14, c[0x4][R14] ;  /* 0x010000000e0e7b82 */ /* 0x000ea20000000a00 */
[----:B------:R-:W-:Y:S01]  /*e8e0*/  IMAD.MOV.U32 R13, RZ, RZ, RZ ;  /* 0x000000ffff0d7224 */ /* 0x000fe200078e00ff */
[----:B------:R-:W5:Y:S01]  /*e8f0*/  LDCU.64 UR4, c[0x4][0x8] ;  /* 0x01000100ff0477ac */ /* 0x000f620008000a00 */
[----:B---3--:R-:W-:Y:S01]  /*e900*/  IMAD.U32 R4, RZ, RZ, UR8 ;  /* 0x00000008ff047e24 */ /* 0x008fe2000f8e00ff */
[----:B------:R-:W-:Y:S01]  /*e910*/  MOV R5, UR9 ;  /* 0x0000000900057c02 */ /* 0x000fe20008000f00 */
[----:B-1----:R-:W-:Y:S01]  /*e920*/  IMAD.U32 R6, RZ, RZ, UR6 ;  /* 0x00000006ff067e24 */ /* 0x002fe2000f8e00ff */
[----:B------:R-:W-:Y:S01]  /*e930*/  MOV R7, UR7 ;  /* 0x0000000700077c02 */ /* 0x000fe20008000f00 */
[----:B-----5:R-:W-:Y:S01]  /*e940*/  IMAD.U32 R10, RZ, RZ, UR4 ;  /* 0x00000004ff0a7e24 */ /* 0x020fe2000f8e00ff */
[----:B------:R-:W-:-:S02]  /*e950*/  MOV R11, UR5 ;  /* 0x00000005000b7c02 */ /* 0x000fc40008000f00 */
[----:B----4-:R-:W-:-:S07]  /*e960*/  LEPC R20, `(.L_x_230) ;  /* 0x000000001014794e */ /* 0x010fce0000000000 */
[----:B--2---:R-:W-:Y:S05]  /*e970*/  CALL.ABS.NOINC R14 ;  /* 0x000000000e007343 */ /* 0x004fea0003c00000 */
.L_x_230:
[C---:B------:R-:W-:Y:S01]  /*e980*/  VIADD R0, R80.reuse, 0xfffffec0 ;  /* 0xfffffec050007836 */ /* 0x040fe20000000000 */
[----:B------:R-:W-:Y:S05]  /*e990*/  WARPSYNC.ALL ;  /* 0x0000000000007948 */ /* 0x000fea0003800000 */
[----:B------:R-:W-:Y:S02]  /*e9a0*/  SHF.R.U32.HI R0, RZ, 0x15, R0 ;  /* 0x00000015ff007819 */ /* 0x000fe40000011600 */
[----:B------:R-:W-:Y:S02]  /*e9b0*/  R2UR UR4, R80 ;  /* 0x00000000500472ca */ /* 0x000fe400000e0000 */
[----:B------:R-:W-:-:S11]  /*e9c0*/  ISETP.NE.AND P0, PT, R83, R0, PT ;  /* 0x000000005300720c */ /* 0x000fd60003f05270 */
[----:B---34-:R-:W1:Y:S02]  /*e9d0*/  LDTM.x16 R40, tmem[UR4+-0x160] ;  /* 0xfffea004002879ee */ /* 0x018e64000824ff00 */
        /* <DEDUP_REMOVED lines=17> */
.L_x_231:
        /* <DEDUP_REMOVED lines=23> */
.L_x_232:
[----:B------:R-:W-:Y:S05]  /*ec60*/  WARPSYNC.ALL ;  /* 0x0000000000007948 */ /* 0x000fea0003800000 */
[----:B------:R-:W1:Y:S01]  /*ec70*/  LDCU UR8, c[0x0][0x388] ;  /* 0x00007100ff0877ac */ /* 0x000e620008000800 */
[----:B------:R-:W-:Y:S01]  /*ec80*/  R2UR UR4, R80 ;  /* 0x00000000500472ca */ /* 0x000fe200000e0000 */
[----:B------:R-:W-:Y:S01]  /*ec90*/  BSSY.RECONVERGENT B0, `(.L_x_233) ;  /* 0x0000049000007945 */ /* 0x000fe20003800200 */
[----:B------:R-:W-:Y:S01]  /*eca0*/  IADD3 R81, P1, P0, R81, R82, R23 ;  /* 0x0000005251517210 */ /* 0x000fe2000783e017 */
[----:B------:R-:W2:Y:S01]  /*ecb0*/  LDCU UR5, c[0x0][0x384] ;  /* 0x00007080ff0577ac */ /* 0x000ea20008000800 */
[----:B------:R-:W-:-:S02]  /*ecc0*/  LOP3.LUT R78, R78, 0xfffffffd, RZ, 0xc0, !PT ;  /* 0xfffffffd4e4e7812 */ /* 0x000fc400078ec0ff */
[----:B------:R-:W-:Y:S01]  /*ecd0*/  IADD3.X R2, PT, PT, RZ, R2, RZ, P1, P0 ;  /* 0x00000002ff027210 */ /* 0x000fe20000fe04ff */
[----:B------:R-:W3:Y:S06]  /*ece0*/  LDCU.64 UR6, c[0x0][0x980] ;  /* 0x00013000ff0677ac */ /* 0x000eec0008000a00 */
[----:B------:R-:W4:Y:S01]  /*ecf0*/  LDTM.x16 R4, tmem[UR4+-0x120] ;  /* 0xfffee004000479ee */ /* 0x000f22000824ff00 */
[----:B------:R-:W4:Y:S01]  /*ed00*/  LDCU UR4, c[0x0][0x448] ;  /* 0x00008900ff0477ac */ /* 0x000f220008000800 */
[----:B-1----:R-:W-:Y:S02]  /*ed10*/  ISETP.GE.AND P6, PT, R23, UR8, PT ;  /* 0x0000000817007c0c */ /* 0x002fe4000bfc6270 */
[----:B------:R-:W-:-:S02]  /*ed20*/  ISETP.GE.AND P5, PT, R79, UR8, PT ;  /* 0x000000084f007c0c */ /* 0x000fc4000bfa6270 */
[C---:B--2---:R-:W-:Y:S02]  /*ed30*/  ISETP.GE.U32.OR P6, PT, R22.reuse, UR5, P6 ;  /* 0x0000000516007c0c */ /* 0x044fe4000b7c6470 */
[----:B------:R-:W-:Y:S02]  /*ed40*/  ISETP.GE.U32.OR P5, PT, R22, UR5, P5 ;  /* 0x0000000516007c0c */ /* 0x000fe4000afa6470 */
[----:B---3--:R-:W-:Y:S02]  /*ed50*/  LEA R20, P0, R81, UR6, 0x1 ;  /* 0x0000000651147c11 */ /* 0x008fe4000f8008ff */
[----:B------:R-:W-:Y:S02]  /*ed60*/  ISETP.GE.AND P4, PT, R77, UR8, PT ;  /* 0x000000084d007c0c */ /* 0x000fe4000bf86270 */
[----:B------:R-:W-:Y:S02]  /*ed70*/  ISETP.GE.AND P2, PT, R75, UR8, PT ;  /* 0x000000084b007c0c */ /* 0x000fe4000bf46270 */
[----:B------:R-:W-:-:S02]  /*ed80*/  LEA.HI.X R21, R81, UR7, R2, 0x1, P0 ;  /* 0x0000000751157c11 */ /* 0x000fc400080f0c02 */
[----:B------:R-:W-:Y:S02]  /*ed90*/  ISETP.GE.AND P0, PT, R73, UR8, PT ;  /* 0x0000000849007c0c */ /* 0x000fe4000bf06270 */
[----:B------:R-:W-:Y:S02]  /*eda0*/  @P6 LOP3.LUT R78, R78, 0x2, RZ, 0xfc, !PT ;  /* 0x000000024e4e6812 */ /* 0x000fe400078efcff */
[----:B------:R-:W-:Y:S01]  /*edb0*/  ISETP.GE.U32.OR P6, PT, R22, UR5, P4 ;  /* 0x0000000516007c0c */ /* 0x000fe2000a7c6470 */
[----:B----4-:R-:W-:Y:S01]  /*edc0*/  FMUL R23, R15, UR4 ;  /* 0x000000040f177c20 */ /* 0x010fe20008400000 */
[----:B------:R-:W-:Y:S01]  /*edd0*/  LOP3.LUT R78, R78, 0xfffffffe, RZ, 0xc0, !PT ;  /* 0xfffffffe4e4e7812 */ /* 0x000fe200078ec0ff */
[----:B------:R-:W-:Y:S01]  /*ede0*/  FMUL R16, R16, UR4 ;  /* 0x0000000410107c20 */ /* 0x000fe20008400000 */
[----:B------:R-:W-:Y:S01]  /*edf0*/  ISETP.GE.AND P3, PT, R76, UR8, PT ;  /* 0x000000084c007c0c */ /* 0x000fe2000bf66270 */
[----:B------:R-:W-:Y:S01]  /*ee00*/  FMUL R17, R17, UR4 ;  /* 0x0000000411117c20 */ /* 0x000fe20008400000 */
[----:B------:R-:W-:Y:S01]  /*ee10*/  ISETP.GE.U32.OR P4, PT, R22, UR5, P2 ;  /* 0x0000000516007c0c */ /* 0x000fe20009786470 */
[----:B------:R-:W-:Y:S01]  /*ee20*/  FMUL R18, R18, UR4 ;  /* 0x0000000412127c20 */ /* 0x000fe20008400000 */
[----:B------:R-:W-:Y:S01]  /*ee30*/  ISETP.GE.AND P1, PT, R74, UR8, PT ;  /* 0x000000084a007c0c */ /* 0x000fe2000bf26270 */
[----:B------:R-:W-:Y:S01]  /*ee40*/  FMUL R19, R19, UR4 ;  /* 0x0000000413137c20 */ /* 0x000fe20008400000 */
[----:B------:R-:W-:Y:S01]  /*ee50*/  ISETP.GE.U32.OR P2, PT, R22, UR5, P0 ;  /* 0x0000000516007c0c */ /* 0x000fe20008746470 */
[----:B------:R-:W-:Y:S01]  /*ee60*/  FMUL R73, R13, UR4 ;  /* 0x000000040d497c20 */ /* 0x000fe20008400000 */
[----:B------:R-:W-:Y:S01]  /*ee70*/  ISETP.GE.AND P0, PT, R72, UR8, PT ;  /* 0x0000000848007c0c */ /* 0x000fe2000bf06270 */
[----:B------:R-:W-:Y:S01]  /*ee80*/  FMUL R72, R12, UR4 ;  /* 0x000000040c487c20 */ /* 0x000fe20008400000 */
[----:B------:R-:W-:-:S02]  /*ee90*/  @P5 LOP3.LUT R78, R78, 0x1, RZ, 0xfc, !PT ;  /* 0x000000014e4e5812 */ /* 0x000fc400078efcff */
[C---:B------:R-:W-:Y:S02]  /*eea0*/  ISETP.GE.U32.OR P5, PT, R22.reuse, UR5, P3 ;  /* 0x0000000516007c0c */ /* 0x040fe40009fa6470 */
[C---:B------:R-:W-:Y:S02]  /*eeb0*/  ISETP.GE.U32.OR P3, PT, R22.reuse, UR5, P1 ;  /* 0x0000000516007c0c */ /* 0x040fe40008f66470 */
[----:B------:R-:W-:Y:S01]  /*eec0*/  ISETP.GE.U32.OR P1, PT, R22, UR5, P0 ;  /* 0x0000000516007c0c */ /* 0x000fe20008726470 */
[----:B------:R-:W-:Y:S01]  /*eed0*/  FMUL R22, R14, UR4 ;  /* 0x000000040e167c20 */ /* 0x000fe20008400000 */
[----:B------:R-:W-:-:S13]  /*eee0*/  LOP3.LUT P0, RZ, R78, 0x2, RZ, 0xc0, !PT ;  /* 0x000000024eff7812 */ /* 0x000fda000780c0ff */
[----:B------:R-:W-:Y:S05]  /*eef0*/  @P0 BRA `(.L_x_234) ;  /* 0x0000000000880947 */ /* 0x000fea0003800000 */
[----:B------:R-:W-:Y:S01]  /*ef00*/  FMUL R2, R56, UR4 ;  /* 0x0000000438027c20 */ /* 0x000fe20008400000 */
[----:B------:R-:W-:Y:S01]  /*ef10*/  FMUL R57, R57, UR4 ;  /* 0x0000000439397c20 */ /* 0x000fe20008400000 */
[----:B------:R-:W-:Y:S01]  /*ef20*/  FMUL R0, R60, UR4 ;  /* 0x000000043c007c20 */ /* 0x000fe20008400000 */
[----:B------:R-:W-:Y:S01]  /*ef30*/  FMUL R61, R61, UR4 ;  /* 0x000000043d3d7c20 */ /* 0x000fe20008400000 */
[----:B------:R-:W-:Y:S01]  /*ef40*/  FMUL R3, R58, UR4 ;  /* 0x000000043a037c20 */ /* 0x000fe20008400000 */
[----:B------:R-:W-:Y:S01]  /*ef50*/  FMUL R59, R59, UR4 ;  /* 0x000000043b3b7c20 */ /* 0x000fe20008400000 */
[----:B------:R-:W-:Y:S01]  /*ef60*/  F2FP.F16.F32.PACK_AB R2, R57, R2 ;  /* 0x000000023902723e */ /* 0x000fe200000000ff */
[----:B------:R-:W-:Y:S01]  /*ef70*/  FMUL R62, R62, UR4 ;  /* 0x000000043e3e7c20 */ /* 0x000fe20008400000 */
[----:B------:R-:W-:Y:S01]  /*ef80*/  F2FP.F16.F32.PACK_AB R0, R61, R0 ;  /* 0x000000003d00723e */ /* 0x000fe200000000ff */
[----:B------:R-:W-:Y:S01]  /*ef90*/  FMUL R63, R63, UR4 ;  /* 0x000000043f3f7c20 */ /* 0x000fe20008400000 */
[----:B------:R-:W-:-:S02]  /*efa0*/  PRMT R12, R2, 0x7632, R12 ;  /* 0x00007632020c7816 */ /* 0x000fc4000000000c */
[----:B------:R-:W-:Y:S02]  /*efb0*/  PRMT R14, R0, 0x7632, R14 ;  /* 0x00007632000e7816 */ /* 0x000fe4000000000e */
[----:B------:R-:W-:Y:S02]  /*efc0*/  PRMT R13, R2, 0x7610, R13 ;  /* 0x00007610020d7816 */ /* 0x000fe4000000000d */
[----:B------:R-:W-:Y:S02]  /*efd0*/  F2FP.F16.F32.PACK_AB R3, R59, R3 ;  /* 0x000000033b03723e */ /* 0x000fe400000000ff */
[----:B------:R-:W-:Y:S02]  /*efe0*/  F2FP.F16.F32.PACK_AB R2, R63, R62 ;  /* 0x0000003e3f02723e */ /* 0x000fe400000000ff */
[----:B------:R-:W-:Y:S02]  /*eff0*/  LOP3.LUT R12, R12, 0xffff, RZ, 0xc0, !PT ;  /* 0x0000ffff0c0c7812 */ /* 0x000fe400078ec0ff */
[----:B------:R-:W-:-:S02]  /*f000*/  LOP3.LUT R14, R14, 0xffff, RZ, 0xc0, !PT ;  /* 0x0000ffff0e0e7812 */ /* 0x000fc400078ec0ff */
[----:B------:R-:W-:Y:S01]  /*f010*/  PRMT R15, R3, 0x7632, R15 ;  /* 0x00007632030f7816 */ /* 0x000fe2000000000f */
[----:B------:R-:W-:Y:S01]  /*f020*/  IMAD.WIDE.U32 R58, R12, 0x10000, RZ ;  /* 0x000100000c3a7825 */ /* 0x000fe200078e00ff */
[----:B------:R-:W-:-:S03]  /*f030*/  PRMT R56, R2, 0x7632, R56 ;  /* 0x0000763202387816 */ /* 0x000fc60000000038 */
[----:B------:R-:W-:Y:S01]  /*f040*/  IMAD.WIDE.U32 R60, R14, 0x10000, RZ ;  /* 0x000100000e3c7825 */ /* 0x000fe200078e00ff */
[----:B------:R-:W-:Y:S02]  /*f050*/  LOP3.LUT R3, R59, 0xffff, R3, 0xf8, !PT ;  /* 0x0000ffff3b037812 */ /* 0x000fe400078ef803 */
[----:B------:R-:W-:Y:S01]  /*f060*/  LOP3.LUT R13, R58, 0xffff, R13, 0xf8, !PT ;  /* 0x0000ffff3a0d7812 */ /* 0x000fe200078ef80d */
[----:B------:R-:W-:Y:S01]  /*f070*/  IMAD.U32 R15, R15, 0x10000, RZ ;  /* 0x000100000f0f7824 */ /* 0x000fe200078e00ff */
[----:B------:R-:W-:Y:S01]  /*f080*/  LOP3.LUT R2, R61, 0xffff, R2, 0xf8, !PT ;  /* 0x0000ffff3d027812 */ /* 0x000fe200078ef802 */
[----:B------:R-:W-:Y:S01]  /*f090*/  IMAD.U32 R56, R56, 0x10000, RZ ;  /* 0x0001000038387824 */ /* 0x000fe200078e00ff */
[----:B------:R-:W-:Y:S01]  /*f0a0*/  LOP3.LUT R0, R60, 0xffff, R0, 0xf8, !PT ;  /* 0x0000ffff3c007812 */ /* 0x000fe200078ef800 */
[----:B------:R-:W-:Y:S01]  /*f0b0*/  IMAD.MOV.U32 R12, RZ, RZ, R13 ;  /* 0x000000ffff0c7224 */ /* 0x000fe200078e000d */
[----:B------:R-:W-:Y:S02]  /*f0c0*/  LOP3.LUT R3, R3, R15, RZ, 0xfc, !PT ;  /* 0x0000000f03037212 */ /* 0x000fe400078efcff */
[----:B------:R-:W-:Y:S01]  /*f0d0*/  LOP3.LUT R2, R2, R56, RZ, 0xfc, !PT ;  /* 0x0000003802027212 */ /* 0x000fe200078efcff */
[----:B------:R-:W-:-:S02]  /*f0e0*/  IMAD.MOV.U32 R14, RZ, RZ, R0 ;  /* 0x000000ffff0e7224 */ /* 0x000fc400078e0000 */
[----:B------:R-:W-:Y:S02]  /*f0f0*/  IMAD.MOV.U32 R13, RZ, RZ, R3 ;  /* 0x000000ffff0d7224 */ /* 0x000fe400078e0003 */
[----:B------:R-:W-:-:S05]  /*f100*/  IMAD.MOV.U32 R15, RZ, RZ, R2 ;  /* 0x000000ffff0f7224 */ /* 0x000fca00078e0002 */
[----:B------:R1:W-:Y:S02]  /*f110*/  STG.E.128 desc[UR38][R20.64], R12 ;  /* 0x0000000c14007986 */ /* 0x0003e4000c101d26 */
.L_x_234:
[----:B------:R-:W-:Y:S05]  /*f120*/  BSYNC.RECONVERGENT B0 ;  /* 0x0000000000007941 */ /* 0x000fea0003800200 */
.L_x_233:
[----:B------:R-:W-:Y:S01]  /*f130*/  LOP3.LUT P0, RZ, R78, 0x1, RZ, 0xc0, !PT ;  /* 0x000000014eff7812 */ /* 0x000fe2000780c0ff */
[----:B------:R-:W-:-:S12]  /*f140*/  BSSY.RECONVERGENT B0, `(.L_x_235) ;  /* 0x0000024000007945 */ /* 0x000fd80003800200 */
        /* <DEDUP_REMOVED lines=11> */
[----:B-1----:R-:W-:-:S02]  /*f200*/  PRMT R12, R0, 0x7632, R12 ;  /* 0x00007632000c7816 */ /* 0x002fc4000000000c */
        /* <DEDUP_REMOVED lines=23> */
.L_x_236:
[----:B------:R-:W-:Y:S05]  /*f380*/  BSYNC.RECONVERGENT B0 ;  /* 0x0000000000007941 */ /* 0x000fea0003800200 */
.L_x_235:
[----:B------:R-:W-:Y:S04]  /*f390*/  BSSY.RECONVERGENT B0, `(.L_x_237) ;  /* 0x0000024000007945 */ /* 0x000fe80003800200 */
        /* <DEDUP_REMOVED lines=11> */
[----:B-12---:R-:W-:-:S02]  /*f450*/  PRMT R12, R2, 0x7632, R12 ;  /* 0x00007632020c7816 */ /* 0x006fc4000000000c */
        /* <DEDUP_REMOVED lines=23> */
.L_x_238:
[----:B------:R-:W-:Y:S05]  /*f5d0*/  BSYNC.RECONVERGENT B0 ;  /* 0x0000000000007941 */ /* 0x000fea0003800200 */
.L_x_237:
        /* <DEDUP_REMOVED lines=12> */
[----:B-123--:R-:W-:-:S02]  /*f6a0*/  PRMT R12, R0, 0x7632, R12 ;  /* 0x00007632000c7816 */ /* 0x00efc4000000000c */
        /* <DEDUP_REMOVED lines=23> */
.L_x_240:
[----:B------:R-:W-:Y:S05]  /*f820*/  BSYNC.RECONVERGENT B0 ;  /* 0x0000000000007941 */ /* 0x000fea0003800200 */
.L_x_239:
        /* <DEDUP_REMOVED lines=12> */
[----:B-1234-:R-:W-:-:S02]  /*f8f0*/  PRMT R12, R2, 0x7632, R12 ;  /* 0x00007632020c7816 */ /* 0x01efc4000000000c */
        /* <DEDUP_REMOVED lines=23> */
.L_x_242:
[----:B------:R-:W-:Y:S05]  /*fa70*/  BSYNC.RECONVERGENT B0 ;  /* 0x0000000000007941 */ /* 0x000fea0003800200 */
.L_x_241:
        /* <DEDUP_REMOVED lines=36> */
.L_x_244:
[----:B------:R-:W-:Y:S05]  /*fcc0*/  BSYNC.RECONVERGENT B0 ;  /* 0x0000000000007941 */ /* 0x000fea0003800200 */
.L_x_243:
        /* <DEDUP_REMOVED lines=22> */
[----:B-1234-:R-:W-:Y:S01]  /*fe30*/  IMAD.WIDE.U32 R12, R6, 0x10000, RZ ;  /* 0x00010000060c7825 */ /* 0x01efe200078e00ff */
        /* <DEDUP_REMOVED lines=13> */
.L_x_246:
[----:B------:R-:W-:Y:S05]  /*ff10*/  BSYNC.RECONVERGENT B0 ;  /* 0x0000000000007941 */ /* 0x000fea0003800200 */
.L_x_245:
        /* <DEDUP_REMOVED lines=21> */
[----:B------:R-:W-:Y:S01]  /*10070*/  LOP3.LUT R7, R18, R4, RZ, 0xfc, !PT ;  /* 0x0000000412077212 */ /* 0x000fe200078efcff */
[----:B------:R-:W-:Y:S02]  /*10080*/  IMAD.MOV.U32 R4, RZ, RZ, R5 ;  /* 0x000000ffff047224 */ /* 0x000fe400078e0005 */
[----:B------:R-:W-:-:S05]  /*10090*/  IMAD.MOV.U32 R5, RZ, RZ, R3 ;  /* 0x000000ffff057224 */ /* 0x000fca00078e0003 */
[----:B------:R1:W-:Y:S02]  /*100a0*/  STG.E.128 desc[UR38][R20.64+0xd0], R4 ;  /* 0x0000d00414007986 */ /* 0x0003e4000c101d26 */
.L_x_248:
[----:B------:R-:W-:Y:S05]  /*100b0*/  BSYNC.RECONVERGENT B0 ;  /* 0x0000000000007941 */ /* 0x000fea0003800200 */
.L_x_247:
[----:B------:R-:W-:Y:S01]  /*100c0*/  UISETP.NE.AND UP0, UPT, UR46, 0x3, UPT ;  /* 0x000000032e00788c */ /* 0x000fe2000bf05270 */
[----:B------:R-:W-:-:S08]  /*100d0*/  NOP ;  /* 0x0000000000007918 */ /* 0x000fd00000000000 */
[----:B------:R-:W-:Y:S05]  /*100e0*/  BRA.U !UP0, `(.L_x_249) ;  /* 0x0000000108087547 */ /* 0x000fea000b800000 */
[----:B------:R-:W-:Y:S05]  /*100f0*/  BPT.TRAP 0x1 ;  /* 0x000000040000795c */ /* 0x000fea0000300000 */
[----:B------:R-:W-:Y:S05]  /*10100*/  BPT.TRAP 0x1 ;  /* 0x000000040000795c */ /* 0x000fea0000300000 */
.L_x_249:
[----:B------:R-:W-:Y:S02]  /*10110*/  UIADD3 UR4, UPT, UPT, UR36, 0x388b8, URZ ;  /* 0x000388b824047890 */ /* 0x000fe4000fffe0ff */
[----:B------:R-:W-:Y:S02]  /*10120*/  ULOP3.LUT UP0, URZ, UR40, 0x7, URZ, 0xc0, !UPT ;  /* 0x0000000728ff7892 */ /* 0x000fe4000f80c0ff */
[----:B------:R-:W-:-:S09]  /*10130*/  UPRMT UR4, UR37, 0x654, UR4 ;  /* 0x0000065425047896 */ /* 0x000fd20008000004 */
[----:B------:R-:W-:Y:S01]  /*10140*/  SYNCS.ARRIVE.TRANS64.RED.A1T0 RZ, [UR4], RZ ;  /* 0x000000ffffff79a7 */ /* 0x000fe20008100404 */
[----:B------:R-:W-:Y:S01]  /*10150*/  BAR.SYNC.DEFER_BLOCKING 0x1, 0x100 ;  /* 0x0044000000007b1d */ /* 0x000fe20000010000 */
[----:B------:R-:W-:-:S13]  /*10160*/  PLOP3.LUT P0, PT, PT, PT, UP0, 0x80, 0x8 ;  /* 0x000000000008781c */ /* 0x000fda0003f0f008 */
[----:B------:R-:W-:Y:S05]  /*10170*/  @P0 EXIT ;  /* 0x000000000000094d */ /* 0x000fea0003800000 */
[----:B------:R-:W5:Y:S01]  /*10180*/  S2UR UR5, SR_CgaCtaId ;  /* 0x00000000000579c3 */ /* 0x000f620000008800 */
[----:B------:R-:W-:Y:S01]  /*10190*/  UMOV UR4, 0x400 ;  /* 0x0000040000047882 */ /* 0x000fe20000000000 */
[----:B------:R-:W-:Y:S01]  /*101a0*/  IMAD.MOV.U32 R2, RZ, RZ, 0xffff ;  /* 0x0000ffffff027424 */ /* 0x000fe200078e00ff */
[----:B-----5:R-:W-:-:S09]  /*101b0*/  ULEA UR4, UR5, UR4, 0x18 ;  /* 0x0000000405047291 */ /* 0x020fd2000f8ec0ff */
[----:B------:R-:W5:Y:S01]  /*101c0*/  LDS R3, [UR4+0x388c0] ;  /* 0x0388c004ff037984 */ /* 0x000f620008000800 */
[----:B------:R-:W-:Y:S02]  /*101d0*/  UMOV UR4, 0x40 ;  /* 0x0000004000047882 */ /* 0x000fe40000000000 */
[----:B------:R-:W-:Y:S01]  /*101e0*/  ULEA UR5, UR5, UR4, 0x18 ;  /* 0x0000000405057291 */ /* 0x000fe2000f8ec0ff */
[----:B------:R-:W-:-:S08]  /*101f0*/  NOP ;  /* 0x0000000000007918 */ /* 0x000fd00000000000 */
[----:B------:R-:W1:Y:S01]  /*10200*/  LDS R0, [UR5+0x14] ;  /* 0x00001405ff007984 */ /* 0x000e620008000800 */
[----:B-----5:R-:W-:-:S04]  /*10210*/  LOP3.LUT R3, R3, 0xffff, RZ, 0xc0, !PT ;  /* 0x0000ffff03037812 */ /* 0x020fc800078ec0ff */
[----:B------:R-:W-:-:S04]  /*10220*/  SHF.R.U32.HI R3, RZ, 0x5, R3 ;  /* 0x00000005ff037819 */ /* 0x000fc80000011603 */
[----:B------:R-:W-:-:S04]  /*10230*/  SHF.L.U32 R2, R2, R3, RZ ;  /* 0x0000000302027219 */ /* 0x000fc800000006ff */
[----:B-1----:R-:W-:-:S04]  /*10240*/  LOP3.LUT R0, R0, R2, RZ, 0xc0, !PT ;  /* 0x0000000200007212 */ /* 0x002fc800078ec0ff */
[----:B------:R-:W-:Y:S01]  /*10250*/  ISETP.NE.AND P0, PT, R0, R2, PT ;  /* 0x000000020000720c */ /* 0x000fe20003f05270 */
[----:B------:R-:W-:-:S05]  /*10260*/  IMAD.MOV.U32 R0, RZ, RZ, 0x1 ;  /* 0x00000001ff007424 */ /* 0x000fca00078e00ff */
[----:B------:R-:W-:-:S07]  /*10270*/  SHF.L.U32 R0, R0, R3, RZ ;  /* 0x0000000300007219 */ /* 0x000fce00000006ff */
[----:B------:R-:W-:Y:S05]  /*10280*/  @P0 BRA `(.L_x_250) ;  /* 0x00000000005c0947 */ /* 0x000fea0003800000 */
[----:B------:R-:W1:Y:S02]  /*10290*/  LDS R3, [UR5+0x18] ;  /* 0x00001805ff037984 */ /* 0x000e640008000800 */
[----:B-1----:R-:W-:-:S04]  /*102a0*/  LOP3.LUT R3, R3, R0, RZ, 0xc0, !PT ;  /* 0x0000000003037212 */ /* 0x002fc800078ec0ff */
[----:B------:R-:W-:-:S13]  /*102b0*/  ISETP.NE.AND P0, PT, R3, R0, PT ;  /* 0x000000000300720c */ /* 0x000fda0003f05270 */
[----:B------:R-:W-:Y:S05]  /*102c0*/  @P0 BRA `(.L_x_251) ;  /* 0x0000000000400947 */ /* 0x000fea0003800000 */
[----:B------:R-:W-:Y:S01]  /*102d0*/  R2UR UR4, R2 ;  /* 0x00000000020472ca */ /* 0x000fe200000e0000 */
[----:B------:R-:W1:Y:S01]  /*102e0*/  S2R R3, SR_LANEID ;  /* 0x0000000000037919 */ /* 0x000e620000000000 */
[----:B------:R-:W-:-:S04]  /*102f0*/  LOP3.LUT R0, RZ, R0, RZ, 0x33, !PT ;  /* 0x00000000ff007212 */ /* 0x000fc800078e33ff */
[----:B------:R-:W5:Y:S07]  /*10300*/  REDUX UR7, R0 ;  /* 0x00000000000773c4 */ /* 0x000f6e0000000000 */
[----:B------:R-:W-:-:S03]  /*10310*/  ULOP3.LUT UR6, URZ, UR4, URZ, 0x33, !UPT ;  /* 0x00000004ff067292 */ /* 0x000fc6000f8e33ff */
[----:B------:R-:W-:Y:S02]  /*10320*/  VOTEU.ANY UR4, UPT, PT ;  /* 0x0000000000047886 */ /* 0x000fe400038e0100 */
[----:B------:R-:W-:Y:S01]  /*10330*/  UFLO.U32 UR4, UR4 ;  /* 0x00000004000472bd */ /* 0x000fe200080e0000 */
[----:B------:R-:W-:-:S04]  /*10340*/  IMAD.U32 R2, RZ, RZ, UR6 ;  /* 0x00000006ff027e24 */ /* 0x000fc8000f8e00ff */
[----:B------:R-:W2:Y:S02]  /*10350*/  REDUX UR8, R2 ;  /* 0x00000000020873c4 */ /* 0x000ea40000000000 */
[----:B------:R1:W-:Y:S01]  /*10360*/  UTCATOMSWS.AND URZ, UR6 ;  /* 0x0000000600ff79e3 */ /* 0x0003e20008000000 */
[----:B-----5:R-:W-:Y:S01]  /*10370*/  IMAD.U32 R0, RZ, RZ, UR7 ;  /* 0x00000007ff007e24 */ /* 0x020fe2000f8e00ff */
[----:B-1----:R-:W-:Y:S01]  /*10380*/  ISETP.EQ.U32.AND P0, PT, R3, UR4, PT ;  /* 0x0000000403007c0c */ /* 0x002fe2000bf02070 */
[----:B--2---:R-:W-:-:S12]  /*10390*/  IMAD.U32 R2, RZ, RZ, UR8 ;  /* 0x00000008ff027e24 */ /* 0x004fd8000f8e00ff */
[----:B------:R1:W-:Y:S04]  /*103a0*/  @P0 ATOMS.AND RZ, [UR5+0x14], R2 ;  /* 0x00001402ffff098c */ /* 0x0003e8000a800005 */
[----:B------:R1:W-:Y:S01]  /*103b0*/  @P0 ATOMS.AND RZ, [UR5+0x18], R0 ;  /* 0x00001800ffff098c */ /* 0x0003e2000a800005 */
[----:B------:R-:W-:Y:S05]  /*103c0*/  BRA `(.L_x_252) ;  /* 0x0000000000147947 */ /* 0x000fea0003800000 */
.L_x_251:
[----:B------:R-:W-:Y:S02]  /*103d0*/  MOV R2, 0x103f0 ;  /* 0x000103f000027802 */ /* 0x000fe40000000f00 */
[----:B--234-:R-:W-:Y:S05]  /*103e0*/  CALL.REL.NOINC `($__internal_0_$__cuda_sm10x_tcgen05_guardrail_trap_col_being_dealloced_not_returned_by_alloc) ;  /* 0x0000000c00147944 */ /* 0x01cfea0003c00000 */
[----:B------:R-:W-:Y:S05]  /*103f0*/  BRA `(.L_x_252) ;  /* 0x0000000000087947 */ /* 0x000fea0003800000 */
.L_x_250:
[----:B------:R-:W-:Y:S02]  /*10400*/  MOV R2, 0x10420 ;  /* 0x0001042000027802 */ /* 0x000fe40000000f00 */
[----:B--234-:R-:W-:Y:S05]  /*10410*/  CALL.REL.NOINC `($__internal_2_$__cuda_sm10x_tcgen05_guardrail_trap_unallocated_columns_being_dealloced) ;  /* 0x0000000c00207944 */ /* 0x01cfea0003c00000 */
.L_x_252:
[----:B------:R-:W-:Y:S01]  /*10420*/  NOP ;  /* 0x0000000000007918 */ /* 0x000fe20000000000 */
[----:B------:R-:W-:Y:S05]  /*10430*/  EXIT ;  /* 0x000000000000794d */ /* 0x000fea0003800000 */
.L_x_51:
[----:B------:R-:W-:-:S07]  /*10440*/  MOV R3, UR24 ;  /* 0x0000001800037c02 */ /* 0x000fce0008000f00 */
.L_x_253:
[----:B-1----:R1:W2:Y:S02]  /*10450*/  SYNCS.PHASECHK.TRANS64.TRYWAIT P0, [R3+URZ+0x38810], R0 ;  /* 0x03881000030075a7 */ /* 0x0022a400080011ff */
[----:B--2---:R-:W-:Y:S05]  /*10460*/  @!P0 NANOSLEEP.SYNCS 0x989680 ;  /* 0x009896800000895d */ /* 0x004fea0003900000 */
[----:B------:R-:W2:Y:S02]  /*10470*/  @!P0 SYNCS.PHASECHK.TRANS64 P0, [R3+URZ+0x38810], R0 ;  /* 0x03881000030085a7 */ /* 0x000ea400080010ff */
[----:B--2---:R-:W-:Y:S05]  /*10480*/  @!P0 BRA `(.L_x_253) ;  /* 0xfffffffc00f08947 */ /* 0x004fea000383ffff */
[----:B------:R-:W-:Y:S05]  /*10490*/  BRA `(.L_x_254) ;  /* 0xffffff1c008c7947 */ /* 0x000fea000383ffff */
.L_x_59:
[----:B------:R-:W-:-:S07]  /*104a0*/  MOV R3, UR24 ;  /* 0x0000001800037c02 */ /* 0x000fce0008000f00 */
.L_x_255:
[----:B-1----:R1:W3:Y:S02]  /*104b0*/  SYNCS.PHASECHK.TRANS64.TRYWAIT P0, [R3+URZ+0x38838], R0 ;  /* 0x03883800030075a7 */ /* 0x0022e400080011ff */
[----:B---3--:R-:W-:Y:S05]  /*104c0*/  @!P0 NANOSLEEP.SYNCS 0x989680 ;  /* 0x009896800000895d */ /* 0x008fea0003900000 */
[----:B------:R-:W3:Y:S02]  /*104d0*/  @!P0 SYNCS.PHASECHK.TRANS64 P0, [R3+URZ+0x38838], R0 ;  /* 0x03883800030085a7 */ /* 0x000ee400080010ff */
[----:B---3--:R-:W-:Y:S05]  /*104e0*/  @!P0 BRA `(.L_x_255) ;  /* 0xfffffffc00f08947 */ /* 0x008fea000383ffff */
[----:B------:R-:W-:Y:S05]  /*104f0*/  BRA `(.L_x_256) ;  /* 0xffffff2000647947 */ /* 0x000fea000383ffff */
.L_x_62:
[----:B------:R-:W-:-:S07]  /*10500*/  MOV R4, UR24 ;  /* 0x0000001800047c02 */ /* 0x000fce0008000f00 */
.L_x_257:
[----:B-1----:R1:W2:Y:S02]  /*10510*/  SYNCS.PHASECHK.TRANS64.TRYWAIT P0, [R4+URZ+0x38828], R0 ;  /* 0x03882800040075a7 */ /* 0x0022a400080011ff */
[----:B--2---:R-:W-:Y:S05]  /*10520*/  @!P0 NANOSLEEP.SYNCS 0x989680 ;  /* 0x009896800000895d */ /* 0x004fea0003900000 */
[----:B------:R-:W2:Y:S02]  /*10530*/  @!P0 SYNCS.PHASECHK.TRANS64 P0, [R4+URZ+0x38828], R0 ;  /* 0x03882800040085a7 */ /* 0x000ea400080010ff */
[----:B--2---:R-:W-:Y:S05]  /*10540*/  @!P0 BRA `(.L_x_257) ;  /* 0xfffffffc00f08947 */ /* 0x004fea000383ffff */
[----:B------:R-:W-:Y:S05]  /*10550*/  BRA `(.L_x_258) ;  /* 0xffffff2000f07947 */ /* 0x000fea000383ffff */
.L_x_68:
[----:B------:R-:W-:-:S07]  /*10560*/  MOV R4, UR24 ;  /* 0x0000001800047c02 */ /* 0x000fce0008000f00 */
.L_x_259:
[----:B-1----:R1:W3:Y:S02]  /*10570*/  SYNCS.PHASECHK.TRANS64.TRYWAIT P0, [R4+URZ+0x38848], R0 ;  /* 0x03884800040075a7 */ /* 0x0022e400080011ff */
[----:B---3--:R-:W-:Y:S05]  /*10580*/  @!P0 NANOSLEEP.SYNCS 0x989680 ;  /* 0x009896800000895d */ /* 0x008fea0003900000 */
[----:B------:R-:W3:Y:S02]  /*10590*/  @!P0 SYNCS.PHASECHK.TRANS64 P0, [R4+URZ+0x38848], R0 ;  /* 0x03884800040085a7 */ /* 0x000ee400080010ff */
[----:B---3--:R-:W-:Y:S05]  /*105a0*/  @!P0 BRA `(.L_x_259) ;  /* 0xfffffffc00f08947 */ /* 0x008fea000383ffff */
[----:B------:R-:W-:Y:S05]  /*105b0*/  BRA `(.L_x_260) ;  /* 0xffffff2400b07947 */ /* 0x000fea000383ffff */
.L_x_72:
[----:B------:R-:W-:Y:S07]  /*105c0*/  MOV R0, UR17 ;  /* 0x0000001100007c02 */ /* 0x000fee0008000f00 */
.L_x_261:
[----:B-1----:R1:W4:Y:S02]  /*105d0*/  SYNCS.PHASECHK.TRANS64.TRYWAIT P0, [R0+URZ+0x38810], R5 ;  /* 0x03881005000075a7 */ /* 0x00232400080011ff */
[----:B----4-:R-:W-:Y:S05]  /*105e0*/  @!P0 NANOSLEEP.SYNCS 0x989680 ;  /* 0x009896800000895d */ /* 0x010fea0003900000 */
[----:B------:R-:W4:Y:S02]  /*105f0*/  @!P0 SYNCS.PHASECHK.TRANS64 P0, [R0+URZ+0x38810], R5 ;  /* 0x03881005000085a7 */ /* 0x000f2400080010ff */
[----:B----4-:R-:W-:Y:S05]  /*10600*/  @!P0 BRA `(.L_x_261) ;  /* 0xfffffffc00f08947 */ /* 0x010fea000383ffff */
[----:B------:R-:W-:Y:S05]  /*10610*/  BRA `(.L_x_262) ;  /* 0xffffff2800807947 */ /* 0x000fea000383ffff */
.L_x_78:
[----:B------:R-:W-:Y:S07]  /*10620*/  MOV R0, UR24 ;  /* 0x0000001800007c02 */ /* 0x000fee0008000f00 */
.L_x_263:
[----:B-1----:R1:W4:Y:S02]  /*10630*/  SYNCS.PHASECHK.TRANS64.TRYWAIT P0, [R0+URZ+0x38838], R4 ;  /* 0x03883804000075a7 */ /* 0x00232400080011ff */
[----:B----4-:R-:W-:Y:S05]  /*10640*/  @!P0 NANOSLEEP.SYNCS 0x989680 ;  /* 0x009896800000895d */ /* 0x010fea0003900000 */
[----:B------:R-:W4:Y:S02]  /*10650*/  @!P0 SYNCS.PHASECHK.TRANS64 P0, [R0+URZ+0x38838], R4 ;  /* 0x03883804000085a7 */ /* 0x000f2400080010ff */
[----:B----4-:R-:W-:Y:S05]  /*10660*/  @!P0 BRA `(.L_x_263) ;  /* 0xfffffffc00f08947 */ /* 0x010fea000383ffff */
[----:B------:R-:W-:Y:S05]  /*10670*/  BRA `(.L_x_264) ;  /* 0xffffff2c00007947 */ /* 0x000fea000383ffff */
.L_x_81:
[----:B------:R-:W-:Y:S07]  /*10680*/  MOV R4, UR24 ;  /* 0x0000001800047c02 */ /* 0x000fee0008000f00 */
.L_x_265:
[----:B--2---:R2:W4:Y:S02]  /*10690*/  SYNCS.PHASECHK.TRANS64.TRYWAIT P0, [R4+URZ+0x38828], R6 ;  /* 0x03882806040075a7 */ /* 0x00452400080011ff */
[----:B----4-:R-:W-:Y:S05]  /*106a0*/  @!P0 NANOSLEEP.SYNCS 0x989680 ;  /* 0x009896800000895d */ /* 0x010fea0003900000 */
[----:B------:R-:W4:Y:S02]  /*106b0*/  @!P0 SYNCS.PHASECHK.TRANS64 P0, [R4+URZ+0x38828], R6 ;  /* 0x03882806040085a7 */ /* 0x000f2400080010ff */
[----:B----4-:R-:W-:Y:S05]  /*106c0*/  @!P0 BRA `(.L_x_265) ;  /* 0xfffffffc00f08947 */ /* 0x010fea000383ffff */
[----:B------:R-:W-:Y:S05]  /*106d0*/  BRA `(.L_x_266) ;  /* 0xffffff2c00907947 */ /* 0x000fea000383ffff */
.L_x_86:
[----:B--2---:R-:W-:Y:S07]  /*106e0*/  MOV R4, UR24 ;  /* 0x0000001800047c02 */ /* 0x004fee0008000f00 */
.L_x_267:
[----:B-1----:R1:W2:Y:S02]  /*106f0*/  SYNCS.PHASECHK.TRANS64.TRYWAIT P0, [R4+URZ+0x38848], R5 ;  /* 0x03884805040075a7 */ /* 0x0022a400080011ff */
[----:B--2---:R-:W-:Y:S05]  /*10700*/  @!P0 NANOSLEEP.SYNCS 0x989680 ;  /* 0x009896800000895d */ /* 0x004fea0003900000 */
[----:B------:R-:W2:Y:S02]  /*10710*/  @!P0 SYNCS.PHASECHK.TRANS64 P0, [R4+URZ+0x38848], R5 ;  /* 0x03884805040085a7 */ /* 0x000ea400080010ff */
[----:B--2---:R-:W-:Y:S05]  /*10720*/  @!P0 BRA `(.L_x_267) ;  /* 0xfffffffc00f08947 */ /* 0x004fea000383ffff */
[----:B------:R-:W-:Y:S05]  /*10730*/  BRA `(.L_x_268) ;  /* 0xffffff2c00e87947 */ /* 0x000fea000383ffff */
.L_x_95:
[----:B------:R-:W-:-:S07]  /*10740*/  MOV R2, UR22 ;  /* 0x0000001600027c02 */ /* 0x000fce0008000f00 */
.L_x_269:
[----:B-1----:R1:W2:Y:S02]  /*10750*/  SYNCS.PHASECHK.TRANS64.TRYWAIT P0, [R2+URZ+0x38800], R6 ;  /* 0x03880006020075a7 */ /* 0x0022a400080011ff */
[----:B--2---:R-:W-:Y:S05]  /*10760*/  @!P0 NANOSLEEP.SYNCS 0x989680 ;  /* 0x009896800000895d */ /* 0x004fea0003900000 */
[----:B------:R-:W2:Y:S02]  /*10770*/  @!P0 SYNCS.PHASECHK.TRANS64 P0, [R2+URZ+0x38800], R6 ;  /* 0x03880006020085a7 */ /* 0x000ea400080010ff */
[----:B--2---:R-:W-:Y:S05]  /*10780*/  @!P0 BRA `(.L_x_269) ;  /* 0xfffffffc00f08947 */ /* 0x004fea000383ffff */
[----:B------:R-:W-:Y:S05]  /*10790*/  BRA `(.L_x_270) ;  /* 0xffffff3400a47947 */ /* 0x000fea000383ffff */
.L_x_96:
[----:B------:R-:W-:-:S07]  /*107a0*/  MOV R8, UR22 ;  /* 0x0000001600087c02 */ /* 0x000fce0008000f00 */
.L_x_271:
[----:B-1----:R1:W2:Y:S02]  /*107b0*/  SYNCS.PHASECHK.TRANS64.TRYWAIT P0, [R8+URZ+0x38858], R0 ;  /* 0x03885800080075a7 */ /* 0x0022a400080011ff */
[----:B--2---:R-:W-:Y:S05]  /*107c0*/  @!P0 NANOSLEEP.SYNCS 0x989680 ;  /* 0x009896800000895d */ /* 0x004fea0003900000 */
[----:B------:R-:W2:Y:S02]  /*107d0*/  @!P0 SYNCS.PHASECHK.TRANS64 P0, [R8+URZ+0x38858], R0 ;  /* 0x03885800080085a7 */ /* 0x000ea400080010ff */
[----:B--2---:R-:W-:Y:S05]  /*107e0*/  @!P0 BRA `(.L_x_271) ;  /* 0xfffffffc00f08947 */ /* 0x004fea000383ffff */
[----:B------:R-:W-:Y:S05]  /*107f0*/  BRA `(.L_x_272) ;  /* 0xffffff3400a07947 */ /* 0x000fea000383ffff */
.L_x_99:
[----:B------:R-:W-:-:S07]  /*10800*/  MOV R2, UR22 ;  /* 0x0000001600027c02 */ /* 0x000fce0008000f00 */
.L_x_273:
[----:B---3--:R3:W4:Y:S02]  /*10810*/  SYNCS.PHASECHK.TRANS64.TRYWAIT P0, [R2+URZ+0x38820], R6 ;  /* 0x03882006020075a7 */ /* 0x00872400080011ff */
[----:B----4-:R-:W-:Y:S05]  /*10820*/  @!P0 NANOSLEEP.SYNCS 0x989680 ;  /* 0x009896800000895d */ /* 0x010fea0003900000 */
[----:B------:R-:W4:Y:S02]  /*10830*/  @!P0 SYNCS.PHASECHK.TRANS64 P0, [R2+URZ+0x38820], R6 ;  /* 0x03882006020085a7 */ /* 0x000f2400080010ff */
[----:B----4-:R-:W-:Y:S05]  /*10840*/  @!P0 BRA `(.L_x_273) ;  /* 0xfffffffc00f08947 */ /* 0x010fea000383ffff */
[----:B------:R-:W-:Y:S05]  /*10850*/  BRA `(.L_x_274) ;  /* 0xffffff3800b07947 */ /* 0x000fea000383ffff */
.L_x_101:
[----:B---3--:R-:W-:-:S07]  /*10860*/  MOV R2, UR22 ;  /* 0x0000001600027c02 */ /* 0x008fce0008000f00 */
.L_x_275:
[----:B---3--:R3:W4:Y:S02]  /*10870*/  SYNCS.PHASECHK.TRANS64.TRYWAIT P0, [R2+URZ+0x38868], R0 ;  /* 0x03886800020075a7 */ /* 0x00872400080011ff */
[----:B----4-:R-:W-:Y:S05]  /*10880*/  @!P0 NANOSLEEP.SYNCS 0x989680 ;  /* 0x009896800000895d */ /* 0x010fea0003900000 */
[----:B------:R-:W4:Y:S02]  /*10890*/  @!P0 SYNCS.PHASECHK.TRANS64 P0, [R2+URZ+0x38868], R0 ;  /* 0x03886800020085a7 */ /* 0x000f2400080010ff */
[----:B----4-:R-:W-:Y:S05]  /*108a0*/  @!P0 BRA `(.L_x_275) ;  /* 0xfffffffc00f08947 */ /* 0x010fea000383ffff */
[----:B------:R-:W-:Y:S05]  /*108b0*/  BRA `(.L_x_276) ;  /* 0xffffff3800a87947 */ /* 0x000fea000383ffff */
.L_x_103:
[----:B------:R-:W-:-:S07]  /*108c0*/  MOV R7, UR22 ;  /* 0x0000001600077c02 */ /* 0x000fce0008000f00 */
.L_x_277:
[----:B---3--:R3:W4:Y:S02]  /*108d0*/  SYNCS.PHASECHK.TRANS64.TRYWAIT P0, [R7+URZ+0x38878], R0 ;  /* 0x03887800070075a7 */ /* 0x00872400080011ff */
[----:B----4-:R-:W-:Y:S05]  /*108e0*/  @!P0 NANOSLEEP.SYNCS 0x989680 ;  /* 0x009896800000895d */ /* 0x010fea0003900000 */
[----:B------:R-:W4:Y:S02]  /*108f0*/  @!P0 SYNCS.PHASECHK.TRANS64 P0, [R7+URZ+0x38878], R0 ;  /* 0x03887800070085a7 */ /* 0x000f2400080010ff */
[----:B----4-:R-:W-:Y:S05]  /*10900*/  @!P0 BRA `(.L_x_277) ;  /* 0xfffffffc00f08947 */ /* 0x010fea000383ffff */
[----:B------:R-:W-:Y:S05]  /*10910*/  BRA `(.L_x_278) ;  /* 0xffffff3800a87947 */ /* 0x000fea000383ffff */
.L_x_106:
[----:B------:R-:W-:-:S07]  /*10920*/  MOV R3, UR22 ;  /* 0x0000001600037c02 */ /* 0x000fce0008000f00 */
.L_x_279:
[----:B--2---:R2:W3:Y:S02]  /*10930*/  SYNCS.PHASECHK.TRANS64.TRYWAIT P0, [R3+URZ+0x38880], R6 ;  /* 0x03888006030075a7 */ /* 0x0044e400080011ff */
[----:B---3--:R-:W-:Y:S05]  /*10940*/  @!P0 NANOSLEEP.SYNCS 0x989680 ;  /* 0x009896800000895d */ /* 0x008fea0003900000 */
[----:B------:R-:W3:Y:S02]  /*10950*/  @!P0 SYNCS.PHASECHK.TRANS64 P0, [R3+URZ+0x38880], R6 ;  /* 0x03888006030085a7 */ /* 0x000ee400080010ff */
[----:B---3--:R-:W-:Y:S05]  /*10960*/  @!P0 BRA `(.L_x_279) ;  /* 0xfffffffc00f08947 */ /* 0x008fea000383ffff */
[----:B------:R-:W-:Y:S05]  /*10970*/  BRA `(.L_x_280) ;  /* 0xffffff3c00d07947 */ /* 0x000fea000383ffff */
.L_x_112:
[----:B------:R-:W-:Y:S07]  /*10980*/  MOV R0, UR4 ;  /* 0x0000000400007c02 */ /* 0x000fee0008000f00 */
.L_x_281:
[----:B-1----:R1:W2:Y:S02]  /*10990*/  SYNCS.PHASECHK.TRANS64.TRYWAIT P0, [R0+URZ+0x38800], R2 ;  /* 0x03880002000075a7 */ /* 0x0022a400080011ff */
[----:B--2---:R-:W-:Y:S05]  /*109a0*/  @!P0 NANOSLEEP.SYNCS 0x989680 ;  /* 0x009896800000895d */ /* 0x004fea0003900000 */
[----:B------:R-:W2:Y:S02]  /*109b0*/  @!P0 SYNCS.PHASECHK.TRANS64 P0, [R0+URZ+0x38800], R2 ;  /* 0x03880002000085a7 */ /* 0x000ea400080010ff */
[----:B--2---:R-:W-:Y:S05]  /*109c0*/  @!P0 BRA `(.L_x_281) ;  /* 0xfffffffc00f08947 */ /* 0x004fea000383ffff */
[----:B------:R-:W-:Y:S05]  /*109d0*/  BRA `(.L_x_282) ;  /* 0xffffff4800047947 */ /* 0x000fea000383ffff */
.L_x_114:
[----:B------:R-:W-:Y:S07]  /*109e0*/  MOV R3, UR22 ;  /* 0x0000001600037c02 */ /* 0x000fee0008000f00 */
.L_x_283:
[----:B-1----:R1:W2:Y:S02]  /*109f0*/  SYNCS.PHASECHK.TRANS64.TRYWAIT P0, [R3+URZ+0x38858], R14 ;  /* 0x0388580e030075a7 */ /* 0x0022a400080011ff */
[----:B--2---:R-:W-:Y:S05]  /*10a00*/  @!P0 NANOSLEEP.SYNCS 0x989680 ;  /* 0x009896800000895d */ /* 0x004fea0003900000 */
[----:B------:R-:W2:Y:S02]  /*10a10*/  @!P0 SYNCS.PHASECHK.TRANS64 P0, [R3+URZ+0x38858], R14 ;  /* 0x0388580e030085a7 */ /* 0x000ea400080010ff */
[----:B--2---:R-:W-:Y:S05]  /*10a20*/  @!P0 BRA `(.L_x_283) ;  /* 0xfffffffc00f08947 */ /* 0x004fea000383ffff */
[----:B------:R-:W-:Y:S05]  /*10a30*/  BRA `(.L_x_284) ;  /* 0xffffff4800087947 */ /* 0x000fea000383ffff */
.L_x_117:
[----:B------:R-:W-:Y:S07]  /*10a40*/  MOV R0, UR22 ;  /* 0x0000001600007c02 */ /* 0x000fee0008000f00 */
.L_x_285:
[----:B--2---:R2:W3:Y:S02]  /*10a50*/  SYNCS.PHASECHK.TRANS64.TRYWAIT P0, [R0+URZ+0x38890], R2 ;  /* 0x03889002000075a7 */ /* 0x0044e400080011ff */
[----:B---3--:R-:W-:Y:S05]  /*10a60*/  @!P0 NANOSLEEP.SYNCS 0x989680 ;  /* 0x009896800000895d */ /* 0x008fea0003900000 */
[----:B------:R-:W3:Y:S02]  /*10a70*/  @!P0 SYNCS.PHASECHK.TRANS64 P0, [R0+URZ+0x38890], R2 ;  /* 0x03889002000085a7 */ /* 0x000ee400080010ff */
[----:B---3--:R-:W-:Y:S05]  /*10a80*/  @!P0 BRA `(.L_x_285) ;  /* 0xfffffffc00f08947 */ /* 0x008fea000383ffff */
[----:B------:R-:W-:Y:S05]  /*10a90*/  BRA `(.L_x_286) ;  /* 0xffffff4c00207947 */ /* 0x000fea000383ffff */
.L_x_119:
[----:B------:R-:W-:Y:S07]  /*10aa0*/  MOV R0, UR22 ;  /* 0x0000001600007c02 */ /* 0x000fee0008000f00 */
.L_x_287:
[----:B--2---:R2:W3:Y:S02]  /*10ab0*/  SYNCS.PHASECHK.TRANS64.TRYWAIT P0, [R0+URZ+0x38868], R2 ;  /* 0x03886802000075a7 */ /* 0x0044e400080011ff */
[----:B---3--:R-:W-:Y:S05]  /*10ac0*/  @!P0 NANOSLEEP.SYNCS 0x989680 ;  /* 0x009896800000895d */ /* 0x008fea0003900000 */
[----:B------:R-:W3:Y:S02]  /*10ad0*/  @!P0 SYNCS.PHASECHK.TRANS64 P0, [R0+URZ+0x38868], R2 ;  /* 0x03886802000085a7 */ /* 0x000ee400080010ff */
[----:B---3--:R-:W-:Y:S05]  /*10ae0*/  @!P0 BRA `(.L_x_287) ;  /* 0xfffffffc00f08947 */ /* 0x008fea000383ffff */
[----:B------:R-:W-:Y:S05]  /*10af0*/  BRA `(.L_x_288) ;  /* 0xffffff4c001c7947 */ /* 0x000fea000383ffff */
.L_x_125:
[----:B------:R-:W-:Y:S07]  /*10b00*/  MOV R0, UR22 ;  /* 0x0000001600007c02 */ /* 0x000fee0008000f00 */
.L_x_289:
[----:B---3--:R3:W4:Y:S02]  /*10b10*/  SYNCS.PHASECHK.TRANS64.TRYWAIT P0, [R0+URZ+0x38878], R2 ;  /* 0x03887802000075a7 */ /* 0x00872400080011ff */
[----:B----4-:R-:W-:Y:S05]  /*10b20*/  @!P0 NANOSLEEP.SYNCS 0x989680 ;  /* 0x009896800000895d */ /* 0x010fea0003900000 */
[----:B------:R-:W4:Y:S02]  /*10b30*/  @!P0 SYNCS.PHASECHK.TRANS64 P0, [R0+URZ+0x38878], R2 ;  /* 0x03887802000085a7 */ /* 0x000f2400080010ff */
[----:B----4-:R-:W-:Y:S05]  /*10b40*/  @!P0 BRA `(.L_x_289) ;  /* 0xfffffffc00f08947 */ /* 0x010fea000383ffff */
[----:B------:R-:W-:Y:S05]  /*10b50*/  BRA `(.L_x_290) ;  /* 0xffffff5400807947 */ /* 0x000fea000383ffff */
.L_x_127:
[----:B------:R-:W-:Y:S07]  /*10b60*/  MOV R3, UR22 ;  /* 0x0000001600037c02 */ /* 0x000fee0008000f00 */
.L_x_291:
[----:B---3--:R3:W4:Y:S02]  /*10b70*/  SYNCS.PHASECHK.TRANS64.TRYWAIT P0, [R3+URZ+0x38820], R14 ;  /* 0x0388200e030075a7 */ /* 0x00872400080011ff */
[----:B----4-:R-:W-:Y:S05]  /*10b80*/  @!P0 NANOSLEEP.SYNCS 0x989680 ;  /* 0x009896800000895d */ /* 0x010fea0003900000 */
[----:B------:R-:W4:Y:S02]  /*10b90*/  @!P0 SYNCS.PHASECHK.TRANS64 P0, [R3+URZ+0x38820], R14 ;  /* 0x0388200e030085a7 */ /* 0x000f2400080010ff */
[----:B----4-:R-:W-:Y:S05]  /*10ba0*/  @!P0 BRA `(.L_x_291) ;  /* 0xfffffffc00f08947 */ /* 0x010fea000383ffff */
[----:B------:R-:W-:Y:S05]  /*10bb0*/  BRA `(.L_x_292) ;  /* 0xffffff5400847947 */ /* 0x000fea000383ffff */
.L_x_130:
[----:B------:R-:W-:Y:S07]  /*10bc0*/  MOV R3, UR22 ;  /* 0x0000001600037c02 */ /* 0x000fee0008000f00 */
.L_x_293:
[----:B--2---:R2:W3:Y:S02]  /*10bd0*/  SYNCS.PHASECHK.TRANS64.TRYWAIT P0, [R3+URZ+0x38880], R14 ;  /* 0x0388800e030075a7 */ /* 0x0044e400080011ff */
[----:B---3--:R-:W-:Y:S05]  /*10be0*/  @!P0 NANOSLEEP.SYNCS 0x989680 ;  /* 0x009896800000895d */ /* 0x008fea0003900000 */
[----:B------:R-:W3:Y:S02]  /*10bf0*/  @!P0 SYNCS.PHASECHK.TRANS64 P0, [R3+URZ+0x38880], R14 ;  /* 0x0388800e030085a7 */ /* 0x000ee400080010ff */
[----:B---3--:R-:W-:Y:S05]  /*10c00*/  @!P0 BRA `(.L_x_293) ;  /* 0xfffffffc00f08947 */ /* 0x008fea000383ffff */
[----:B------:R-:W-:Y:S05]  /*10c10*/  BRA `(.L_x_294) ;  /* 0xffffff58007c7947 */ /* 0x000fea000383ffff */
.L_x_135:
[----:B-1----:R-:W-:-:S07]  /*10c20*/  MOV R0, UR22 ;  /* 0x0000001600007c02 */ /* 0x002fce0008000f00 */
.L_x_295:
[----:B-1----:R1:W2:Y:S02]  /*10c30*/  SYNCS.PHASECHK.TRANS64.TRYWAIT P0, [R0+URZ+0x388b0], R2 ;  /* 0x0388b002000075a7 */ /* 0x0022a400080011ff */
[----:B--2---:R-:W-:Y:S05]  /*10c40*/  @!P0 NANOSLEEP.SYNCS 0x989680 ;  /* 0x009896800000895d */ /* 0x004fea0003900000 */
[----:B------:R-:W2:Y:S02]  /*10c50*/  @!P0 SYNCS.PHASECHK.TRANS64 P0, [R0+URZ+0x388b0], R2 ;  /* 0x0388b002000085a7 */ /* 0x000ea400080010ff */
[----:B--2---:R-:W-:Y:S05]  /*10c60*/  @!P0 BRA `(.L_x_295) ;  /* 0xfffffffc00f08947 */ /* 0x004fea000383ffff */
[----:B------:R-:W-:Y:S05]  /*10c70*/  BRA `(.L_x_296) ;  /* 0xffffff5c00a47947 */ /* 0x000fea000383ffff */
.L_x_138:
[----:B------:R-:W-:-:S07]  /*10c80*/  MOV R0, UR22 ;  /* 0x0000001600007c02 */ /* 0x000fce0008000f00 */
.L_x_297:
[----:B--2---:R2:W3:Y:S02]  /*10c90*/  SYNCS.PHASECHK.TRANS64.TRYWAIT P0, [R0+URZ+0x388b8], R2 ;  /* 0x0388b802000075a7 */ /* 0x0044e400080011ff */
[----:B---3--:R-:W-:Y:S05]  /*10ca0*/  @!P0 NANOSLEEP.SYNCS 0x989680 ;  /* 0x009896800000895d */ /* 0x008fea0003900000 */
[----:B------:R-:W3:Y:S02]  /*10cb0*/  @!P0 SYNCS.PHASECHK.TRANS64 P0, [R0+URZ+0x388b8], R2 ;  /* 0x0388b802000085a7 */ /* 0x000ee400080010ff */
[----:B---3--:R-:W-:Y:S05]  /*10cc0*/  @!P0 BRA `(.L_x_297) ;  /* 0xfffffffc00f08947 */ /* 0x008fea000383ffff */
[----:B------:R-:W-:Y:S05]  /*10cd0*/  BRA `(.L_x_298) ;  /* 0xffffff5c00ac7947 */ /* 0x000fea000383ffff */
.L_x_140:
[----:B------:R-:W-:-:S07]  /*10ce0*/  MOV R3, UR22 ;  /* 0x0000001600037c02 */ /* 0x000fce0008000f00 */
.L_x_299:
[----:B--2---:R2:W3:Y:S02]  /*10cf0*/  SYNCS.PHASECHK.TRANS64.TRYWAIT P0, [R3+URZ+0x38890], R12 ;  /* 0x0388900c030075a7 */ /* 0x0044e400080011ff */
[----:B---3--:R-:W-:Y:S05]  /*10d00*/  @!P0 NANOSLEEP.SYNCS 0x989680 ;  /* 0x009896800000895d */ /* 0x008fea0003900000 */
[----:B------:R-:W3:Y:S02]  /*10d10*/  @!P0 SYNCS.PHASECHK.TRANS64 P0, [R3+URZ+0x38890], R12 ;  /* 0x0388900c030085a7 */ /* 0x000ee400080010ff */
[----:B---3--:R-:W-:Y:S05]  /*10d20*/  @!P0 BRA `(.L_x_299) ;  /* 0xfffffffc00f08947 */ /* 0x008fea000383ffff */
[----:B------:R-:W-:Y:S05]  /*10d30*/  BRA `(.L_x_300) ;  /* 0xffffff5c00b07947 */ /* 0x000fea000383ffff */
.L_x_148:
[----:B------:R-:W-:-:S07]  /*10d40*/  MOV R2, UR14 ;  /* 0x0000000e00027c02 */ /* 0x000fce0008000f00 */
.L_x_301:
[----:B-1----:R1:W2:Y:S02]  /*10d50*/  SYNCS.PHASECHK.TRANS64.TRYWAIT P0, [R2+URZ+0x38870], R3 ;  /* 0x03887003020075a7 */ /* 0x0022a400080011ff */
[----:B--2---:R-:W-:Y:S05]  /*10d60*/  @!P0 NANOSLEEP.SYNCS 0x989680 ;  /* 0x009896800000895d */ /* 0x004fea0003900000 */
[----:B------:R-:W2:Y:S02]  /*10d70*/  @!P0 SYNCS.PHASECHK.TRANS64 P0, [R2+URZ+0x38870], R3 ;  /* 0x03887003020085a7 */ /* 0x000ea400080010ff */
[----:B--2---:R-:W-:Y:S05]  /*10d80*/  @!P0 BRA `(.L_x_301) ;  /* 0xfffffffc00f08947 */ /* 0x004fea000383ffff */
[----:B------:R-:W-:Y:S05]  /*10d90*/  BRA `(.L_x_302) ;  /* 0xffffff6c00087947 */ /* 0x000fea000383ffff */
.L_x_170:
[----:B-1----:R1:W2:Y:S02]  /*10da0*/  SYNCS.PHASECHK.TRANS64.TRYWAIT P1, [R2+URZ+0x38850], R0 ;  /* 0x03885000020075a7 */ /* 0x0022a400080211ff */
[----:B--2---:R-:W-:Y:S05]  /*10db0*/  @!P1 NANOSLEEP.SYNCS 0x989680 ;  /* 0x009896800000995d */ /* 0x004fea0003900000 */
[----:B------:R-:W2:Y:S02]  /*10dc0*/  @!P1 SYNCS.PHASECHK.TRANS64 P1, [R2+URZ+0x38850], R0 ;  /* 0x03885000020095a7 */ /* 0x000ea400080210ff */
[----:B--2---:R-:W-:Y:S05]  /*10dd0*/  @!P1 BRA `(.L_x_170) ;  /* 0xfffffffc00f09947 */ /* 0x004fea000383ffff */
[----:B------:R-:W-:Y:S05]  /*10de0*/  BRA `(.L_x_303) ;  /* 0xffffff7c00387947 */ /* 0x000fea000383ffff */
.L_x_173:
[----:B-1----:R1:W2:Y:S02]  /*10df0*/  SYNCS.PHASECHK.TRANS64.TRYWAIT P1, [R2+URZ+0x38888], R0 ;  /* 0x03888800020075a7 */ /* 0x0022a400080211ff */
[----:B--2---:R-:W-:Y:S05]  /*10e00*/  @!P1 NANOSLEEP.SYNCS 0x989680 ;  /* 0x009896800000995d */ /* 0x004fea0003900000 */
[----:B------:R-:W2:Y:S02]  /*10e10*/  @!P1 SYNCS.PHASECHK.TRANS64 P1, [R2+URZ+0x38888], R0 ;  /* 0x03888800020095a7 */ /* 0x000ea400080210ff */
[----:B--2---:R-:W-:Y:S05]  /*10e20*/  @!P1 BRA `(.L_x_173) ;  /* 0xfffffffc00f09947 */ /* 0x004fea000383ffff */
[----:B------:R-:W-:Y:S05]  /*10e30*/  BRA `(.L_x_304) ;  /* 0xffffff7c00447947 */ /* 0x000fea000383ffff */
.L_x_175:
[----:B-1----:R1:W2:Y:S02]  /*10e40*/  SYNCS.PHASECHK.TRANS64.TRYWAIT P0, [R2+URZ+0x38830], R3 ;  /* 0x03883003020075a7 */ /* 0x0022a400080011ff */
[----:B--2---:R-:W-:Y:S05]  /*10e50*/  @!P0 NANOSLEEP.SYNCS 0x989680 ;  /* 0x009896800000895d */ /* 0x004fea0003900000 */
[----:B------:R-:W2:Y:S02]  /*10e60*/  @!P0 SYNCS.PHASECHK.TRANS64 P0, [R2+URZ+0x38830], R3 ;  /* 0x03883003020085a7 */ /* 0x000ea400080010ff */
[----:B--2---:R-:W-:Y:S05]  /*10e70*/  @!P0 BRA `(.L_x_175) ;  /* 0xfffffffc00f08947 */ /* 0x004fea000383ffff */
[----:B------:R-:W-:Y:S05]  /*10e80*/  BRA `(.L_x_305) ;  /* 0xffffff7c005c7947 */ /* 0x000fea000383ffff */
.L_x_189:
[----:B------:R1:W1:Y:S02]  /*10e90*/  SYNCS.PHASECHK.TRANS64.TRYWAIT P1, [R2+URZ+0x38840], R0 ;  /* 0x03884000020075a7 */ /* 0x00026400080211ff */
[----:B-1----:R-:W-:Y:S05]  /*10ea0*/  @!P1 NANOSLEEP.SYNCS 0x989680 ;  /* 0x009896800000995d */ /* 0x002fea0003900000 */
[----:B------:R-:W1:Y:S02]  /*10eb0*/  @!P1 SYNCS.PHASECHK.TRANS64 P1, [R2+URZ+0x38840], R0 ;  /* 0x03884000020095a7 */ /* 0x000e6400080210ff */
[----:B-1----:R-:W-:Y:S05]  /*10ec0*/  @!P1 BRA `(.L_x_189) ;  /* 0xfffffffc00f09947 */ /* 0x002fea000383ffff */
[----:B------:R-:W-:Y:S05]  /*10ed0*/  BRA `(.L_x_306) ;  /* 0xffffffa0001c7947 */ /* 0x000fea000383ffff */
.L_x_192:
[----:B------:R1:W1:Y:S02]  /*10ee0*/  SYNCS.PHASECHK.TRANS64.TRYWAIT P1, [R2+URZ+0x38860], R0 ;  /* 0x03886000020075a7 */ /* 0x00026400080211ff */
[----:B-1----:R-:W-:Y:S05]  /*10ef0*/  @!P1 NANOSLEEP.SYNCS 0x989680 ;  /* 0x009896800000995d */ /* 0x002fea0003900000 */
[----:B------:R-:W1:Y:S02]  /*10f00*/  @!P1 SYNCS.PHASECHK.TRANS64 P1, [R2+URZ+0x38860], R0 ;  /* 0x03886000020095a7 */ /* 0x000e6400080210ff */
[----:B-1----:R-:W-:Y:S05]  /*10f10*/  @!P1 BRA `(.L_x_192) ;  /* 0xfffffffc00f09947 */ /* 0x002fea000383ffff */
[----:B------:R-:W-:Y:S05]  /*10f20*/  BRA `(.L_x_307) ;  /* 0xffffffa000287947 */ /* 0x000fea000383ffff */
.L_x_195:
[----:B------:R1:W1:Y:S02]  /*10f30*/  SYNCS.PHASECHK.TRANS64.TRYWAIT P1, [R2+URZ+0x38898], R0 ;  /* 0x03889800020075a7 */ /* 0x00026400080211ff */
[----:B-1----:R-:W-:Y:S05]  /*10f40*/  @!P1 NANOSLEEP.SYNCS 0x989680 ;  /* 0x009896800000995d */ /* 0x002fea0003900000 */
[----:B------:R-:W1:Y:S02]  /*10f50*/  @!P1 SYNCS.PHASECHK.TRANS64 P1, [R2+URZ+0x38898], R0 ;  /* 0x03889800020095a7 */ /* 0x000e6400080210ff */
[----:B-1----:R-:W-:Y:S05]  /*10f60*/  @!P1 BRA `(.L_x_195) ;  /* 0xfffffffc00f09947 */ /* 0x002fea000383ffff */
[----:B------:R-:W-:Y:S05]  /*10f70*/  BRA `(.L_x_308) ;  /* 0xffffffa000507947 */ /* 0x000fea000383ffff */
.L_x_205:
[----:B-1----:R-:W-:-:S04]  /*10f80*/  MOV R3, UR36 ;  /* 0x0000002400037c02 */ /* 0x002fc80008000f00 */
[----:B------:R1:W2:Y:S03]  /*10f90*/  SYNCS.PHASECHK.TRANS64.TRYWAIT P1, [R3+URZ+0x388a0], R0 ;  /* 0x0388a000030075a7 */ /* 0x0002a600080211ff */
[----:B--2---:R-:W-:Y:S05]  /*10fa0*/  @!P1 NANOSLEEP.SYNCS 0x989680 ;  /* 0x009896800000995d */ /* 0x004fea0003900000 */
[----:B------:R-:W2:Y:S02]  /*10fb0*/  @!P1 SYNCS.PHASECHK.TRANS64 P1, [R3+URZ+0x388a0], R0 ;  /* 0x0388a000030095a7 */ /* 0x000ea400080210ff */
[----:B--2---:R-:W-:Y:S05]  /*10fc0*/  @!P1 BRA `(.L_x_205) ;  /* 0xfffffffc00ec9947 */ /* 0x004fea000383ffff */
[----:B------:R-:W-:Y:S05]  /*10fd0*/  BRA `(.L_x_309) ;  /* 0xffffffc000507947 */ /* 0x000fea000383ffff */
.L_x_228:
[----:B------:R-:W-:-:S07]  /*10fe0*/  MOV R0, UR36 ;  /* 0x0000002400007c02 */ /* 0x000fce0008000f00 */
.L_x_310:
[----:B------:R1:W1:Y:S02]  /*10ff0*/  SYNCS.PHASECHK.TRANS64.TRYWAIT P1, [R0+URZ+0x388a8], R3 ;  /* 0x0388a803000075a7 */ /* 0x00026400080211ff */
[----:B-1----:R-:W-:Y:S05]  /*11000*/  @!P1 NANOSLEEP.SYNCS 0x989680 ;  /* 0x009896800000995d */ /* 0x002fea0003900000 */
[----:B------:R-:W1:Y:S02]  /*11010*/  @!P1 SYNCS.PHASECHK.TRANS64 P1, [R0+URZ+0x388a8], R3 ;  /* 0x0388a803000095a7 */ /* 0x000e6400080210ff */
[----:B-1----:R-:W-:Y:S05]  /*11020*/  @!P1 BRA `(.L_x_310) ;  /* 0xfffffffc00f09947 */ /* 0x002fea000383ffff */
[----:B------:R-:W-:Y:S05]  /*11030*/  BRA `(.L_x_311) ;  /* 0xffffffd400b07947 */ /* 0x000fea000383ffff */
        .weak           $__internal_0_$__cuda_sm10x_tcgen05_guardrail_trap_col_being_dealloced_not_returned_by_alloc
        .type           $__internal_0_$__cuda_sm10x_tcgen05_guardrail_trap_col_being_dealloced_not_returned_by_alloc,@function
        .size           $__internal_0_$__cuda_sm10x_tcgen05_guardrail_trap_col_being_dealloced_not_returned_by_alloc,($__internal_1_$__cuda_sm10x_tcgen05_guardrail_trap_phase_invalid_during_alloc - $__internal_0_$__cuda_sm10x_tcgen05_guardrail_trap_col_being_dealloced_not_returned_by_alloc)
$__internal_0_$__cuda_sm10x_tcgen05_guardrail_trap_col_being_dealloced_not_returned_by_alloc:
[----:B------:R-:W-:Y:S05]  /*11040*/  BPT.TRAP 0x1 ;  /* 0x000000040000795c */ /* 0x000fea0000300000 */
[----:B------:R-:W-:-:S04]  /*11050*/  MOV R3, 0x0 ;  /* 0x0000000000037802 */ /* 0x000fc80000000f00 */
[----:B------:R-:W-:Y:S05]  /*11060*/  RET.REL.NODEC R2 `(_ZN7cutlass13device_kernelINS_4fmha6kernel36Sm100FmhaBwdKernelTmaWarpSpecializedIN4cute5tupleIJiiiiNS5_IJNS5_IJiiEEEiEEEEEENS_6half_tEfNS5_IJNS4_1CILi128EEESB_SB_SB_EEENS1_10collective6NoMaskEEEEEvNT_6ParamsE) ;  /* 0xfffffeec02e47950 */ /* 0x000fea0003c3ffff */
        .weak           $__internal_1_$__cuda_sm10x_tcgen05_guardrail_trap_phase_invalid_during_alloc
        .type           $__internal_1_$__cuda_sm10x_tcgen05_guardrail_trap_phase_invalid_during_alloc,@function
        .size           $__internal_1_$__cuda_sm10x_tcgen05_guardrail_trap_phase_invalid_during_alloc,($__internal_2_$__cuda_sm10x_tcgen05_guardrail_trap_unallocated_columns_being_dealloced - $__internal_1_$__cuda_sm10x_tcgen05_guardrail_trap_phase_invalid_during_alloc)
$__internal_1_$__cuda_sm10x_tcgen05_guardrail_trap_phase_invalid_during_alloc:
[----:B------:R-:W-:Y:S05]  /*11070*/  BPT.TRAP 0x1 ;  /* 0x000000040000795c */ /* 0x000fea0000300000 */
[----:B------:R-:W-:-:S04]  /*11080*/  HFMA2 R3, -RZ, RZ, 0, 0 ;  /* 0x00000000ff037431 */ /* 0x000fc800000001ff */
[----:B------:R-:W-:Y:S05]  /*11090*/  RET.REL.NODEC R2 `(_ZN7cutlass13device_kernelINS_4fmha6kernel36Sm100FmhaBwdKernelTmaWarpSpecializedIN4cute5tupleIJiiiiNS5_IJNS5_IJiiEEEiEEEEEENS_6half_tEfNS5_IJNS4_1CILi128EEESB_SB_SB_EEENS1_10collective6NoMaskEEEEEvNT_6ParamsE) ;  /* 0xfffffeec02d87950 */ /* 0x000fea0003c3ffff */
        .weak           $__internal_2_$__cuda_sm10x_tcgen05_guardrail_trap_unallocated_columns_being_dealloced
        .type           $__internal_2_$__cuda_sm10x_tcgen05_guardrail_trap_unallocated_columns_being_dealloced,@function
        .size           $__internal_2_$__cuda_sm10x_tcgen05_guardrail_trap_unallocated_columns_being_dealloced,($__internal_3_$__cuda_sm20_div_u16 - $__internal_2_$__cuda_sm10x_tcgen05_guardrail_trap_unallocated_columns_being_dealloced)
$__internal_2_$__cuda_sm10x_tcgen05_guardrail_trap_unallocated_columns_being_dealloced:
[----:B------:R-:W-:Y:S05]  /*110a0*/  BPT.TRAP 0x1 ;  /* 0x000000040000795c */ /* 0x000fea0000300000 */
[----:B------:R-:W-:-:S04]  /*110b0*/  MOV R3, 0x0 ;  /* 0x0000000000037802 */ /* 0x000fc80000000f00 */
[----:B------:R-:W-:Y:S05]  /*110c0*/  RET.REL.NODEC R2 `(_ZN7cutlass13device_kernelINS_4fmha6kernel36Sm100FmhaBwdKernelTmaWarpSpecializedIN4cute5tupleIJiiiiNS5_IJNS5_IJiiEEEiEEEEEENS_6half_tEfNS5_IJNS4_1CILi128EEESB_SB_SB_EEENS1_10collective6NoMaskEEEEEvNT_6ParamsE) ;  /* 0xfffffeec02cc7950 */ /* 0x000fea0003c3ffff */
        .weak           $__internal_3_$__cuda_sm20_div_u16
        .type           $__internal_3_$__cuda_sm20_div_u16,@function
        .size           $__internal_3_$__cuda_sm20_div_u16,(.L_x_321 - $__internal_3_$__cuda_sm20_div_u16)
$__internal_3_$__cuda_sm20_div_u16:
[----:B------:R-:W1:Y:S01]  /*110d0*/  I2F.U16 R5, R6 ;  /* 0x0000000600057306 */ /* 0x000e620000101000 */
[----:B------:R-:W-:Y:S01]  /*110e0*/  IMAD.MOV.U32 R3, RZ, RZ, 0x4b800000 ;  /* 0x4b800000ff037424 */ /* 0x000fe200078e00ff */
[----:B------:R-:W-:-:S04]  /*110f0*/  LOP3.LUT R0, R0, 0xffff, RZ, 0xc0, !PT ;  /* 0x0000ffff00007812 */ /* 0x000fc800078ec0ff */
[----:B------:R-:W-:Y:S02]  /*11100*/  I2FP.F32.U32.RZ R0, R0 ;  /* 0x0000000000007245 */ /* 0x000fe4000020d000 */
[C---:B-1----:R-:W-:Y:S02]  /*11110*/  FSETP.GEU.AND P0, PT, |R5|.reuse, 1.175494350822287508e-38, PT ;  /* 0x008000000500780b */ /* 0x042fe40003f0e200 */
[----:B------:R-:W-:Y:S02]  /*11120*/  FSETP.GT.AND P1, PT, |R5|, 8.50705917302346158658e+37, PT ;  /* 0x7e8000000500780b */ /* 0x000fe40003f24200 */
[----:B------:R-:W-:Y:S02]  /*11130*/  FSEL R3, R3, 1, !P0 ;  /* 0x3f80000003037808 */ /* 0x000fe40004000000 */
[----:B------:R-:W-:Y:S02]  /*11140*/  ISETP.NE.U32.AND P0, PT, R6, RZ, PT ;  /* 0x000000ff0600720c */ /* 0x000fe40003f05070 */
[----:B------:R-:W-:-:S05]  /*11150*/  FSEL R3, R3, 0.25, !P1 ;  /* 0x3e80000003037808 */ /* 0x000fca0004800000 */
[----:B------:R-:W-:-:S06]  /*11160*/  FMUL R5, R5, R3 ;  /* 0x0000000305057220 */ /* 0x000fcc0000400000 */
[----:B------:R-:W1:Y:S02]  /*11170*/  MUFU.RCP R5, R5 ;  /* 0x0000000500057308 */ /* 0x000e640000001000 */
[----:B-1----:R-:W-:-:S04]  /*11180*/  FMUL R5, R3, R5 ;  /* 0x0000000503057220 */ /* 0x002fc80000400000 */
[----:B------:R-:W-:-:S04]  /*11190*/  VIADD R5, R5, 0x2 ;  /* 0x0000000205057836 */ /* 0x000fc80000000000 */
[----:B------:R-:W-:Y:S01]  /*111a0*/  FMUL.RZ R0, R0, R5 ;  /* 0x0000000500007220 */ /* 0x000fe2000040c000 */
[----:B------:R-:W-:-:S05]  /*111b0*/  IMAD.MOV.U32 R5, RZ, RZ, 0x0 ;  /* 0x00000000ff057424 */ /* 0x000fca00078e00ff */
[----:B------:R-:W1:Y:S02]  /*111c0*/  F2I.U32.TRUNC.NTZ R0, R0 ;  /* 0x0000000000007305 */ /* 0x000e64000020f000 */
[----:B-1----:R-:W-:Y:S01]  /*111d0*/  LOP3.LUT R16, R0, 0xffff, RZ, 0xc0, !PT ;  /* 0x0000ffff00107812 */ /* 0x002fe200078ec0ff */
[----:B------:R-:W-:Y:S01]  /*111e0*/  @!P0 IMAD.MOV.U32 R16, RZ, RZ, -0x1 ;  /* 0xffffffffff108424 */ /* 0x000fe200078e00ff */
[----:B------:R-:W-:Y:S06]  /*111f0*/  RET.REL.NODEC R4 `(_ZN7cutlass13device_kernelINS_4fmha6kernel36Sm100FmhaBwdKernelTmaWarpSpecializedIN4cute5tupleIJiiiiNS5_IJNS5_IJiiEEEiEEEEEENS_6half_tEfNS5_IJNS4_1CILi128EEESB_SB_SB_EEENS1_10collective6NoMaskEEEEEvNT_6ParamsE) ;  /* 0xfffffeec04807950 */ /* 0x000fec0003c3ffff */
.L_x_312:
[----:B------:R-:W-:-:S00]  /*11200*/  BRA `(.L_x_312) ;  /* 0xfffffffc00fc7947 */ /* 0x000fc0000383ffff */
[----:B------:R-:W-:-:S00]  /*11210*/  NOP ;  /* 0x0000000000007918 */ /* 0x000fc00000000000 */
        /* <DEDUP_REMOVED lines=14> */
.L_x_321:


//--------------------- .nv.global.init           --------------------------
	.section	.nv.global.init,"aw",@progbits
.nv.global.init:
	.type		$str$25,@object
	.size		$str$25,($str$26 - $str$25)
$str$25:
        /*0000*/ 	.byte	0x28, 0x61, 0x64, 0x64, 0x72, 0x65, 0x73, 0x73, 0x20, 0x26, 0x20, 0x6d, 0x61, 0x73, 0x6b, 0x29
        /*0010*/ 	.byte	0x20, 0x3d, 0x3d, 0x20, 0x30, 0x00
	.type		$str$26,@object
	.size		$str$26,($str$24 - $str$26)
$str$26:
        /*0016*/ 	.byte	0x2f, 0x74, 0x6d, 0x70, 0x2f, 0x63, 0x75, 0x74, 0x6c, 0x61, 0x73, 0x73, 0x5f, 0x73, 0x77, 0x65
        /*0026*/ 	.byte	0x65, 0x70, 0x5f, 0x73, 0x72, 0x63, 0x2f, 0x69, 0x6e, 0x63, 0x6c, 0x75, 0x64, 0x65, 0x2f, 0x63
        /*0036*/ 	.byte	0x75, 0x74, 0x65, 0x2f, 0x70, 0x6f, 0x69, 0x6e, 0x74, 0x65, 0x72, 0x5f, 0x66, 0x6c, 0x61, 0x67
        /*0046*/ 	.byte	0x67, 0x65, 0x64, 0x2e, 0x68, 0x70, 0x70, 0x00
	.type		$str$24,@object
	.size		$str$24,($str$23 - $str$24)
$str$24:
        /*004e*/ 	.byte	0x2f, 0x74, 0x6d, 0x70, 0x2f, 0x63, 0x75, 0x74, 0x6c, 0x61, 0x73, 0x73, 0x5f, 0x73, 0x77, 0x65
        /*005e*/ 	.byte	0x65, 0x70, 0x5f, 0x73, 0x72, 0x63, 0x2f, 0x69, 0x6e, 0x63, 0x6c, 0x75, 0x64, 0x65, 0x2f, 0x63
        /*006e*/ 	.byte	0x75, 0x74, 0x65, 0x2f, 0x61, 0x74, 0x6f, 0x6d, 0x2f, 0x63, 0x6f, 0x70, 0x79, 0x5f, 0x74, 0x72
        /*007e*/ 	.byte	0x61, 0x69, 0x74, 0x73, 0x5f, 0x73, 0x6d, 0x31, 0x30, 0x30, 0x2e, 0x68, 0x70, 0x70, 0x00
	.type		$str$23,@object
	.size		$str$23,(__unnamed_3 - $str$23)
$str$23:
        /*008d*/ 	.byte	0x28, 0x28, 0x75, 0x69, 0x6e, 0x74, 0x33, 0x32, 0x5f, 0x74, 0x28, 0x74, 0x68, 0x72, 0x65, 0x61
        /*009d*/ 	.byte	0x64, 0x49, 0x64, 0x78, 0x2e, 0x78, 0x29, 0x20, 0x2f, 0x20, 0x33, 0x32, 0x29, 0x20, 0x25, 0x20
        /*00ad*/ 	.byte	0x34, 0x29, 0x20, 0x3d, 0x3d, 0x20, 0x28, 0x28, 0x28, 0x74, 0x6d, 0x65, 0x6d, 0x5f, 0x61, 0x64
        /*00bd*/ 	.byte	0x64, 0x72, 0x20, 0x3e, 0x3e, 0x20, 0x31, 0x36, 0x29, 0x20, 0x2f, 0x20, 0x33, 0x32, 0x29, 0x20
        /*00cd*/ 	.byte	0x25, 0x20, 0x34, 0x29, 0x00
	.type		__unnamed_3,@object
	.size		__unnamed_3,(__unnamed_1 - __unnamed_3)
__unnamed_3:
        /* <DEDUP_REMOVED lines=25> */
        /*0262*/ 	.byte	0x34, 0x3e, 0x3e, 0x3e, 0x3e, 0x20, 0x26, 0x5d, 0x00
	.type		__unnamed_1,@object
	.size		__unnamed_1,(__unnamed_2 - __unnamed_1)
__unnamed_1:
        /* <DEDUP_REMOVED lines=31> */
        /*045b*/ 	.byte	0x31, 0x3e, 0x3e, 0x3e, 0x5d, 0x00
	.type		__unnamed_2,@object
	.size		__unnamed_2,(__unnamed_4 - __unnamed_2)
__unnamed_2:
        /* <DEDUP_REMOVED lines=32> */
        /*0661*/ 	.byte	0x3c, 0x31, 0x33, 0x31, 0x30, 0x37, 0x32, 0x3e, 0x3e, 0x3e, 0x3e, 0x5d, 0x00
	.type		__unnamed_4,@object
	.size		__unnamed_4,(.L_4 - __unnamed_4)
__unnamed_4:
        /* <DEDUP_REMOVED lines=37> */
        /*08be*/ 	.byte	0x3a, 0x43, 0x3c, 0x30, 0x3e, 0x3e, 0x3e, 0x3e, 0x5d, 0x00
.L_4:


//--------------------- .nv.shared._ZN7cutlass13device_kernelINS_4fmha6kernel36Sm100FmhaBwdKernelTmaWarpSpecializedIN4cute5tupleIJiiiiNS5_IJNS5_IJiiEEEiEEEEEENS_6half_tEfNS5_IJNS4_1CILi128EEESB_SB_SB_EEENS1_10collective6NoMaskEEEEEvNT_6ParamsE --------------------------
	.section	.nv.shared._ZN7cutlass13device_kernelINS_4fmha6kernel36Sm100FmhaBwdKernelTmaWarpSpecializedIN4cute5tupleIJiiiiNS5_IJNS5_IJiiEEEiEEEEEENS_6half_tEfNS5_IJNS4_1CILi128EEESB_SB_SB_EEENS1_10collective6NoMaskEEEEEvNT_6ParamsE,"aw",@nobits
	.sectionflags	@""
	.align	16
	.zero		1024


//--------------------- .nv.shared.reserved.0     --------------------------
	.section	.nv.shared.reserved.0,"aw",@nobits
	.weak		__nv_reservedSMEM_offset_0_alias
	.size		__nv_reservedSMEM_offset_0_alias, 0, 64
	.other		__nv_reservedSMEM_offset_0_alias,@"STO_CUDA_RESERVED_SHARED STV_DEFAULT"
__nv_reservedSMEM_offset_0_alias:
	.zero		0
.nv.shared.reserved.0:
	.zero		64
	.weak		__nv_reservedSMEM_tcgen05_partition
	.type		__nv_reservedSMEM_tcgen05_partition,@object
	.size		__nv_reservedSMEM_tcgen05_partition,(.L_0 - __nv_reservedSMEM_tcgen05_partition)
__nv_reservedSMEM_tcgen05_partition:
	.zero		32
.L_0:


//--------------------- .nv.global                --------------------------
	.section	.nv.global,"aw",@nobits
.nv.global:
	.type		_ZN39_INTERNAL_ecef79ce_4_k_cu_e080be61_37184cute1_E,@object
	.size		_ZN39_INTERNAL_ecef79ce_4_k_cu_e080be61_37184cute1_E,(_ZN39_INTERNAL_ecef79ce_4_k_cu_e080be61_37184cuda3std3__45__cpo6cbeginE - _ZN39_INTERNAL_ecef79ce_4_k_cu_e080be61_37184cute1_E)
_ZN39_INTERNAL_ecef79ce_4_k_cu_e080be61_37184cute1_E:
	.zero		1
	.type		_ZN39_INTERNAL_ecef79ce_4_k_cu_e080be61_37184cuda3std3__45__cpo6cbeginE,@object
	.size		_ZN39_INTERNAL_ecef79ce_4_k_cu_e080be61_37184cuda3std3__45__cpo6cbeginE,(_ZN39_INTERNAL_ecef79ce_4_k_cu_e080be61_37184cuda3std3__48in_placeE - _ZN39_INTERNAL_ecef79ce_4_k_cu_e080be61_37184cuda3std3__45__cpo6cbeginE)
_ZN39_INTERNAL_ecef79ce_4_k_cu_e080be61_37184cuda3std3__45__cpo6cbeginE:
	.zero		1
	.type		_ZN39_INTERNAL_ecef79ce_4_k_cu_e080be61_37184cuda3std3__48in_placeE,@object
	.size		_ZN39_INTERNAL_ecef79ce_4_k_cu_e080be61_37184cuda3std3__48in_placeE,(_ZN39_INTERNAL_ecef79ce_4_k_cu_e080be61_37184cuda3std6ranges3__45__cpo9iter_moveE - _ZN39_INTERNAL_ecef79ce_4_k_cu_e080be61_37184cuda3std3__48in_placeE)
_ZN39_INTERNAL_ecef79ce_4_k_cu_e080be61_37184cuda3std3__48in_placeE:
	.zero		1
	.type		_ZN39_INTERNAL_ecef79ce_4_k_cu_e080be61_37184cuda3std6ranges3__45__cpo9iter_moveE,@object
	.size		_ZN39_INTERNAL_ecef79ce_4_k_cu_e080be61_37184cuda3std6ranges3__45__cpo9iter_moveE,(_ZN39_INTERNAL_ecef79ce_4_k_cu_e080be61_37184cuda3std3__45__cpo5beginE - _ZN39_INTERNAL_ecef79ce_4_k_cu_e080be61_37184cuda3std6ranges3__45__cpo9iter_moveE)
_ZN39_INTERNAL_ecef79ce_4_k_cu_e080be61_37184cuda3std6ranges3__45__cpo9iter_moveE:
	.zero		1
	.type		_ZN39_INTERNAL_ecef79ce_4_k_cu_e080be61_37184cuda3std3__45__cpo5beginE,@object
	.size		_ZN39_INTERNAL_ecef79ce_4_k_cu_e080be61_37184cuda3std3__45__cpo5beginE,(_ZN39_INTERNAL_ecef79ce_4_k_cu_e080be61_37184cuda3std3__441_GLOBAL__N__ecef79ce_4_k_cu_e080be61_37186ignoreE - _ZN39_INTERNAL_ecef79ce_4_k_cu_e080be61_37184cuda3std3__45__cpo5beginE)
_ZN39_INTERNAL_ecef79ce_4_k_cu_e080be61_37184cuda3std3__45__cpo5beginE:
	.zero		1
	.type		_ZN39_INTERNAL_ecef79ce_4_k_cu_e080be61_37184cuda3std3__441_GLOBAL__N__ecef79ce_4_k_cu_e080be61_37186ignoreE,@object
	.size		_ZN39_INTERNAL_ecef79ce_4_k_cu_e080be61_37184cuda3std3__441_GLOBAL__N__ecef79ce_4_k_cu_e080be61_37186ignoreE,(_ZN39_INTERNAL_ecef79ce_4_k_cu_e080be61_37184cute7productE - _ZN39_INTERNAL_ecef79ce_4_k_cu_e080be61_37184cuda3std3__441_GLOBAL__N__ecef79ce_4_k_cu_e080be61_37186ignoreE)
_ZN39_INTERNAL_ecef79ce_4_k_cu_e080be61_37184cuda3std3__441_GLOBAL__N__ecef79ce_4_k_cu_e080be61_37186ignoreE:
	.zero		1
	.type		_ZN39_INTERNAL_ecef79ce_4_k_cu_e080be61_37184cute7productE,@object
	.size		_ZN39_INTERNAL_ecef79ce_4_k_cu_e080be61_37184cute7productE,(_ZN39_INTERNAL_ecef79ce_4_k_cu_e080be61_37184cuda3std3__45__cpo3endE - _ZN39_INTERNAL_ecef79ce_4_k_cu_e080be61_37184cute7productE)
_ZN39_INTERNAL_ecef79ce_4_k_cu_e080be61_37184cute7productE:
	.zero		1
	.type		_ZN39_INTERNAL_ecef79ce_4_k_cu_e080be61_37184cuda3std3__45__cpo3endE,@object
	.size		_ZN39_INTERNAL_ecef79ce_4_k_cu_e080be61_37184cuda3std3__45__cpo3endE,(_ZN39_INTERNAL_ecef79ce_4_k_cu_e080be61_37184cuda3std3__419piecewise_constructE - _ZN39_INTERNAL_ecef79ce_4_k_cu_e080be61_37184cuda3std3__45__cpo3endE)
_ZN39_INTERNAL_ecef79ce_4_k_cu_e080be61_37184cuda3std3__45__cpo3endE:
	.zero		1
	.type		_ZN39_INTERNAL_ecef79ce_4_k_cu_e080be61_37184cuda3std3__419piecewise_constructE,@object
	.size		_ZN39_INTERNAL_ecef79ce_4_k_cu_e080be61_37184cuda3std3__419piecewise_constructE,(_ZN39_INTERNAL_ecef79ce_4_k_cu_e080be61_37184cuda3std3__45__cpo4cendE - _ZN39_INTERNAL_ecef79ce_4_k_cu_e080be61_37184cuda3std3__419piecewise_constructE)
_ZN39_INTERNAL_ecef79ce_4_k_cu_e080be61_37184cuda3std3__419piecewise_constructE:
	.zero		1
	.type		_ZN39_INTERNAL_ecef79ce_4_k_cu_e080be61_37184cuda3std3__45__cpo4cendE,@object
	.size		_ZN39_INTERNAL_ecef79ce_4_k_cu_e080be61_37184cuda3std3__45__cpo4cendE,(_ZN39_INTERNAL_ecef79ce_4_k_cu_e080be61_37184cuda3std6ranges3__45__cpo4swapE - _ZN39_INTERNAL_ecef79ce_4_k_cu_e080be61_37184cuda3std3__45__cpo4cendE)
_ZN39_INTERNAL_ecef79ce_4_k_cu_e080be61_37184cuda3std3__45__cpo4cendE:
	.zero		1
	.type		_ZN39_INTERNAL_ecef79ce_4_k_cu_e080be61_37184cuda3std6ranges3__45__cpo4swapE,@object
	.size		_ZN39_INTERNAL_ecef79ce_4_k_cu_e080be61_37184cuda3std6ranges3__45__cpo4swapE,(.L_12 - _ZN39_INTERNAL_ecef79ce_4_k_cu_e080be61_37184cuda3std6ranges3__45__cpo4swapE)
_ZN39_INTERNAL_ecef79ce_4_k_cu_e080be61_37184cuda3std6ranges3__45__cpo4swapE:
	.zero		1
.L_12:


//--------------------- .nv.constant0._ZN7cutlass13device_kernelINS_4fmha6kernel36Sm100FmhaBwdKernelTmaWarpSpecializedIN4cute5tupleIJiiiiNS5_IJNS5_IJiiEEEiEEEEEENS_6half_tEfNS5_IJNS4_1CILi128EEESB_SB_SB_EEENS1_10collective6NoMaskEEEEEvNT_6ParamsE --------------------------
	.section	.nv.constant0._ZN7cutlass13device_kernelINS_4fmha6kernel36Sm100FmhaBwdKernelTmaWarpSpecializedIN4cute5tupleIJiiiiNS5_IJNS5_IJiiEEEiEEEEEENS_6half_tEfNS5_IJNS4_1CILi128EEESB_SB_SB_EEENS1_10collective6NoMaskEEEEEvNT_6ParamsE,"a",@progbits
	.sectionflags	@""
	.align	4
.nv.constant0._ZN7cutlass13device_kernelINS_4fmha6kernel36Sm100FmhaBwdKernelTmaWarpSpecializedIN4cute5tupleIJiiiiNS5_IJNS5_IJiiEEEiEEEEEENS_6half_tEfNS5_IJNS4_1CILi128EEESB_SB_SB_EEENS1_10collective6NoMaskEEEEEvNT_6ParamsE:
	.zero		2560


//--------------------- SYMBOLS --------------------------

	.type		.nv.reservedSmem.offset0,@object
	.size		.nv.reservedSmem.offset0,0x4
	.type		.nv.reservedSmem.cap,@object
	.size		.nv.reservedSmem.cap,0x4
	.type		__assertfail,@function
